	.target	sm_80

	.elftype	@"ET_EXEC"


//--------------------- .note.nv.tkinfo           --------------------------
	.section	.note.nv.tkinfo,"",@"SHT_NOTE"
	.sectionflags	@"SHF_NOTE_NV_TKINFO"
	.tkinfo
        /*0018*/ 	.word	0x00000002
        /*0030*/ 	.string	""
        /*0030*/ 	.string	"ptxas"
        /*0030*/ 	.string	"Cuda compilation tools, release 13.0, V13.0.88"
        /*0030*/ 	.string	"Build cuda_13.0.r13.0/compiler.36424714_0"
        /*0030*/ 	.string	"-v  -suppress-debug-info  -lineinfo  -arch sm_80 "



//--------------------- .note.nv.cuinfo           --------------------------
	.section	.note.nv.cuinfo,"",@"SHT_NOTE"
	.sectionflags	@"SHF_NOTE_NV_CUINFO"
        /*0018*/ 	.short	0x0002
        /*001a*/ 	.short	0x0050
        /*001c*/ 	.short	0x0082
	.zero		2


//--------------------- .nv.info                  --------------------------
	.section	.nv.info,"",@"SHT_CUDA_INFO"
	.align	4


	//----- nvinfo : EIATTR_REGCOUNT
	.align		4
        /*0000*/ 	.byte	0x04, 0x2f
        /*0002*/ 	.short	(.L_2 - .L_1)
	.align		4
.L_1:
        /*0004*/ 	.word	index@(attn_fwd)
        /*0008*/ 	.word	0x000000ff


	//----- nvinfo : EIATTR_FRAME_SIZE
	.align		4
.L_2:
        /*000c*/ 	.byte	0x04, 0x11
        /*000e*/ 	.short	(.L_4 - .L_3)
	.align		4
.L_3:
        /*0010*/ 	.word	index@(attn_fwd)
        /*0014*/ 	.word	0x00000540


	//----- nvinfo : EIATTR_MIN_STACK_SIZE
	.align		4
.L_4:
        /*0018*/ 	.byte	0x04, 0x12
        /*001a*/ 	.short	(.L_6 - .L_5)
	.align		4
.L_5:
        /*001c*/ 	.word	index@(attn_fwd)
        /*0020*/ 	.word	0x00000540
.L_6:


//--------------------- .nv.info.attn_fwd         --------------------------
	.section	.nv.info.attn_fwd,"",@"SHT_CUDA_INFO"
	.sectionflags	@""
	.align	4


	//----- nvinfo : EIATTR_CUDA_API_VERSION
	.align		4
        /*0000*/ 	.byte	0x04, 0x37
        /*0002*/ 	.short	(.L_8 - .L_7)
.L_7:
        /*0004*/ 	.word	0x00000082


	//----- nvinfo : EIATTR_SW2861232_WAR
	.align		4
.L_8:
        /*0008*/ 	.byte	0x01, 0x35
	.zero		2


	//----- nvinfo : EIATTR_PARAM_CBANK
	.align		4
        /*000c*/ 	.byte	0x04, 0x0a
        /*000e*/ 	.short	(.L_10 - .L_9)
	.align		4
.L_9:
        /*0010*/ 	.word	index@(.nv.constant0.attn_fwd)
        /*0014*/ 	.short	0x0160
        /*0016*/ 	.short	0x0088


	//----- nvinfo : EIATTR_CBANK_PARAM_SIZE
	.align		4
.L_10:
        /*0018*/ 	.byte	0x03, 0x19
        /*001a*/ 	.short	0x0088


	//----- nvinfo : EIATTR_KPARAM_INFO
	.align		4
        /*001c*/ 	.byte	0x04, 0x17
        /*001e*/ 	.short	(.L_12 - .L_11)
.L_11:
        /*0020*/ 	.word	0x00000000
        /*0024*/ 	.short	0x0019
        /*0026*/ 	.short	0x0080
        /*0028*/ 	.byte	0x00, 0xf4, 0x21, 0x00


	//----- nvinfo : EIATTR_KPARAM_INFO
	.align		4
.L_12:
        /*002c*/ 	.byte	0x04, 0x17
        /*002e*/ 	.short	(.L_14 - .L_13)
.L_13:
        /*0030*/ 	.word	0x00000000
        /*0034*/ 	.short	0x0018
        /*0036*/ 	.short	0x0078
        /*0038*/ 	.byte	0x00, 0xf4, 0x21, 0x00


	//----- nvinfo : EIATTR_KPARAM_INFO
	.align		4
.L_14:
        /*003c*/ 	.byte	0x04, 0x17
        /*003e*/ 	.short	(.L_16 - .L_15)
.L_15:
        /*0040*/ 	.word	0x00000000
        /*0044*/ 	.short	0x0017
        /*0046*/ 	.short	0x0070
        /*0048*/ 	.byte	0x00, 0xf0, 0x11, 0x00


	//----- nvinfo : EIATTR_KPARAM_INFO
	.align		4
.L_16:
        /*004c*/ 	.byte	0x04, 0x17
        /*004e*/ 	.short	(.L_18 - .L_17)
.L_17:
        /*0050*/ 	.word	0x00000000
        /*0054*/ 	.short	0x0016
        /*0056*/ 	.short	0x006c
        /*0058*/ 	.byte	0x00, 0xf0, 0x11, 0x00


	//----- nvinfo : EIATTR_KPARAM_INFO
	.align		4
.L_18:
        /*005c*/ 	.byte	0x04, 0x17
        /*005e*/ 	.short	(.L_20 - .L_19)
.L_19:
        /*0060*/ 	.word	0x00000000
        /*0064*/ 	.short	0x0015
        /*0066*/ 	.short	0x0068
        /*0068*/ 	.byte	0x00, 0xf0, 0x11, 0x00


	//----- nvinfo : EIATTR_KPARAM_INFO
	.align		4
.L_20:
        /*006c*/ 	.byte	0x04, 0x17
        /*006e*/ 	.short	(.L_22 - .L_21)
.L_21:
        /*0070*/ 	.word	0x00000000
        /*0074*/ 	.short	0x0014
        /*0076*/ 	.short	0x0064
        /*0078*/ 	.byte	0x00, 0xf0, 0x11, 0x00


	//----- nvinfo : EIATTR_KPARAM_INFO
	.align		4
.L_22:
        /*007c*/ 	.byte	0x04, 0x17
        /*007e*/ 	.short	(.L_24 - .L_23)
.L_23:
        /*0080*/ 	.word	0x00000000
        /*0084*/ 	.short	0x0013
        /*0086*/ 	.short	0x0060
        /*0088*/ 	.byte	0x00, 0xf0, 0x11, 0x00


	//----- nvinfo : EIATTR_KPARAM_INFO
	.align		4
.L_24:
        /*008c*/ 	.byte	0x04, 0x17
        /*008e*/ 	.short	(.L_26 - .L_25)
.L_25:
        /*0090*/ 	.word	0x00000000
        /*0094*/ 	.short	0x0012
        /*0096*/ 	.short	0x005c
        /*0098*/ 	.byte	0x00, 0xf0, 0x11, 0x00


	//----- nvinfo : EIATTR_KPARAM_INFO
	.align		4
.L_26:
        /*009c*/ 	.byte	0x04, 0x17
        /*009e*/ 	.short	(.L_28 - .L_27)
.L_27:
        /*00a0*/ 	.word	0x00000000
        /*00a4*/ 	.short	0x0011
        /*00a6*/ 	.short	0x0058
        /*00a8*/ 	.byte	0x00, 0xf0, 0x11, 0x00


	//----- nvinfo : EIATTR_KPARAM_INFO
	.align		4
.L_28:
        /*00ac*/ 	.byte	0x04, 0x17
        /*00ae*/ 	.short	(.L_30 - .L_29)
.L_29:
        /*00b0*/ 	.word	0x00000000
        /*00b4*/ 	.short	0x0010
        /*00b6*/ 	.short	0x0054
        /*00b8*/ 	.byte	0x00, 0xf0, 0x11, 0x00


	//----- nvinfo : EIATTR_KPARAM_INFO
	.align		4
.L_30:
        /*00bc*/ 	.byte	0x04, 0x17
        /*00be*/ 	.short	(.L_32 - .L_31)
.L_31:
        /*00c0*/ 	.word	0x00000000
        /*00c4*/ 	.short	0x000f
        /*00c6*/ 	.short	0x0050
        /*00c8*/ 	.byte	0x00, 0xf0, 0x11, 0x00


	//----- nvinfo : EIATTR_KPARAM_INFO
	.align		4
.L_32:
        /*00cc*/ 	.byte	0x04, 0x17
        /*00ce*/ 	.short	(.L_34 - .L_33)
.L_33:
        /*00d0*/ 	.word	0x00000000
        /*00d4*/ 	.short	0x000e
        /*00d6*/ 	.short	0x004c
        /*00d8*/ 	.byte	0x00, 0xf0, 0x11, 0x00


	//----- nvinfo : EIATTR_KPARAM_INFO
	.align		4
.L_34:
        /*00dc*/ 	.byte	0x04, 0x17
        /*00de*/ 	.short	(.L_36 - .L_35)
.L_35:
        /*00e0*/ 	.word	0x00000000
        /*00e4*/ 	.short	0x000d
        /*00e6*/ 	.short	0x0048
        /*00e8*/ 	.byte	0x00, 0xf0, 0x11, 0x00


	//----- nvinfo : EIATTR_KPARAM_INFO
	.align		4
.L_36:
        /*00ec*/ 	.byte	0x04, 0x17
        /*00ee*/ 	.short	(.L_38 - .L_37)
.L_37:
        /*00f0*/ 	.word	0x00000000
        /*00f4*/ 	.short	0x000c
        /*00f6*/ 	.short	0x0044
        /*00f8*/ 	.byte	0x00, 0xf0, 0x11, 0x00


	//----- nvinfo : EIATTR_KPARAM_INFO
	.align		4
.L_38:
        /*00fc*/ 	.byte	0x04, 0x17
        /*00fe*/ 	.short	(.L_40 - .L_39)
.L_39:
        /*0100*/ 	.word	0x00000000
        /*0104*/ 	.short	0x000b
        /*0106*/ 	.short	0x0040
        /*0108*/ 	.byte	0x00, 0xf0, 0x11, 0x00


	//----- nvinfo : EIATTR_KPARAM_INFO
	.align		4
.L_40:
        /*010c*/ 	.byte	0x04, 0x17
        /*010e*/ 	.short	(.L_42 - .L_41)
.L_41:
        /*0110*/ 	.word	0x00000000
        /*0114*/ 	.short	0x000a
        /*0116*/ 	.short	0x003c
        /*0118*/ 	.byte	0x00, 0xf0, 0x11, 0x00


	//----- nvinfo : EIATTR_KPARAM_INFO
	.align		4
.L_42:
        /*011c*/ 	.byte	0x04, 0x17
        /*011e*/ 	.short	(.L_44 - .L_43)
.L_43:
        /*0120*/ 	.word	0x00000000
        /*0124*/ 	.short	0x0009
        /*0126*/ 	.short	0x0038
        /*0128*/ 	.byte	0x00, 0xf0, 0x11, 0x00


	//----- nvinfo : EIATTR_KPARAM_INFO
	.align		4
.L_44:
        /*012c*/ 	.byte	0x04, 0x17
        /*012e*/ 	.short	(.L_46 - .L_45)
.L_45:
        /*0130*/ 	.word	0x00000000
        /*0134*/ 	.short	0x0008
        /*0136*/ 	.short	0x0034
        /*0138*/ 	.byte	0x00, 0xf0, 0x11, 0x00


	//----- nvinfo : EIATTR_KPARAM_INFO
	.align		4
.L_46:
        /*013c*/ 	.byte	0x04, 0x17
        /*013e*/ 	.short	(.L_48 - .L_47)
.L_47:
        /*0140*/ 	.word	0x00000000
        /*0144*/ 	.short	0x0007
        /*0146*/ 	.short	0x0030
        /*0148*/ 	.byte	0x00, 0xf0, 0x11, 0x00


	//----- nvinfo : EIATTR_KPARAM_INFO
	.align		4
.L_48:
        /*014c*/ 	.byte	0x04, 0x17
        /*014e*/ 	.short	(.L_50 - .L_49)
.L_49:
        /*0150*/ 	.word	0x00000000
        /*0154*/ 	.short	0x0006
        /*0156*/ 	.short	0x002c
        /*0158*/ 	.byte	0x00, 0xf0, 0x11, 0x00


	//----- nvinfo : EIATTR_KPARAM_INFO
	.align		4
.L_50:
        /*015c*/ 	.byte	0x04, 0x17
        /*015e*/ 	.short	(.L_52 - .L_51)
.L_51:
        /*0160*/ 	.word	0x00000000
        /*0164*/ 	.short	0x0005
        /*0166*/ 	.short	0x0028
        /*0168*/ 	.byte	0x00, 0xf0, 0x11, 0x00


	//----- nvinfo : EIATTR_KPARAM_INFO
	.align		4
.L_52:
        /*016c*/ 	.byte	0x04, 0x17
        /*016e*/ 	.short	(.L_54 - .L_53)
.L_53:
        /*0170*/ 	.word	0x00000000
        /*0174*/ 	.short	0x0004
        /*0176*/ 	.short	0x0020
        /*0178*/ 	.byte	0x00, 0xf4, 0x21, 0x00


	//----- nvinfo : EIATTR_KPARAM_INFO
	.align		4
.L_54:
        /*017c*/ 	.byte	0x04, 0x17
        /*017e*/ 	.short	(.L_56 - .L_55)
.L_55:
        /*0180*/ 	.word	0x00000000
        /*0184*/ 	.short	0x0003
        /*0186*/ 	.short	0x0018
        /*0188*/ 	.byte	0x00, 0xf4, 0x21, 0x00


	//----- nvinfo : EIATTR_KPARAM_INFO
	.align		4
.L_56:
        /*018c*/ 	.byte	0x04, 0x17
        /*018e*/ 	.short	(.L_58 - .L_57)
.L_57:
        /*0190*/ 	.word	0x00000000
        /*0194*/ 	.short	0x0002
        /*0196*/ 	.short	0x0010
        /*0198*/ 	.byte	0x00, 0xf4, 0x21, 0x00


	//----- nvinfo : EIATTR_KPARAM_INFO
	.align		4
.L_58:
        /*019c*/ 	.byte	0x04, 0x17
        /*019e*/ 	.short	(.L_60 - .L_59)
.L_59:
        /*01a0*/ 	.word	0x00000000
        /*01a4*/ 	.short	0x0001
        /*01a6*/ 	.short	0x0008
        /*01a8*/ 	.byte	0x00, 0xf4, 0x21, 0x00


	//----- nvinfo : EIATTR_KPARAM_INFO
	.align		4
.L_60:
        /*01ac*/ 	.byte	0x04, 0x17
        /*01ae*/ 	.short	(.L_62 - .L_61)
.L_61:
        /*01b0*/ 	.word	0x00000000
        /*01b4*/ 	.short	0x0000
        /*01b6*/ 	.short	0x0000
        /*01b8*/ 	.byte	0x00, 0xf4, 0x21, 0x00


	//----- nvinfo : EIATTR_MAXREG_COUNT
	.align		4
.L_62:
        /*01bc*/ 	.byte	0x03, 0x1b
        /*01be*/ 	.short	0x00ff


	//----- nvinfo : EIATTR_NUM_BARRIERS
	.align		4
        /*01c0*/ 	.byte	0x02, 0x4c
        /*01c2*/ 	.byte	0x01
	.zero		1


	//----- nvinfo : EIATTR_ANNOTATIONS
	.align		4
        /*01c4*/ 	.byte	0x04, 0x55
        /*01c6*/ 	.short	(.L_64 - .L_63)


	//   ....[0]....
.L_63:
        /*01c8*/ 	.word	0x00000001
        /*01cc*/ 	.byte	0x50, 0x18, 0x00, 0x00, 0x01, 0x00, 0x00, 0x00, 0x60, 0x18, 0x00, 0x00, 0x01, 0x00, 0x00, 0x00
        /* <DEDUP_REMOVED lines=224> */
        /*0fdc*/ 	.byte	0xb0, 0xed, 0x00, 0x00


	//----- nvinfo : EIATTR_MERCURY_ISA_VERSION
	.align		4
.L_64:
        /*0fe0*/ 	.byte	0x03, 0x5f
        /*0fe2*/ 	.short	0x0000


	//----- nvinfo : EIATTR_COOP_GROUP_MASK_REGIDS
	.align		4
        /*0fe4*/ 	.byte	0x04, 0x29
        /*0fe6*/ 	.short	(.L_66 - .L_65)


	//   ....[0]....
.L_65:
        /*0fe8*/ 	.word	0xffffffff


	//   ....[1]....
        /*0fec*/ 	.word	0xffffffff


	//   ....[2]....
        /*0ff0*/ 	.word	0xffffffff


	//   ....[3]....
        /*0ff4*/ 	.word	0xffffffff


	//   ....[4]....
        /*0ff8*/ 	.word	0xffffffff


	//   ....[5]....
        /*0ffc*/ 	.word	0xffffffff


	//   ....[6]....
        /*1000*/ 	.word	0xffffffff


	//   ....[7]....
        /*1004*/ 	.word	0xffffffff


	//   ....[8]....
        /*1008*/ 	.word	0xffffffff


	//   ....[9]....
        /*100c*/ 	.word	0xffffffff


	//   ....[10]....
        /*1010*/ 	.word	0xffffffff


	//   ....[11]....
        /*1014*/ 	.word	0xffffffff


	//   ....[12]....
        /*1018*/ 	.word	0xffffffff


	//   ....[13]....
        /*101c*/ 	.word	0xffffffff


	//   ....[14]....
        /*1020*/ 	.word	0xffffffff


	//   ....[15]....
        /*1024*/ 	.word	0xffffffff


	//----- nvinfo : EIATTR_COOP_GROUP_INSTR_OFFSETS
	.align		4
.L_66:
        /*1028*/ 	.byte	0x04, 0x28
        /*102a*/ 	.short	(.L_68 - .L_67)


	//   ....[0]....
.L_67:
        /*102c*/ 	.word	0x00009910


	//   ....[1]....
        /*1030*/ 	.word	0x00009c10


	//   ....[2]....
        /*1034*/ 	.word	0x00009c50


	//   ....[3]....
        /*1038*/ 	.word	0x00009cd0


	//   ....[4]....
        /*103c*/ 	.word	0x00009ee0


	//   ....[5]....
        /*1040*/ 	.word	0x0000a1d0


	//   ....[6]....
        /*1044*/ 	.word	0x0000a460


	//   ....[7]....
        /*1048*/ 	.word	0x0000a4e0


	//   ....[8]....
        /*104c*/ 	.word	0x0000e830


	//   ....[9]....
        /*1050*/ 	.word	0x0000e850


	//   ....[10]....
        /*1054*/ 	.word	0x0000e860


	//   ....[11]....
        /*1058*/ 	.word	0x0000e870


	//   ....[12]....
        /*105c*/ 	.word	0x0000e8f0


	//   ....[13]....
        /*1060*/ 	.word	0x0000e910


	//   ....[14]....
        /*1064*/ 	.word	0x0000e930


	//   ....[15]....
        /*1068*/ 	.word	0x0000e940


	//----- nvinfo : EIATTR_EXIT_INSTR_OFFSETS
	.align		4
.L_68:
        /*106c*/ 	.byte	0x04, 0x1c
        /*106e*/ 	.short	(.L_70 - .L_69)


	//   ....[0]....
.L_69:
        /*1070*/ 	.word	0x00011e00


	//----- nvinfo : EIATTR_REQNTID
	.align		4
.L_70:
        /*1074*/ 	.byte	0x04, 0x10
        /*1076*/ 	.short	(.L_72 - .L_71)
.L_71:
        /*1078*/ 	.word	0x00000080
        /*107c*/ 	.word	0x00000001
        /*1080*/ 	.word	0x00000001
.L_72:


//--------------------- .nv.callgraph             --------------------------
	.section	.nv.callgraph,"",@"SHT_CUDA_CALLGRAPH"
	.align	4
	.sectionentsize	8
	.align		4
        /*0000*/ 	.word	0x00000000
	.align		4
        /*0004*/ 	.word	0xffffffff
	.align		4
        /*0008*/ 	.word	0x00000000
	.align		4
        /*000c*/ 	.word	0xfffffffe
	.align		4
        /*0010*/ 	.word	0x00000000
	.align		4
        /*0014*/ 	.word	0xfffffffd
	.align		4
        /*0018*/ 	.word	0x00000000
	.align		4
        /*001c*/ 	.word	0xfffffffc


//--------------------- .nv.rel.action            --------------------------
	.section	.nv.rel.action,"",@"SHT_CUDA_RELOCINFO"
	.align	8
	.sectionentsize	8
        /*0000*/ 	.byte	0x73, 0x00, 0x00, 0x00, 0x00, 0x00, 0x00, 0x00, 0x00, 0x00, 0x00, 0x11, 0x25, 0x00, 0x05, 0x36


//--------------------- .nv.constant4             --------------------------
	.section	.nv.constant4,"a",@progbits
	.align	8
	.align		8
.nv.constant4:
        /*0000*/ 	.dword	_$_str


//--------------------- .nv.constant0.attn_fwd    --------------------------
	.section	.nv.constant0.attn_fwd,"a",@progbits
	.sectionflags	@""
	.align	4
.nv.constant0.attn_fwd:
	.zero		488


//--------------------- .text.attn_fwd            --------------------------
	.section	.text.attn_fwd,"ax",@progbits
	.sectioninfo	@"SHI_REGISTERS=255"
	.align	128
        .global         attn_fwd
        .type           attn_fwd,@function
        .size           attn_fwd,(.L_x_4 - attn_fwd)
        .other          attn_fwd,@"STO_CUDA_ENTRY STV_DEFAULT"
attn_fwd:
.text.attn_fwd:
[----:B------:R-:W-:Y:S02]  /*0000*/  IMAD.MOV.U32 R1, RZ, RZ, c[0x0][0x28] ;  /* 0x00000a00ff017624 */ /* 0x000fe400078e00ff */
[----:B------:R-:W0:Y:S01]  /*0010*/  S2R R4, SR_CTAID.X ;  /* 0x0000000000047919 */ /* 0x000e220000002500 */
[----:B------:R-:W-:Y:S01]  /*0020*/  IMAD.MOV.U32 R55, RZ, RZ, c[0x0][0x198] ;  /* 0x00006600ff377624 */ /* 0x000fe200078e00ff */
[----:B------:R-:W-:Y:S01]  /*0030*/  ULDC.64 UR6, c[0x0][0x118] ;  /* 0x0000460000067ab9 */ /* 0x000fe20000000a00 */
[----:B------:R-:W-:Y:S01]  /*0040*/  IADD3 R1, R1, -0x540, RZ ;  /* 0xfffffac001017810 */ /* 0x000fe20007ffe0ff */
[----:B------:R-:W1:Y:S01]  /*0050*/  S2R R132, SR_TID.X ;  /* 0x0000000000847919 */ /* 0x000e620000002100 */
[C---:B------:R-:W-:Y:S01]  /*0060*/  IMAD.SHL.U32 R17, R55.reuse, 0x10, RZ ;  /* 0x0000001037117824 */ /* 0x040fe200078e00ff */
[C---:B------:R-:W-:Y:S01]  /*0070*/  SHF.L.U32 R13, R55.reuse, 0x3, RZ ;  /* 0x00000003370d7819 */ /* 0x040fe200000006ff */
[C---:B------:R-:W-:Y:S01]  /*0080*/  IMAD R25, R55.reuse, 0x14, RZ ;  /* 0x0000001437197824 */ /* 0x040fe200078e02ff */
[----:B------:R-:W2:Y:S01]  /*0090*/  S2R R134, SR_CTAID.Y ;  /* 0x0000000000867919 */ /* 0x000ea20000002600 */
[C---:B------:R-:W-:Y:S02]  /*00a0*/  IMAD R23, R55.reuse, 0xa, RZ ;  /* 0x0000000a37177824 */ /* 0x040fe400078e02ff */
[----:B------:R-:W-:-:S02]  /*00b0*/  IMAD R21, R55, 0x50, RZ ;  /* 0x0000005037157824 */ /* 0x000fc400078e02ff */
[C---:B------:R-:W-:Y:S02]  /*00c0*/  IMAD.SHL.U32 R19, R55.reuse, 0x20, RZ ;  /* 0x0000002037137824 */ /* 0x040fe400078e00ff */
[C---:B------:R-:W-:Y:S02]  /*00d0*/  IMAD R11, R55.reuse, 0x6, RZ ;  /* 0x00000006370b7824 */ /* 0x040fe400078e02ff */
[C---:B------:R-:W-:Y:S02]  /*00e0*/  IMAD R7, R55.reuse, 0x5, RZ ;  /* 0x0000000537077824 */ /* 0x040fe400078e02ff */
[C---:B------:R-:W-:Y:S02]  /*00f0*/  IMAD R29, R55.reuse, 0x28, RZ ;  /* 0x00000028371d7824 */ /* 0x040fe400078e02ff */
[C---:B------:R-:W-:Y:S02]  /*0100*/  IMAD R71, R55.reuse, 0x60, RZ ;  /* 0x0000006037477824 */ /* 0x040fe400078e02ff */
[----:B------:R-:W-:-:S02]  /*0110*/  IMAD R37, R55, 0x18, RZ ;  /* 0x0000001837257824 */ /* 0x000fc400078e02ff */
[----:B0-----:R-:W-:Y:S02]  /*0120*/  IMAD.SHL.U32 R4, R4, 0x80, RZ ;  /* 0x0000008004047824 */ /* 0x001fe400078e00ff */
[C---:B------:R-:W-:Y:S02]  /*0130*/  IMAD R9, R55.reuse, 0x3, RZ ;  /* 0x0000000337097824 */ /* 0x040fe400078e02ff */
[C---:B------:R-:W-:Y:S01]  /*0140*/  IMAD R45, R55.reuse, 0x30, RZ ;  /* 0x00000030372d7824 */ /* 0x040fe200078e02ff */
[----:B-1----:R-:W-:Y:S01]  /*0150*/  LOP3.LUT R2, R4, 0x7f, R132, 0xf8, !PT ;  /* 0x0000007f04027812 */ /* 0x002fe200078ef884 */
[----:B------:R-:W-:Y:S02]  /*0160*/  IMAD R35, R55, 0xc, RZ ;  /* 0x0000000c37237824 */ /* 0x000fe400078e02ff */
[----:B--2---:R-:W-:Y:S02]  /*0170*/  IMAD R0, R134, c[0x0][0x190], RZ ;  /* 0x0000640086007a24 */ /* 0x004fe400078e02ff */
[----:B------:R-:W-:-:S02]  /*0180*/  IMAD R3, R2, c[0x0][0x194], RZ ;  /* 0x0000650002037a24 */ /* 0x000fc400078e02ff */
[----:B------:R-:W-:Y:S01]  /*0190*/  IMAD R51, R55, 0x38, RZ ;  /* 0x0000003837337824 */ /* 0x000fe200078e02ff */
[C---:B------:R-:W-:Y:S01]  /*01a0*/  SHF.L.U32 R2, R0.reuse, 0x1, RZ ;  /* 0x0000000100027819 */ /* 0x040fe200000006ff */
[----:B------:R-:W-:Y:S02]  /*01b0*/  IMAD.SHL.U32 R5, R3, 0x2, RZ ;  /* 0x0000000203057824 */ /* 0x000fe400078e00ff */
[----:B------:R-:W-:-:S03]  /*01c0*/  IMAD.HI R0, R0, 0x2, RZ ;  /* 0x0000000200007827 */ /* 0x000fc600078e02ff */
[----:B------:R-:W-:Y:S01]  /*01d0*/  IADD3 R2, P0, P1, R5, c[0x0][0x160], R2 ;  /* 0x0000580005027a10 */ /* 0x000fe2000791e002 */
[----:B------:R-:W-:Y:S01]  /*01e0*/  IMAD.HI R3, R3, 0x2, RZ ;  /* 0x0000000203037827 */ /* 0x000fe200078e02ff */
[C---:B------:R-:W-:Y:S02]  /*01f0*/  SHF.L.U32 R5, R55.reuse, 0x1, RZ ;  /* 0x0000000137057819 */ /* 0x040fe400000006ff */
[CC--:B------:R-:W-:Y:S01]  /*0200*/  LEA R16, P3, R55.reuse, R2.reuse, 0x5 ;  /* 0x0000000237107211 */ /* 0x0c0fe200078628ff */
[----:B------:R-:W-:Y:S01]  /*0210*/  IMAD R43, R55, 0xe, RZ ;  /* 0x0000000e372b7824 */ /* 0x000fe200078e02ff */
[----:B------:R-:W-:Y:S01]  /*0220*/  IADD3.X R3, R3, c[0x0][0x164], R0, P0, P1 ;  /* 0x0000590003037a10 */ /* 0x000fe200007e2400 */
[C---:B------:R-:W-:Y:S01]  /*0230*/  IMAD R177, R55.reuse, 0x70, RZ ;  /* 0x0000007037b17824 */ /* 0x040fe200078e02ff */
[CC--:B------:R-:W-:Y:S01]  /*0240*/  LEA R12, P2, R55.reuse, R2.reuse, 0x4 ;  /* 0x00000002370c7211 */ /* 0x0c0fe200078420ff */
[----:B------:R-:W-:Y:S01]  /*0250*/  IMAD R191, R55, 0x7e, RZ ;  /* 0x0000007e37bf7824 */ /* 0x000fe200078e02ff */
[-C--:B------:R-:W-:Y:S01]  /*0260*/  LEA.HI.X.SX32 R17, R17, R3.reuse, 0x1, P3 ;  /* 0x0000000311117211 */ /* 0x080fe200018f0eff */
[----:B------:R-:W-:Y:S01]  /*0270*/  IMAD R47, R55, 0x1c, RZ ;  /* 0x0000001c372f7824 */ /* 0x000fe200078e02ff */
[-C--:B------:R-:W-:Y:S01]  /*0280*/  IADD3 R22, P3, R25, R2.reuse, RZ ;  /* 0x0000000219167210 */ /* 0x080fe20007f7e0ff */
[C---:B------:R-:W-:Y:S01]  /*0290*/  IMAD R31, R55.reuse, 0x42, RZ ;  /* 0x00000042371f7824 */ /* 0x040fe200078e02ff */
[CC--:B------:R-:W-:Y:S01]  /*02a0*/  LEA R18, P1, R55.reuse, R2.reuse, 0x6 ;  /* 0x0000000237127211 */ /* 0x0c0fe200078230ff */
[----:B------:R-:W-:Y:S01]  /*02b0*/  IMAD R15, R55, 0x7, RZ ;  /* 0x00000007370f7824 */ /* 0x000fe200078e02ff */
[-C--:B------:R-:W-:Y:S01]  /*02c0*/  LEA.HI.X.SX32 R13, R13, R3.reuse, 0x1, P2 ;  /* 0x000000030d0d7211 */ /* 0x080fe200010f0eff */
[----:B------:R-:W-:Y:S01]  /*02d0*/  IMAD R53, R55, 0x3f, RZ ;  /* 0x0000003f37357824 */ /* 0x000fe200078e02ff */
[-C--:B------:R-:W-:Y:S01]  /*02e0*/  IADD3 R20, P2, R23, R2.reuse, RZ ;  /* 0x0000000217147210 */ /* 0x080fe20007f5e0ff */
[----:B------:R-:W-:Y:S01]  /*02f0*/  IMAD R69, R55, 0x48, RZ ;  /* 0x0000004837457824 */ /* 0x000fe200078e02ff */
[-C--:B------:R-:W-:Y:S01]  /*0300*/  IADD3 R6, P0, R21, R2.reuse, RZ ;  /* 0x0000000215067210 */ /* 0x080fe20007f1e0ff */
[----:B------:R-:W-:Y:S01]  /*0310*/  IMAD R61, R55, 0x12, RZ ;  /* 0x00000012373d7824 */ /* 0x000fe200078e02ff */
[-C--:B------:R-:W-:Y:S01]  /*0320*/  LEA.HI.X.SX32 R23, R23, R3.reuse, 0x1, P3 ;  /* 0x0000000317177211 */ /* 0x080fe200018f0eff */
[----:B------:R-:W-:Y:S01]  /*0330*/  IMAD R67, R55, 0x46, RZ ;  /* 0x0000004637437824 */ /* 0x000fe200078e02ff */
[-C--:B------:R-:W-:Y:S01]  /*0340*/  LEA.HI.X.SX32 R19, R19, R3.reuse, 0x1, P1 ;  /* 0x0000000313137211 */ /* 0x080fe200008f0eff */
[----:B------:R-:W-:Y:S01]  /*0350*/  IMAD.SHL.U32 R27, R55, 0x4, RZ ;  /* 0x00000004371b7824 */ /* 0x000fe200078e00ff */
[-C--:B------:R-:W-:Y:S01]  /*0360*/  IADD3 R28, P3, R11, R2.reuse, RZ ;  /* 0x000000020b1c7210 */ /* 0x080fe20007f7e0ff */
[----:B------:R-:W-:Y:S01]  /*0370*/  IMAD R73, R55, 0x16, RZ ;  /* 0x0000001637497824 */ /* 0x000fe200078e02ff */
[-C--:B------:R-:W-:Y:S01]  /*0380*/  IADD3 R24, P1, R29, R2.reuse, RZ ;  /* 0x000000021d187210 */ /* 0x080fe20007f3e0ff */
[----:B------:R-:W-:Y:S01]  /*0390*/  IMAD R79, R55, 0x1a, RZ ;  /* 0x0000001a374f7824 */ /* 0x000fe200078e02ff */
[-C--:B------:R-:W-:Y:S01]  /*03a0*/  LEA.HI.X.SX32 R21, R7, R3.reuse, 0x1, P2 ;  /* 0x0000000307157211 */ /* 0x080fe200010f0eff */
        /* <DEDUP_REMOVED lines=37> */
[-C--:B------:R-:W-:Y:S01]  /*0600*/  LEA.HI.X.SX32 R45, R15, R3.reuse, 0x1, P0 ;  /* 0x000000030f2d7211 */ /* 0x080fe200000f0eff */
[----:B------:R-:W-:Y:S01]  /*0610*/  IMAD R81, R55, 0x1b, RZ ;  /* 0x0000001b37517824 */ /* 0x000fe200078e02ff */
[-C--:B------:R-:W-:Y:S01]  /*0620*/  IADD3 R70, P5, R5, R2.reuse, RZ ;  /* 0x0000000205467210 */ /* 0x080fe20007fbe0ff */
[----:B------:R-:W-:Y:S01]  /*0630*/  IMAD R131, R55, 0x36, RZ ;  /* 0x0000003637837824 */ /* 0x000fe200078e02ff */
[-C--:B------:R-:W-:Y:S01]  /*0640*/  LEA.HI.X.SX32 R11, R51, R3.reuse, 0x1, P6 ;  /* 0x00000003330b7211 */ /* 0x080fe200030f0eff */
[C---:B------:R-:W-:Y:S01]  /*0650*/  IMAD R83, R55.reuse, 0x1d, RZ ;  /* 0x0000001d37537824 */ /* 0x040fe200078e02ff */
[CC--:B------:R-:W-:Y:S01]  /*0660*/  LEA R68, P6, R55.reuse, R2.reuse, 0x2 ;  /* 0x0000000237447211 */ /* 0x0c0fe200078c10ff */
[----:B------:R-:W-:Y:S01]  /*0670*/  IMAD R137, R55, 0x3a, RZ ;  /* 0x0000003a37897824 */ /* 0x000fe200078e02ff */
[-C--:B------:R-:W-:Y:S01]  /*0680*/  LEA.HI.X.SX32 R15, R53, R3.reuse, 0x1, P4 ;  /* 0x00000003350f7211 */ /* 0x080fe200020f0eff */
[C---:B------:R-:W-:Y:S01]  /*0690*/  IMAD R141, R55.reuse, 0x3c, RZ ;  /* 0x0000003c378d7824 */ /* 0x040fe200078e02ff */
[CC--:B------:R-:W-:Y:S01]  /*06a0*/  LEA R66, P4, R55.reuse, R2.reuse, 0x3 ;  /* 0x0000000237427211 */ /* 0x0c0fe200078818ff */
[----:B------:R-:W-:Y:S01]  /*06b0*/  IMAD R87, R55, 0x1f, RZ ;  /* 0x0000001f37577824 */ /* 0x000fe200078e02ff */
[-C--:B------:R-:W-:Y:S01]  /*06c0*/  LEA.HI.X.SX32 R43, R43, R3.reuse, 0x1, P3 ;  /* 0x000000032b2b7211 */ /* 0x080fe200018f0eff */
[----:B------:R-:W-:Y:S01]  /*06d0*/  IMAD R145, R55, 0x3e, RZ ;  /* 0x0000003e37917824 */ /* 0x000fe200078e02ff */
[-C--:B------:R-:W-:Y:S01]  /*06e0*/  IADD3 R40, P3, R69, R2.reuse, RZ ;  /* 0x0000000245287210 */ /* 0x080fe20007f7e0ff */
[C---:B------:R-:W-:Y:S01]  /*06f0*/  IMAD R89, R55.reuse, 0x21, RZ ;  /* 0x0000002137597824 */ /* 0x040fe200078e02ff */
[CC--:B------:R-:W-:Y:S01]  /*0700*/  LEA.HI.X.SX32 R71, R55.reuse, R3.reuse, 0x1, P5 ;  /* 0x0000000337477211 */ /* 0x0c0fe200028f0eff */
        /* <DEDUP_REMOVED lines=43> */
[----:B------:R-:W-:Y:S01]  /*09c0*/  LEA.HI.X.SX32 R93, R107, R3, 0x1, P1 ;  /* 0x000000036b5d7211 */ /* 0x000fe200008f0eff */
[----:B------:R-:W-:Y:S01]  /*09d0*/  IMAD R169, R55, 0x68, RZ ;  /* 0x0000006837a97824 */ /* 0x000fe200078e02ff */
[----:B------:R-:W-:Y:S01]  /*09e0*/  IADD3 R120, P1, R165, R2, RZ ;  /* 0x00000002a5787210 */ /* 0x000fe20007f3e0ff */
[C---:B------:R-:W-:Y:S01]  /*09f0*/  IMAD R129, R55.reuse, 0x35, RZ ;  /* 0x0000003537817824 */ /* 0x040fe200078e02ff */
[----:B------:R-:W2:Y:S01]  /*0a00*/  LDG.E.U16 R13, [R12.64] ;  /* 0x000000060c0d7981 */ /* 0x000ea2000c1e1500 */
[----:B------:R-:W-:-:S02]  /*0a10*/  IMAD R171, R55, 0x6a, RZ ;  /* 0x0000006a37ab7824 */ /* 0x000fc400078e02ff */
[C---:B------:R-:W-:Y:S01]  /*0a20*/  IMAD R173, R55.reuse, 0x6c, RZ ;  /* 0x0000006c37ad7824 */ /* 0x040fe200078e02ff */
[----:B------:R-:W3:Y:S01]  /*0a30*/  LDG.E.U16 R17, [R16.64] ;  /* 0x0000000610117981 */ /* 0x000ee2000c1e1500 */
[C---:B------:R-:W-:Y:S02]  /*0a40*/  IMAD R133, R55.reuse, 0x37, RZ ;  /* 0x0000003737857824 */ /* 0x040fe400078e02ff */
[C---:B------:R-:W-:Y:S01]  /*0a50*/  IMAD R175, R55.reuse, 0x6e, RZ ;  /* 0x0000006e37af7824 */ /* 0x040fe200078e02ff */
[----:B------:R-:W4:Y:S01]  /*0a60*/  LDG.E.U16 R19, [R18.64] ;  /* 0x0000000612137981 */ /* 0x000f22000c1e1500 */
[C---:B------:R-:W-:Y:S02]  /*0a70*/  IMAD R135, R55.reuse, 0x39, RZ ;  /* 0x0000003937877824 */ /* 0x040fe400078e02ff */
[C---:B------:R-:W-:Y:S01]  /*0a80*/  IMAD R179, R55.reuse, 0x72, RZ ;  /* 0x0000007237b37824 */ /* 0x040fe200078e02ff */
[----:B------:R-:W5:Y:S01]  /*0a90*/  LDG.E.U16 R7, [R6.64] ;  /* 0x0000000606077981 */ /* 0x000f62000c1e1500 */
[----:B------:R-:W-:-:S02]  /*0aa0*/  IMAD R181, R55, 0x74, RZ ;  /* 0x0000007437b57824 */ /* 0x000fc400078e02ff */
[C---:B------:R-:W-:Y:S01]  /*0ab0*/  IMAD R139, R55.reuse, 0x3b, RZ ;  /* 0x0000003b378b7824 */ /* 0x040fe200078e02ff */
[----:B------:R-:W5:Y:S01]  /*0ac0*/  LDG.E.U16 R37, [R36.64] ;  /* 0x0000000624257981 */ /* 0x000f62000c1e1500 */
[C---:B------:R-:W-:Y:S02]  /*0ad0*/  IMAD R183, R55.reuse, 0x76, RZ ;  /* 0x0000007637b77824 */ /* 0x040fe400078e02ff */
[C---:B------:R-:W-:Y:S01]  /*0ae0*/  IMAD R185, R55.reuse, 0x78, RZ ;  /* 0x0000007837b97824 */ /* 0x040fe200078e02ff */
[----:B------:R-:W5:Y:S01]  /*0af0*/  LDG.E.U16 R9, [R8.64] ;  /* 0x0000000608097981 */ /* 0x000f62000c1e1500 */
[C---:B------:R-:W-:Y:S02]  /*0b00*/  IMAD R143, R55.reuse, 0x3d, RZ ;  /* 0x0000003d378f7824 */ /* 0x040fe400078e02ff */
[C---:B------:R-:W-:Y:S01]  /*0b10*/  IMAD R187, R55.reuse, 0x7a, RZ ;  /* 0x0000007a37bb7824 */ /* 0x040fe200078e02ff */
[----:B------:R-:W5:Y:S01]  /*0b20*/  LDG.E.U16 R11, [R10.64] ;  /* 0x000000060a0b7981 */ /* 0x000f62000c1e1500 */
[----:B------:R-:W-:Y:S01]  /*0b30*/  IMAD R189, R55, 0x7c, RZ ;  /* 0x0000007c37bd7824 */ /* 0x000fe200078e02ff */
[----:B------:R-:W-:-:S02]  /*0b40*/  LEA.HI.X.SX32 R55, R41, R3, 0x1, P4 ;  /* 0x0000000329377211 */ /* 0x000fc400020f0eff */
[CC--:B------:R-:W-:Y:S01]  /*0b50*/  IADD3 R58, P4, R95.reuse, R2.reuse, RZ ;  /* 0x000000025f3a7210 */ /* 0x0c0fe20007f9e0ff */
[----:B------:R-:W5:Y:S01]  /*0b60*/  LDG.E.U16 R70, [R70.64] ;  /* 0x0000000646467981 */ /* 0x000f62000c1e1500 */
[-C--:B------:R-:W-:Y:S02]  /*0b70*/  LEA.HI.X.SX32 R41, R95, R3.reuse, 0x1, P3 ;  /* 0x000000035f297211 */ /* 0x080fe400018f0eff */
[-C--:B------:R-:W-:Y:S01]  /*0b80*/  LEA.HI.X.SX32 R59, R61, R3.reuse, 0x1, P4 ;  /* 0x000000033d3b7211 */ /* 0x080fe200020f0eff */
[----:B------:R-:W5:Y:S01]  /*0b90*/  LDG.E.U16 R52, [R52.64] ;  /* 0x0000000634347981 */ /* 0x000f62000c1e1500 */
[-C--:B------:R-:W-:Y:S02]  /*0ba0*/  IADD3 R64, P4, R111, R2.reuse, RZ ;  /* 0x000000026f407210 */ /* 0x080fe40007f9e0ff */
[----:B------:R-:W-:Y:S01]  /*0bb0*/  LEA.HI.X.SX32 R61, R63, R3, 0x1, P5 ;  /* 0x000000033f3d7211 */ /* 0x000fe200028f0eff */
[----:B------:R-:W5:Y:S01]  /*0bc0*/  LDG.E.U16 R48, [R48.64] ;  /* 0x0000000630307981 */ /* 0x000f62000c1e1500 */
[----:B------:R-:W-:-:S02]  /*0bd0*/  IADD3 R72, P5, R115, R2, RZ ;  /* 0x0000000273487210 */ /* 0x000fc40007fbe0ff */
[-C--:B------:R-:W-:Y:S01]  /*0be0*/  LEA.HI.X.SX32 R63, R65, R3.reuse, 0x1, P6 ;  /* 0x00000003413f7211 */ /* 0x080fe200030f0eff */
[----:B------:R-:W5:Y:S01]  /*0bf0*/  LDG.E.U16 R26, [R26.64] ;  /* 0x000000061a1a7981 */ /* 0x000f62000c1e1500 */
[-C--:B------:R-:W-:Y:S02]  /*0c00*/  IADD3 R74, P6, R121, R2.reuse, RZ ;  /* 0x00000002794a7210 */ /* 0x080fe40007fde0ff */
        /* <DEDUP_REMOVED lines=11> */
[----:B------:R-:W-:Y:S02]  /*0cc0*/  IADD3 R82, P4, R141, R2, RZ ;  /* 0x000000028d527210 */ /* 0x000fe40007f9e0ff */
[-C--:B------:R-:W-:Y:S01]  /*0cd0*/  LEA.HI.X.SX32 R79, R81, R3.reuse, 0x1, P5 ;  /* 0x00000003514f7211 */ /* 0x080fe200028f0eff */
[----:B------:R-:W5:Y:S01]  /*0ce0*/  LDG.E.U16 R76, [R76.64] ;  /* 0x000000064c4c7981 */ /* 0x000f62000c1e1500 */
[----:B------:R-:W-:-:S02]  /*0cf0*/  LEA.HI.X.SX32 R81, R83, R3, 0x1, P6 ;  /* 0x0000000353517211 */ /* 0x000fc400030f0eff */
[-C--:B------:R-:W-:Y:S01]  /*0d00*/  IADD3 R84, P5, R145, R2.reuse, RZ ;  /* 0x0000000291547210 */ /* 0x080fe20007fbe0ff */
[----:B------:R-:W5:Y:S01]  /*0d10*/  LDG.E.U16 R32, [R32.64] ;  /* 0x0000000620207981 */ /* 0x000f62000c1e1500 */
[-C--:B------:R-:W-:Y:S02]  /*0d20*/  LEA.HI.X.SX32 R83, R85, R3.reuse, 0x1, P4 ;  /* 0x0000000355537211 */ /* 0x080fe400020f0eff */
[-C--:B------:R-:W-:Y:S01]  /*0d30*/  IADD3 R86, P6, R105, R2.reuse, RZ ;  /* 0x0000000269567210 */ /* 0x080fe20007fde0ff */
[----:B------:R-:W5:Y:S01]  /*0d40*/  LDG.E.U16 R92, [R92.64] ;  /* 0x000000065c5c7981 */ /* 0x000f62000c1e1500 */
[-C--:B------:R-:W-:Y:S02]  /*0d50*/  IADD3 R88, P4, R125, R2.reuse, RZ ;  /* 0x000000027d587210 */ /* 0x080fe40007f9e0ff */
[----:B------:R-:W-:Y:S01]  /*0d60*/  LEA.HI.X.SX32 R85, R87, R3, 0x1, P5 ;  /* 0x0000000357557211 */ /* 0x000fe200028f0eff */
[----:B------:R-:W5:Y:S01]  /*0d70*/  LDG.E.U16 R28, [R28.64] ;  /* 0x000000061c1c7981 */ /* 0x000f62000c1e1500 */
[----:B------:R-:W-:-:S02]  /*0d80*/  IADD3 R90, P5, R147, R2, RZ ;  /* 0x00000002935a7210 */ /* 0x000fc40007fbe0ff */
[-C--:B------:R-:W-:Y:S01]  /*0d90*/  LEA.HI.X.SX32 R87, R97, R3.reuse, 0x1, P6 ;  /* 0x0000000361577211 */ /* 0x080fe200030f0eff */
[----:B------:R-:W5:Y:S01]  /*0da0*/  LDG.E.U16 R56, [R56.64] ;  /* 0x0000000638387981 */ /* 0x000f62000c1e1500 */
[-C--:B------:R-:W-:Y:S02]  /*0db0*/  LEA.HI.X.SX32 R89, R99, R3.reuse, 0x1, P4 ;  /* 0x0000000363597211 */ /* 0x080fe400020f0eff */
[-C--:B------:R-:W-:Y:S01]  /*0dc0*/  IADD3 R94, P3, R155, R2.reuse, RZ ;  /* 0x000000029b5e7210 */ /* 0x080fe20007f7e0ff */
[----:B------:R-:W5:Y:S01]  /*0dd0*/  LDG.E.U16 R60, [R60.64] ;  /* 0x000000063c3c7981 */ /* 0x000f62000c1e1500 */
[-C--:B------:R-:W-:Y:S02]  /*0de0*/  IADD3 R98, P6, R157, R2.reuse, RZ ;  /* 0x000000029d627210 */ /* 0x080fe40007fde0ff */
[----:B------:R-:W-:Y:S01]  /*0df0*/  IADD3 R100, P4, R159, R2, RZ ;  /* 0x000000029f647210 */ /* 0x000fe20007f9e0ff */
[----:B------:R-:W5:Y:S01]  /*0e00*/  LDG.E.U16 R78, [R78.64] ;  /* 0x000000064e4e7981 */ /* 0x000f62000c1e1500 */
[----:B------:R-:W-:-:S02]  /*0e10*/  LEA.HI.X.SX32 R91, R101, R3, 0x1, P5 ;  /* 0x00000003655b7211 */ /* 0x000fc400028f0eff */
[-C--:B------:R-:W-:Y:S01]  /*0e20*/  LEA.HI.X.SX32 R105, R103, R3.reuse, 0x1, P2 ;  /* 0x0000000367697211 */ /* 0x080fe200010f0eff */
[----:B------:R-:W5:Y:S01]  /*0e30*/  LDG.E.U16 R38, [R38.64] ;  /* 0x0000000626267981 */ /* 0x000f62000c1e1500 */
[-C--:B------:R-:W-:Y:S02]  /*0e40*/  LEA.HI.X.SX32 R97, R109, R3.reuse, 0x1, P0 ;  /* 0x000000036d617211 */ /* 0x080fe400000f0eff */
[-C--:B------:R-:W-:Y:S01]  /*0e50*/  LEA.HI.X.SX32 R95, R111, R3.reuse, 0x1, P3 ;  /* 0x000000036f5f7211 */ /* 0x080fe200018f0eff */
[----:B------:R-:W5:Y:S01]  /*0e60*/  LDG.E.U16 R104, [R104.64] ;  /* 0x0000000668687981 */ /* 0x000f62000c1e1500 */
[-C--:B------:R-:W-:Y:S02]  /*0e70*/  LEA.HI.X.SX32 R99, R113, R3.reuse, 0x1, P6 ;  /* 0x0000000371637211 */ /* 0x080fe400030f0eff */
[----:B------:R-:W-:Y:S01]  /*0e80*/  LEA.HI.X.SX32 R101, R115, R3, 0x1, P4 ;  /* 0x0000000373657211 */ /* 0x000fe200020f0eff */
[----:B------:R-:W5:Y:S01]  /*0e90*/  LDG.E.U16 R96, [R96.64] ;  /* 0x0000000660607981 */ /* 0x000f62000c1e1500 */
[----:B------:R-:W-:-:S02]  /*0ea0*/  IADD3 R102, P5, R161, R2, RZ ;  /* 0x00000002a1667210 */ /* 0x000fc40007fbe0ff */
[-C--:B------:R-:W-:Y:S01]  /*0eb0*/  IADD3 R124, P2, R163, R2.reuse, RZ ;  /* 0x00000002a37c7210 */ /* 0x080fe20007f5e0ff */
[----:B------:R-:W5:Y:S01]  /*0ec0*/  LDG.E.U16 R66, [R66.64] ;  /* 0x0000000642427981 */ /* 0x000f62000c1e1500 */
[-C--:B------:R-:W-:Y:S02]  /*0ed0*/  IADD3 R114, P0, R167, R2.reuse, RZ ;  /* 0x00000002a7727210 */ /* 0x080fe40007f1e0ff */
        /* <DEDUP_REMOVED lines=12> */
[-C--:B------:R-:W-:Y:S01]  /*0fa0*/  LEA.HI.X.SX32 R111, R129, R3.reuse, 0x1, P6 ;  /* 0x00000003816f7211 */ /* 0x080fe200030f0eff */
[----:B------:R-:W5:Y:S01]  /*0fb0*/  LDG.E.U16 R120, [R120.64] ;  /* 0x0000000678787981 */ /* 0x000f62000c1e1500 */
[----:B------:R-:W-:-:S02]  /*0fc0*/  LEA.HI.X.SX32 R109, R131, R3, 0x1, P4 ;  /* 0x00000003836d7211 */ /* 0x000fc400020f0eff */
[-C--:B------:R-:W-:Y:S01]  /*0fd0*/  IADD3 R106, P5, R175, R2.reuse, RZ ;  /* 0x00000002af6a7210 */ /* 0x080fe20007fbe0ff */
[----:B------:R-:W5:Y:S01]  /*0fe0*/  LDG.E.U16 R114, [R114.64] ;  /* 0x0000000672727981 */ /* 0x000f62000c1e1500 */
[-C--:B------:R-:W-:Y:S02]  /*0ff0*/  IADD3 R128, P2, R179, R2.reuse, RZ ;  /* 0x00000002b3807210 */ /* 0x080fe40007f5e0ff */
[-C--:B------:R-:W-:Y:S01]  /*1000*/  IADD3 R130, P1, R181, R2.reuse, RZ ;  /* 0x00000002b5827210 */ /* 0x080fe20007f3e0ff */
[----:B------:R-:W5:Y:S01]  /*1010*/  LDG.E.U16 R40, [R40.64] ;  /* 0x0000000628287981 */ /* 0x000f62000c1e1500 */
[-C--:B------:R-:W-:Y:S02]  /*1020*/  IADD3 R126, P0, R183, R2.reuse, RZ ;  /* 0x00000002b77e7210 */ /* 0x080fe40007f1e0ff */
[-C--:B------:R-:W-:Y:S01]  /*1030*/  IADD3 R122, P3, R185, R2.reuse, RZ ;  /* 0x00000002b97a7210 */ /* 0x080fe20007f7e0ff */
[----:B------:R-:W5:Y:S01]  /*1040*/  LDG.E.U16 R94, [R94.64] ;  /* 0x000000065e5e7981 */ /* 0x000f62000c1e1500 */
[----:B------:R-:W-:-:S02]  /*1050*/  IADD3 R118, P6, R187, R2, RZ ;  /* 0x00000002bb767210 */ /* 0x000fc40007fde0ff */
[----:B------:R-:W-:Y:S01]  /*1060*/  IADD3 R116, P4, R189, R2, RZ ;  /* 0x00000002bd747210 */ /* 0x000fe20007f9e0ff */
        /* <DEDUP_REMOVED lines=8> */
[-C--:B------:R-:W-:Y:S01]  /*10f0*/  LEA.HI.X.SX32 R119, R143, R3.reuse, 0x1, P6 ;  /* 0x000000038f777211 */ /* 0x080fe200030f0eff */
[----:B------:R-:W5:Y:S01]  /*1100*/  LDG.E.U16 R130, [R130.64] ;  /* 0x0000000682827981 */ /* 0x000f62000c1e1500 */
[----:B------:R-:W-:-:S03]  /*1110*/  LEA.HI.X.SX32 R117, R145, R3, 0x1, P4 ;  /* 0x0000000391757211 */ /* 0x000fc600020f0eff */
[----:B------:R0:W5:Y:S04]  /*1120*/  LDG.E.U16 R3, [R2.64] ;  /* 0x0000000602037981 */ /* 0x000168000c1e1500 */
[----:B------:R-:W5:Y:S04]  /*1130*/  LDG.E.U16 R126, [R126.64] ;  /* 0x000000067e7e7981 */ /* 0x000f68000c1e1500 */
        /* <DEDUP_REMOVED lines=23> */
[----:B------:R-:W5:Y:S01]  /*12b0*/  LDG.E.U16 R14, [R14.64] ;  /* 0x000000060e0e7981 */ /* 0x000f62000c1e1500 */
[----:B------:R-:W-:-:S05]  /*12c0*/  LOP3.LUT R136, R132, 0x7f, RZ, 0xc0, !PT ;  /* 0x0000007f84887812 */ /* 0x000fca00078ec0ff */
[----:B------:R-:W-:-:S05]  /*12d0*/  IMAD.SHL.U32 R234, R136, 0x2, RZ ;  /* 0x0000000288ea7824 */ /* 0x000fca00078e00ff */
[C---:B------:R-:W-:Y:S02]  /*12e0*/  LOP3.LUT R140, R234.reuse, 0x10, RZ, 0x3c, !PT ;  /* 0x00000010ea8c7812 */ /* 0x040fe400078e3cff */
[C---:B------:R-:W-:Y:S02]  /*12f0*/  LOP3.LUT R138, R234.reuse, 0x20, RZ, 0x3c, !PT ;  /* 0x00000020ea8a7812 */ /* 0x040fe400078e3cff */
[C---:B------:R-:W-:Y:S02]  /*1300*/  LOP3.LUT R0, R234.reuse, 0x30, RZ, 0x3c, !PT ;  /* 0x00000030ea007812 */ /* 0x040fe400078e3cff */
[C---:B0-----:R-:W-:Y:S01]  /*1310*/  LOP3.LUT R2, R234.reuse, 0x40, RZ, 0x3c, !PT ;  /* 0x00000040ea027812 */ /* 0x041fe200078e3cff */
[----:B--2---:R-:W-:Y:S04]  /*1320*/  STS.U16 [R234+0x800], R13 ;  /* 0x0008000dea007388 */ /* 0x004fe80000000400 */
[----:B---3--:R-:W-:Y:S04]  /*1330*/  STS.U16 [R234+0x1000], R17 ;  /* 0x00100011ea007388 */ /* 0x008fe80000000400 */
[----:B----4-:R-:W-:Y:S04]  /*1340*/  STS.U16 [R234+0x2000], R19 ;  /* 0x00200013ea007388 */ /* 0x010fe80000000400 */
[----:B-----5:R0:W-:Y:S04]  /*1350*/  STS.U16 [R234+0x2800], R7 ;  /* 0x00280007ea007388 */ /* 0x0201e80000000400 */
[----:B------:R-:W-:Y:S04]  /*1360*/  STS.U16 [R234+0x1800], R37 ;  /* 0x00180025ea007388 */ /* 0x000fe80000000400 */
[----:B------:R-:W-:Y:S04]  /*1370*/  STS.U16 [R234+0x3000], R9 ;  /* 0x00300009ea007388 */ /* 0x000fe80000000400 */
[----:B------:R-:W-:Y:S01]  /*1380*/  STS.U16 [R234+0x3800], R11 ;  /* 0x0038000bea007388 */ /* 0x000fe20000000400 */
[----:B0-----:R-:W-:Y:S01]  /*1390*/  IMAD.MOV.U32 R7, RZ, RZ, 0x3f800000 ;  /* 0x3f800000ff077424 */ /* 0x001fe200078e00ff */
[----:B------:R-:W-:Y:S01]  /*13a0*/  MOV R6, 0x3f800000 ;  /* 0x3f80000000067802 */ /* 0x000fe20000000f00 */
[----:B------:R-:W-:Y:S01]  /*13b0*/  IMAD.MOV.U32 R5, RZ, RZ, 0x3f800000 ;  /* 0x3f800000ff057424 */ /* 0x000fe200078e00ff */
[----:B------:R-:W-:Y:S01]  /*13c0*/  CS2R R248, SRZ ;  /* 0x0000000000f87805 */ /* 0x000fe2000001ff00 */
        /* <DEDUP_REMOVED lines=11> */
[----:B------:R-:W-:Y:S04]  /*1480*/  STS.U16 [R234], R3 ;  /* 0x00000003ea007388 */ /* 0x000fe80000000400 */
[----:B------:R-:W-:Y:S04]  /*1490*/  STS.U16 [R140+0x100], R70 ;  /* 0x000100468c007388 */ /* 0x000fe80000000400 */
        /* <DEDUP_REMOVED lines=22> */
[----:B------:R0:W-:Y:S04]  /*1600*/  STS.U16 [R0+0x3b00], R126 ;  /* 0x003b007e00007388 */ /* 0x0001e80000000400 */
[----:B------:R-:W-:Y:S04]  /*1610*/  STS.U16 [R2+0x400], R66 ;  /* 0x0004004202007388 */ /* 0x000fe80000000400 */
[----:B------:R-:W-:Y:S01]  /*1620*/  STS.U16 [R2+0xc00], R34 ;  /* 0x000c002202007388 */ /* 0x000fe20000000400 */
[----:B0-----:R-:W-:-:S03]  /*1630*/  LOP3.LUT R0, R234, 0x50, RZ, 0x3c, !PT ;  /* 0x00000050ea007812 */ /* 0x001fc600078e3cff */
        /* <DEDUP_REMOVED lines=31> */
[----:B------:R0:W-:Y:S02]  /*1830*/  STS.U16 [R0+0x3f00], R14 ;  /* 0x003f000e00007388 */ /* 0x0001e40000000400 */
[----:B0-----:R-:W-:-:S05]  /*1840*/  MOV R0, 0x3f800000 ;  /* 0x3f80000000007802 */ /* 0x001fca0000000f00 */
[----:B------:R-:W-:Y:S04]  /*1850*/  STL [R1+0xb8], R0 ;  /* 0x0000b80001007387 */ /* 0x000fe80000100800 */
[----:B------:R-:W-:Y:S04]  /*1860*/  STL [R1+0xb4], R7 ;  /* 0x0000b40701007387 */ /* 0x000fe80000100800 */
[----:B------:R-:W-:Y:S04]  /*1870*/  STL [R1+0xb0], R6 ;  /* 0x0000b00601007387 */ /* 0x000fe80000100800 */
[----:B------:R-:W-:Y:S04]  /*1880*/  STL [R1+0x40], RZ ;  /* 0x000040ff01007387 */ /* 0x000fe80000100800 */
[----:B------:R0:W-:Y:S04]  /*1890*/  STL [R1+0xac], R5 ;  /* 0x0000ac0501007387 */ /* 0x0001e80000100800 */
[----:B------:R1:W-:Y:S04]  /*18a0*/  STL [R1+0x44], RZ ;  /* 0x000044ff01007387 */ /* 0x0003e80000100800 */
        /* <DEDUP_REMOVED lines=14> */
[----:B------:R1:W-:Y:S01]  /*1990*/  STL [R1], RZ ;  /* 0x000000ff01007387 */ /* 0x0003e20000100800 */
[----:B0-----:R-:W-:-:S03]  /*19a0*/  IADD3 R5, R4, 0x80, RZ ;  /* 0x0000008004057810 */ /* 0x001fc60007ffe0ff */
[----:B------:R1:W-:Y:S04]  /*19b0*/  STL [R1+0x4], RZ ;  /* 0x000004ff01007387 */ /* 0x0003e80000100800 */
[----:B------:R1:W-:Y:S04]  /*19c0*/  STL [R1+0x8], RZ ;  /* 0x000008ff01007387 */ /* 0x0003e80000100800 */
[----:B------:R1:W-:Y:S01]  /*19d0*/  STL [R1+0xc], RZ ;  /* 0x00000cff01007387 */ /* 0x0003e20000100800 */
[----:B------:R-:W-:Y:S01]  /*19e0*/  ISETP.GE.AND P0, PT, R5, 0x1, PT ;  /* 0x000000010500780c */ /* 0x000fe20003f06270 */
[----:B------:R-:W-:Y:S01]  /*19f0*/  IMAD.MOV.U32 R24, RZ, RZ, -0x800000 ;  /* 0xff800000ff187424 */ /* 0x000fe200078e00ff */
[----:B------:R-:W-:Y:S01]  /*1a00*/  MOV R2, 0xff800000 ;  /* 0xff80000000027802 */ /* 0x000fe20000000f00 */
[----:B------:R-:W-:Y:S01]  /*1a10*/  IMAD.MOV.U32 R3, RZ, RZ, -0x800000 ;  /* 0xff800000ff037424 */ /* 0x000fe200078e00ff */
[----:B------:R-:W-:Y:S01]  /*1a20*/  CS2R R84, SRZ ;  /* 0x0000000000547805 */ /* 0x000fe2000001ff00 */
[----:B------:R-:W-:Y:S01]  /*1a30*/  IMAD.MOV.U32 R0, RZ, RZ, -0x800000 ;  /* 0xff800000ff007424 */ /* 0x000fe200078e00ff */
        /* <DEDUP_REMOVED lines=9> */
[C---:B------:R-:W-:Y:S01]  /*1ad0*/  LOP3.LUT R7, R132.reuse, 0x60, RZ, 0xc0, !PT ;  /* 0x0000006084077812 */ /* 0x040fe200078ec0ff */
[C---:B------:R-:W-:Y:S01]  /*1ae0*/  IMAD.SHL.U32 R116, R132.reuse, 0x2, RZ ;  /* 0x0000000284747824 */ /* 0x040fe200078e00ff */
[----:B------:R-:W-:Y:S01]  /*1af0*/  LOP3.LUT R5, R132, 0x1c, RZ, 0xc0, !PT ;  /* 0x0000001c84057812 */ /* 0x000fe200078ec0ff */
[----:B------:R-:W-:Y:S05]  /*1b00*/  @!P0 BRA `(.L_x_0) ;  /* 0x0000d13000008947 */ /* 0x000fea0003800000 */
[----:B-1----:R-:W-:Y:S01]  /*1b10*/  SHF.R.U32.HI R0, RZ, 0x6, R132 ;  /* 0x00000006ff007819 */ /* 0x002fe20000011684 */
[----:B------:R-:W-:Y:S01]  /*1b20*/  IMAD R6, R134, c[0x0][0x1b0], RZ ;  /* 0x00006c0086067a24 */ /* 0x000fe200078e02ff */
[----:B------:R-:W-:Y:S01]  /*1b30*/  MOV R38, c[0x0][0x1a4] ;  /* 0x0000690000267a02 */ /* 0x000fe20000000f00 */
[----:B------:R-:W-:Y:S01]  /*1b40*/  IMAD R8, R136, c[0x0][0x1b4], RZ ;  /* 0x00006d0088087a24 */ /* 0x000fe200078e02ff */
[----:B------:R-:W-:Y:S01]  /*1b50*/  SGXT.U32 R0, R0, 0x1 ;  /* 0x000000010000781a */ /* 0x000fe20000000000 */
[----:B------:R-:W-:Y:S01]  /*1b60*/  IMAD.HI R32, R6, 0x2, RZ ;  /* 0x0000000206207827 */ /* 0x000fe200078e02ff */
[----:B------:R-:W-:Y:S01]  /*1b70*/  LOP3.LUT R9, R116, 0x10, RZ, 0xc0, !PT ;  /* 0x0000001074097812 */ /* 0x000fe200078ec0ff */
[----:B------:R-:W-:Y:S01]  /*1b80*/  CS2R R248, SRZ ;  /* 0x0000000000f87805 */ /* 0x000fe2000001ff00 */
[----:B------:R-:W-:Y:S01]  /*1b90*/  LOP3.LUT P0, RZ, R132, 0x40, RZ, 0xc0, !PT ;  /* 0x0000004084ff7812 */ /* 0x000fe2000780c0ff */
[----:B------:R-:W-:Y:S01]  /*1ba0*/  IMAD R10, R0, c[0x0][0x1a4], RZ ;  /* 0x00006900000a7a24 */ /* 0x000fe200078e02ff */
[----:B------:R-:W-:Y:S01]  /*1bb0*/  SHF.R.U32.HI R0, RZ, 0x1, R7 ;  /* 0x00000001ff007819 */ /* 0x000fe20000011607 */
[----:B------:R-:W-:Y:S01]  /*1bc0*/  IMAD.SHL.U32 R233, R8, 0x2, RZ ;  /* 0x0000000208e97824 */ /* 0x000fe200078e00ff */
[----:B------:R-:W-:Y:S01]  /*1bd0*/  LOP3.LUT R7, R132, 0x3f, RZ, 0xc0, !PT ;  /* 0x0000003f84077812 */ /* 0x000fe200078ec0ff */
[----:B------:R-:W-:Y:S01]  /*1be0*/  IMAD R11, R38, 0x2, R10 ;  /* 0x00000002260b7824 */ /* 0x000fe200078e020a */
[----:B------:R-:W-:Y:S01]  /*1bf0*/  LEA.HI R3, R5, R0, RZ, 0x1e ;  /* 0x0000000005037211 */ /* 0x000fe200078ff0ff */
[----:B------:R-:W-:Y:S01]  /*1c00*/  IMAD.HI R33, R8, 0x2, RZ ;  /* 0x0000000208217827 */ /* 0x000fe200078e02ff */
[----:B------:R-:W-:Y:S01]  /*1c10*/  SHF.L.U32 R2, R7, 0x1, RZ ;  /* 0x0000000107027819 */ /* 0x000fe200000006ff */
[----:B------:R-:W-:Y:S01]  /*1c20*/  CS2R R250, SRZ ;  /* 0x0000000000fa7805 */ /* 0x000fe2000001ff00 */
[----:B------:R-:W-:Y:S01]  /*1c30*/  SHF.L.U32 R232, R6, 0x1, RZ ;  /* 0x0000000106e87819 */ /* 0x000fe200000006ff */
[----:B------:R-:W-:Y:S01]  /*1c40*/  IMAD R12, R38, 0x2, R11 ;  /* 0x00000002260c7824 */ /* 0x000fe200078e020b */
[----:B------:R-:W-:Y:S01]  /*1c50*/  LOP3.LUT R35, R9, 0x60, R132, 0xf8, !PT ;  /* 0x0000006009237812 */ /* 0x000fe200078ef884 */
[----:B------:R-:W-:Y:S01]  /*1c60*/  IMAD.IADD R0, R4, 0x1, R3 ;  /* 0x0000000104007824 */ /* 0x000fe200078e0203 */
[----:B------:R-:W-:Y:S01]  /*1c70*/  SEL R5, RZ, 0x90, !P0 ;  /* 0x00000090ff057807 */ /* 0x000fe20004000000 */
[----:B------:R-:W-:Y:S01]  /*1c80*/  IMAD R3, R134, c[0x0][0x1a0], RZ ;  /* 0x0000680086037a24 */ /* 0x000fe200078e02ff */
[----:B------:R-:W-:Y:S01]  /*1c90*/  LEA R13, R38, R12, 0x1 ;  /* 0x0000000c260d7211 */ /* 0x000fe200078e08ff */
[----:B------:R-:W-:Y:S01]  /*1ca0*/  IMAD R7, R7, c[0x0][0x1a8], RZ ;  /* 0x00006a0007077a24 */ /* 0x000fe200078e02ff */
[----:B------:R-:W-:Y:S01]  /*1cb0*/  IADD3 R232, P2, P3, R233, c[0x0][0x170], R232 ;  /* 0x00005c00e9e87a10 */ /* 0x000fe20007b5e0e8 */
[----:B------:R-:W-:Y:S01]  /*1cc0*/  IMAD.SHL.U32 R31, R132, 0x80, RZ ;  /* 0x00000080841f7824 */ /* 0x000fe200078e00ff */
[----:B------:R-:W-:Y:S01]  /*1cd0*/  SHF.L.U32 R4, R3, 0x1, RZ ;  /* 0x0000000103047819 */ /* 0x000fe200000006ff */
[C---:B------:R-:W-:Y:S01]  /*1ce0*/  IMAD R14, R38.reuse, 0x2, R13 ;  /* 0x00000002260e7824 */ /* 0x040fe200078e020d */
[----:B------:R-:W-:Y:S01]  /*1cf0*/  SHF.L.U32 R9, R7, 0x1, RZ ;  /* 0x0000000107097819 */ /* 0x000fe200000006ff */
[----:B------:R-:W-:Y:S01]  /*1d00*/  IMAD.HI R3, R3, 0x2, RZ ;  /* 0x0000000203037827 */ /* 0x000fe200078e02ff */
[----:B------:R-:W-:Y:S01]  /*1d10*/  LOP3.LUT R2, R5, R2, RZ, 0x3c, !PT ;  /* 0x0000000205027212 */ /* 0x000fe200078e3cff */
[----:B------:R-:W-:Y:S01]  /*1d20*/  CS2R R164, SRZ ;  /* 0x0000000000a47805 */ /* 0x000fe2000001ff00 */
[----:B------:R-:W-:Y:S01]  /*1d30*/  IADD3 R36, P0, P1, R9, c[0x0][0x168], R4 ;  /* 0x00005a0009247a10 */ /* 0x000fe2000791e004 */
[----:B------:R-:W-:Y:S01]  /*1d40*/  IMAD R15, R38, 0x2, R14 ;  /* 0x00000002260f7824 */ /* 0x000fe200078e020e */
[----:B------:R-:W-:Y:S01]  /*1d50*/  LOP3.LUT R5, R132, 0x7, RZ, 0xc0, !PT ;  /* 0x0000000784057812 */ /* 0x000fe200078ec0ff */
[----:B------:R-:W-:Y:S01]  /*1d60*/  IMAD.HI R8, R7, 0x2, RZ ;  /* 0x0000000207087827 */ /* 0x000fe200078e02ff */
[----:B------:R-:W-:Y:S01]  /*1d70*/  IADD3.X R233, R33, c[0x0][0x174], R32, P2, P3 ;  /* 0x00005d0021e97a10 */ /* 0x000fe200017e6420 */
[----:B------:R-:W-:Y:S01]  /*1d80*/  CS2R R166, SRZ ;  /* 0x0000000000a67805 */ /* 0x000fe2000001ff00 */
[----:B------:R-:W-:Y:S01]  /*1d90*/  LEA R16, R38, R15, 0x1 ;  /* 0x0000000f26107211 */ /* 0x000fe200078e08ff */
[C---:B------:R-:W-:Y:S01]  /*1da0*/  IMAD R6, R5.reuse, 0x110, RZ ;  /* 0x0000011005067824 */ /* 0x040fe200078e02ff */
[----:B------:R-:W-:Y:S01]  /*1db0*/  IADD3.X R32, R8, c[0x0][0x16c], R3, P0, P1 ;  /* 0x00005b0008207a10 */ /* 0x000fe200007e2403 */
[----:B------:R-:W-:Y:S01]  /*1dc0*/  IMAD R5, R5, 0x90, RZ ;  /* 0x0000009005057824 */ /* 0x000fe200078e02ff */
[-C--:B------:R-:W-:Y:S01]  /*1dd0*/  LEA R44, P0, R10, R36.reuse, 0x1 ;  /* 0x000000240a2c7211 */ /* 0x080fe200078008ff */
[----:B------:R-:W-:Y:S01]  /*1de0*/  IMAD R17, R38, 0x2, R16 ;  /* 0x0000000226117824 */ /* 0x000fe200078e0210 */
[----:B------:R-:W-:Y:S01]  /*1df0*/  LEA R40, P2, R12, R36, 0x1 ;  /* 0x000000240c287211 */ /* 0x000fe200078408ff */
[----:B------:R-:W-:Y:S01]  /*1e00*/  IMAD.MOV.U32 R252, RZ, RZ, -0x800000 ;  /* 0xff800000fffc7424 */ /* 0x000fe200078e00ff */
[-C--:B------:R-:W-:Y:S01]  /*1e10*/  LEA.HI.X.SX32 R45, R10, R32.reuse, 0x1, P0 ;  /* 0x000000200a2d7211 */ /* 0x080fe200000f0eff */
[----:B------:R-:W-:Y:S01]  /*1e20*/  IMAD R18, R38, 0x2, R17 ;  /* 0x0000000226127824 */ /* 0x000fe200078e0211 */
[----:B------:R-:W-:Y:S01]  /*1e30*/  LEA.HI.X.SX32 R41, R12, R32, 0x1, P2 ;  /* 0x000000200c297211 */ /* 0x000fe200010f0eff */
[----:B------:R-:W-:Y:S01]  /*1e40*/  CS2R R84, SRZ ;  /* 0x0000000000547805 */ /* 0x000fe2000001ff00 */
[----:B------:R-:W-:Y:S01]  /*1e50*/  LOP3.LUT R235, R31, 0x800, RZ, 0xc0, !PT ;  /* 0x000008001feb7812 */ /* 0x000fe200078ec0ff */
[----:B------:R-:W-:Y:S01]  /*1e60*/  STL.64 [R1+0x4b0], R44 ;  /* 0x0004b02c01007387 */ /* 0x000fe20000100a00 */
[----:B------:R-:W-:Y:S01]  /*1e70*/  LEA R19, R38, R18, 0x1 ;  /* 0x0000001226137211 */ /* 0x000fe200078e08ff */
[----:B------:R-:W-:Y:S01]  /*1e80*/  CS2R R86, SRZ ;  /* 0x0000000000567805 */ /* 0x000fe2000001ff00 */
[----:B------:R-:W-:Y:S01]  /*1e90*/  LOP3.LUT R34, R6, R35, RZ, 0x3c, !PT ;  /* 0x0000002306227212 */ /* 0x000fe200078e3cff */
[----:B------:R0:W-:Y:S01]  /*1ea0*/  STL.64 [R1+0x4a0], R40 ;  /* 0x0004a02801007387 */ /* 0x0001e20000100a00 */
[-C--:B------:R-:W-:Y:S01]  /*1eb0*/  LEA R42, P1, R11, R36.reuse, 0x1 ;  /* 0x000000240b2a7211 */ /* 0x080fe200078208ff */
[C---:B------:R-:W-:Y:S01]  /*1ec0*/  IMAD R20, R38.reuse, 0x2, R19 ;  /* 0x0000000226147824 */ /* 0x040fe200078e0213 */
[----:B------:R-:W-:Y:S01]  /*1ed0*/  LEA R10, P2, R15, R36, 0x1 ;  /* 0x000000240f0a7211 */ /* 0x000fe200078408ff */
[----:B------:R-:W-:Y:S01]  /*1ee0*/  CS2R R60, SRZ ;  /* 0x00000000003c7805 */ /* 0x000fe2000001ff00 */
[----:B------:R-:W-:Y:S01]  /*1ef0*/  IADD3 R235, R235, R34, RZ ;  /* 0x00000022ebeb7210 */ /* 0x000fe20007ffe0ff */
[----:B------:R-:W-:Y:S01]  /*1f00*/  IMAD R21, R38, 0x2, R20 ;  /* 0x0000000226157824 */ /* 0x000fe200078e0214 */
[----:B------:R-:W-:Y:S01]  /*1f10*/  LEA.HI.X.SX32 R43, R11, R32, 0x1, P1 ;  /* 0x000000200b2b7211 */ /* 0x000fe200008f0eff */
[----:B------:R-:W-:Y:S01]  /*1f20*/  CS2R R62, SRZ ;  /* 0x00000000003e7805 */ /* 0x000fe2000001ff00 */
[-C--:B------:R-:W-:Y:S01]  /*1f30*/  LEA R34, P1, R14, R36.reuse, 0x1 ;  /* 0x000000240e227211 */ /* 0x080fe200078208ff */
[----:B------:R-:W-:Y:S01]  /*1f40*/  CS2R R184, SRZ ;  /* 0x0000000000b87805 */ /* 0x000fe2000001ff00 */
[C---:B------:R-:W-:Y:S01]  /*1f50*/  LEA R22, R38.reuse, R21, 0x1 ;  /* 0x0000001526167211 */ /* 0x040fe200078e08ff */
[----:B------:R-:W-:Y:S01]  /*1f60*/  STL.64 [R1+0x4a8], R42 ;  /* 0x0004a82a01007387 */ /* 0x000fe20000100a00 */
[----:B0-----:R-:W-:Y:S01]  /*1f70*/  LEA R40, P0, R13, R36, 0x1 ;  /* 0x000000240d287211 */ /* 0x001fe200078008ff */
[----:B------:R-:W-:Y:S01]  /*1f80*/  CS2R R186, SRZ ;  /* 0x0000000000ba7805 */ /* 0x000fe2000001ff00 */
[-C--:B------:R-:W-:Y:S01]  /*1f90*/  LEA.HI.X.SX32 R11, R15, R32.reuse, 0x1, P2 ;  /* 0x000000200f0b7211 */ /* 0x080fe200010f0eff */
[----:B------:R-:W-:Y:S01]  /*1fa0*/  IMAD R23, R38, 0x2, R22 ;  /* 0x0000000226177824 */ /* 0x000fe200078e0216 */
[-C--:B------:R-:W-:Y:S01]  /*1fb0*/  LEA.HI.X.SX32 R41, R13, R32.reuse, 0x1, P0 ;  /* 0x000000200d297211 */ /* 0x080fe200000f0eff */
[----:B------:R-:W-:Y:S01]  /*1fc0*/  CS2R R104, SRZ ;  /* 0x0000000000687805 */ /* 0x000fe2000001ff00 */
[----:B------:R-:W-:Y:S01]  /*1fd0*/  LEA.HI.X.SX32 R35, R14, R32, 0x1, P1 ;  /* 0x000000200e237211 */ /* 0x000fe200008f0eff */
[----:B------:R-:W-:Y:S01]  /*1fe0*/  IMAD R24, R38, 0x2, R23 ;  /* 0x0000000226187824 */ /* 0x000fe200078e0217 */
[----:B------:R-:W-:Y:S01]  /*1ff0*/  STL.64 [R1+0x488], R10 ;  /* 0x0004880a01007387 */ /* 0x000fe20000100a00 */
[----:B------:R-:W-:Y:S01]  /*2000*/  LEA R12, P2, R18, R36, 0x1 ;  /* 0x00000024120c7211 */ /* 0x000fe200078408ff */
[----:B------:R-:W-:Y:S01]  /*2010*/  CS2R R106, SRZ ;  /* 0x00000000006a7805 */ /* 0x000fe2000001ff00 */
[----:B------:R-:W-:Y:S01]  /*2020*/  IMAD R25, R38, 0x2, R24 ;  /* 0x0000000226197824 */ /* 0x000fe200078e0218 */
[----:B------:R0:W-:Y:S01]  /*2030*/  STL.64 [R1+0x498], R40 ;  /* 0x0004982801007387 */ /* 0x0001e20000100a00 */
[----:B------:R-:W-:Y:S01]  /*2040*/  LEA.HI.X.SX32 R13, R18, R32, 0x1, P2 ;  /* 0x00000020120d7211 */ /* 0x000fe200010f0eff */
[----:B------:R-:W-:Y:S01]  /*2050*/  CS2R R112, SRZ ;  /* 0x0000000000707805 */ /* 0x000fe2000001ff00 */
[C---:B------:R-:W-:Y:S01]  /*2060*/  IMAD R26, R38.reuse, 0x2, R25 ;  /* 0x00000002261a7824 */ /* 0x040fe200078e0219 */
[----:B------:R1:W-:Y:S01]  /*2070*/  STL.64 [R1+0x490], R34 ;  /* 0x0004902201007387 */ /* 0x0003e20000100a00 */
[----:B------:R-:W-:Y:S01]  /*2080*/  LEA R14, P2, R21, R36, 0x1 ;  /* 0x00000024150e7211 */ /* 0x000fe200078408ff */
[----:B------:R-:W-:Y:S01]  /*2090*/  CS2R R156, SRZ ;  /* 0x00000000009c7805 */ /* 0x000fe2000001ff00 */
[--C-:B------:R-:W-:Y:S01]  /*20a0*/  LOP3.LUT R5, R5, 0x30, R116.reuse, 0x78, !PT ;  /* 0x0000003005057812 */ /* 0x100fe200078e7874 */
[----:B------:R-:W-:Y:S01]  /*20b0*/  STL.64 [R1+0x470], R12 ;  /* 0x0004700c01007387 */ /* 0x000fe20000100a00 */
[----:B------:R-:W-:Y:S01]  /*20c0*/  LEA R27, R38, R26, 0x1 ;  /* 0x0000001a261b7211 */ /* 0x000fe200078e08ff */
[----:B------:R-:W-:Y:S01]  /*20d0*/  CS2R R158, SRZ ;  /* 0x00000000009e7805 */ /* 0x000fe2000001ff00 */
[----:B------:R-:W-:Y:S01]  /*20e0*/  LEA.HI.X.SX32 R15, R21, R32, 0x1, P2 ;  /* 0x00000020150f7211 */ /* 0x000fe200010f0eff */
[----:B------:R-:W-:Y:S01]  /*20f0*/  CS2R R172, SRZ ;  /* 0x0000000000ac7805 */ /* 0x000fe2000001ff00 */
[-C--:B0-----:R-:W-:Y:S01]  /*2100*/  LEA R40, P0, R16, R36.reuse, 0x1 ;  /* 0x0000002410287211 */ /* 0x081fe200078008ff */
[----:B------:R-:W-:Y:S01]  /*2110*/  IMAD R28, R38, 0x2, R27 ;  /* 0x00000002261c7824 */ /* 0x000fe200078e021b */
[----:B------:R-:W-:Y:S01]  /*2120*/  LOP3.LUT R6, R6, 0x30, R116, 0x78, !PT ;  /* 0x0000003006067812 */ /* 0x000fe200078e7874 */
[----:B------:R-:W-:Y:S01]  /*2130*/  CS2R R174, SRZ ;  /* 0x0000000000ae7805 */ /* 0x000fe2000001ff00 */
[C---:B-1----:R-:W-:Y:S01]  /*2140*/  LEA R34, P1, R17.reuse, R36, 0x1 ;  /* 0x0000002411227211 */ /* 0x042fe200078208ff */
[----:B------:R-:W-:Y:S01]  /*2150*/  IMAD R29, R38, 0x2, R28 ;  /* 0x00000002261d7824 */ /* 0x000fe200078e021c */
[-C--:B------:R-:W-:Y:S01]  /*2160*/  LEA.HI.X.SX32 R41, R16, R32.reuse, 0x1, P0 ;  /* 0x0000002010297211 */ /* 0x080fe200000f0eff */
[----:B------:R-:W-:Y:S01]  /*2170*/  CS2R R168, SRZ ;  /* 0x0000000000a87805 */ /* 0x000fe2000001ff00 */
[----:B------:R-:W-:Y:S01]  /*2180*/  LEA.HI.X.SX32 R35, R17, R32, 0x1, P1 ;  /* 0x0000002011237211 */ /* 0x000fe200008f0eff */
[----:B------:R-:W-:Y:S01]  /*2190*/  IMAD R30, R38, 0x2, R29 ;  /* 0x00000002261e7824 */ /* 0x000fe200078e021d */
[----:B------:R-:W-:Y:S01]  /*21a0*/  LEA R16, P1, R20, R36, 0x1 ;  /* 0x0000002414107211 */ /* 0x000fe200078208ff */
[----:B------:R-:W-:Y:S01]  /*21b0*/  STL.64 [R1+0x480], R40 ;  /* 0x0004802801007387 */ /* 0x000fe20000100a00 */
[----:B------:R-:W-:Y:S01]  /*21c0*/  CS2R R170, SRZ ;  /* 0x0000000000aa7805 */ /* 0x000fe2000001ff00 */
[----:B------:R-:W-:Y:S01]  /*21d0*/  IMAD R31, R38, 0x2, R30 ;  /* 0x00000002261f7824 */ /* 0x000fe200078e021e */
[----:B------:R-:W-:Y:S01]  /*21e0*/  LEA.HI.X.SX32 R17, R20, R32, 0x1, P1 ;  /* 0x0000002014117211 */ /* 0x000fe200008f0eff */
[----:B------:R0:W-:Y:S01]  /*21f0*/  STL.64 [R1+0x478], R34 ;  /* 0x0004782201007387 */ /* 0x0001e20000100a00 */
[----:B------:R-:W-:Y:S01]  /*2200*/  LEA R18, P1, R23, R36, 0x1 ;  /* 0x0000002417127211 */ /* 0x000fe200078208ff */
[C---:B------:R-:W-:Y:S01]  /*2210*/  IMAD R4, R38.reuse, 0x2, R31 ;  /* 0x0000000226047824 */ /* 0x040fe200078e021f */
[----:B------:R-:W-:Y:S01]  /*2220*/  UMOV UR4, URZ ;  /* 0x0000003f00047c82 */ /* 0x000fe20008000000 */
[----:B------:R-:W-:Y:S01]  /*2230*/  STL.64 [R1+0x458], R14 ;  /* 0x0004580e01007387 */ /* 0x000fe20000100a00 */
[----:B------:R-:W-:Y:S01]  /*2240*/  UMOV UR5, URZ ;  /* 0x0000003f00057c82 */ /* 0x000fe20008000000 */
[----:B------:R-:W-:-:S04]  /*2250*/  IMAD R3, R38, 0x2, R4 ;  /* 0x0000000226037824 */ /* 0x000fc800078e0204 */
[----:B------:R-:W-:Y:S01]  /*2260*/  IMAD R7, R38, 0x2, R3 ;  /* 0x0000000226077824 */ /* 0x000fe200078e0203 */
[----:B0-----:R-:W-:-:S04]  /*2270*/  LEA R34, P0, R19, R36, 0x1 ;  /* 0x0000002413227211 */ /* 0x001fc800078008ff */
[C---:B------:R-:W-:Y:S02]  /*2280*/  LEA R8, R38.reuse, R7, 0x1 ;  /* 0x0000000726087211 */ /* 0x040fe400078e08ff */
[-C--:B------:R-:W-:Y:S02]  /*2290*/  LEA.HI.X.SX32 R35, R19, R32.reuse, 0x1, P0 ;  /* 0x0000002013237211 */ /* 0x080fe400000f0eff */
[----:B------:R-:W-:Y:S01]  /*22a0*/  LEA.HI.X.SX32 R19, R23, R32, 0x1, P1 ;  /* 0x0000002017137211 */ /* 0x000fe200008f0eff */
[----:B------:R-:W-:Y:S01]  /*22b0*/  IMAD R9, R38, 0x2, R8 ;  /* 0x0000000226097824 */ /* 0x000fe200078e0208 */
[----:B------:R-:W-:Y:S01]  /*22c0*/  LEA R20, P1, R26, R36, 0x1 ;  /* 0x000000241a147211 */ /* 0x000fe200078208ff */
[----:B------:R0:W-:Y:S02]  /*22d0*/  STL.64 [R1+0x468], R34 ;  /* 0x0004682201007387 */ /* 0x0001e40000100a00 */
[----:B------:R-:W-:Y:S01]  /*22e0*/  IMAD R10, R38, 0x2, R9 ;  /* 0x00000002260a7824 */ /* 0x000fe200078e0209 */
[----:B------:R-:W-:Y:S01]  /*22f0*/  LEA.HI.X.SX32 R21, R26, R32, 0x1, P1 ;  /* 0x000000201a157211 */ /* 0x000fe200008f0eff */
[----:B------:R1:W-:Y:S03]  /*2300*/  STL.64 [R1+0x460], R16 ;  /* 0x0004601001007387 */ /* 0x0003e60000100a00 */
[----:B------:R-:W-:-:S02]  /*2310*/  LEA R11, R38, R10, 0x1 ;  /* 0x0000000a260b7211 */ /* 0x000fc400078e08ff */
[----:B0-----:R-:W-:-:S03]  /*2320*/  LEA R34, P0, R22, R36, 0x1 ;  /* 0x0000002416227211 */ /* 0x001fc600078008ff */
[----:B------:R-:W-:Y:S01]  /*2330*/  IMAD R12, R38, 0x2, R11 ;  /* 0x00000002260c7824 */ /* 0x000fe200078e020b */
[----:B-1----:R-:W-:-:S03]  /*2340*/  LEA R16, P2, R24, R36, 0x1 ;  /* 0x0000002418107211 */ /* 0x002fc600078408ff */
[----:B------:R-:W-:Y:S01]  /*2350*/  IMAD R13, R38, 0x2, R12 ;  /* 0x00000002260d7824 */ /* 0x000fe200078e020c */
[-C--:B------:R-:W-:Y:S02]  /*2360*/  LEA.HI.X.SX32 R35, R22, R32.reuse, 0x1, P0 ;  /* 0x0000002016237211 */ /* 0x080fe400000f0eff */
[----:B------:R-:W-:Y:S02]  /*2370*/  LEA.HI.X.SX32 R17, R24, R32, 0x1, P2 ;  /* 0x0000002018117211 */ /* 0x000fe400010f0eff */
[C---:B------:R-:W-:Y:S02]  /*2380*/  LEA R22, P0, R25.reuse, R36, 0x1 ;  /* 0x0000002419167211 */ /* 0x040fe400078008ff */
[----:B------:R-:W-:Y:S01]  /*2390*/  LEA R14, R38, R13, 0x1 ;  /* 0x0000000d260e7211 */ /* 0x000fe200078e08ff */
[----:B------:R0:W-:Y:S01]  /*23a0*/  STL.64 [R1+0x440], R16 ;  /* 0x0004401001007387 */ /* 0x0001e20000100a00 */
[----:B------:R-:W-:Y:S02]  /*23b0*/  LEA.HI.X.SX32 R23, R25, R32, 0x1, P0 ;  /* 0x0000002019177211 */ /* 0x000fe400000f0eff */
[----:B------:R-:W-:Y:S01]  /*23c0*/  LEA R24, P0, R28, R36, 0x1 ;  /* 0x000000241c187211 */ /* 0x000fe200078008ff */
[----:B------:R-:W-:Y:S01]  /*23d0*/  STL.64 [R1+0x450], R34 ;  /* 0x0004502201007387 */ /* 0x000fe20000100a00 */
[----:B------:R-:W-:-:S02]  /*23e0*/  IMAD R15, R38, 0x2, R14 ;  /* 0x00000002260f7824 */ /* 0x000fc400078e020e */
[----:B------:R-:W-:Y:S01]  /*23f0*/  LEA.HI.X.SX32 R25, R28, R32, 0x1, P0 ;  /* 0x000000201c197211 */ /* 0x000fe200000f0eff */
[----:B------:R1:W-:Y:S01]  /*2400*/  STL.64 [R1+0x448], R18 ;  /* 0x0004481201007387 */ /* 0x0003e20000100a00 */
[----:B------:R-:W-:Y:S01]  /*2410*/  LEA R26, P0, R31, R36, 0x1 ;  /* 0x000000241f1a7211 */ /* 0x000fe200078008ff */
[----:B0-----:R-:W-:-:S05]  /*2420*/  IMAD R16, R38, 0x2, R15 ;  /* 0x0000000226107824 */ /* 0x001fca00078e020f */
[----:B------:R-:W-:Y:S02]  /*2430*/  LEA R17, R38, R16, 0x1 ;  /* 0x0000001026117211 */ /* 0x000fe400078e08ff */
[----:B-1----:R-:W-:-:S04]  /*2440*/  LEA R18, P2, R27, R36, 0x1 ;  /* 0x000000241b127211 */ /* 0x002fc800078408ff */
[-C--:B------:R-:W-:Y:S02]  /*2450*/  LEA.HI.X.SX32 R19, R27, R32.reuse, 0x1, P2 ;  /* 0x000000201b137211 */ /* 0x080fe400010f0eff */
[----:B------:R-:W-:-:S03]  /*2460*/  LEA.HI.X.SX32 R27, R31, R32, 0x1, P0 ;  /* 0x000000201f1b7211 */ /* 0x000fc600000f0eff */
[----:B------:R0:W-:Y:S04]  /*2470*/  STL.64 [R1+0x428], R18 ;  /* 0x0004281201007387 */ /* 0x0001e80000100a00 */
[----:B------:R1:W-:Y:S04]  /*2480*/  STL.64 [R1+0x438], R22 ;  /* 0x0004381601007387 */ /* 0x0003e80000100a00 */
[----:B------:R2:W-:Y:S01]  /*2490*/  STL.64 [R1+0x430], R20 ;  /* 0x0004301401007387 */ /* 0x0005e20000100a00 */
[----:B0-----:R-:W-:Y:S01]  /*24a0*/  IMAD R18, R38, 0x2, R17 ;  /* 0x0000000226127824 */ /* 0x001fe200078e0211 */
[----:B-1----:R-:W-:-:S03]  /*24b0*/  LEA R22, P1, R29, R36, 0x1 ;  /* 0x000000241d167211 */ /* 0x002fc600078208ff */
[----:B------:R-:W-:Y:S01]  /*24c0*/  IMAD R19, R38, 0x2, R18 ;  /* 0x0000000226137824 */ /* 0x000fe200078e0212 */
[C---:B--2---:R-:W-:Y:S02]  /*24d0*/  LEA R20, P2, R30.reuse, R36, 0x1 ;  /* 0x000000241e147211 */ /* 0x044fe400078408ff */
[-C--:B------:R-:W-:Y:S02]  /*24e0*/  LEA.HI.X.SX32 R23, R29, R32.reuse, 0x1, P1 ;  /* 0x000000201d177211 */ /* 0x080fe400008f0eff */
[----:B------:R-:W-:-:S05]  /*24f0*/  LEA.HI.X.SX32 R21, R30, R32, 0x1, P2 ;  /* 0x000000201e157211 */ /* 0x000fca00010f0eff */
[----:B------:R0:W-:Y:S04]  /*2500*/  STL.64 [R1+0x410], R20 ;  /* 0x0004101401007387 */ /* 0x0001e80000100a00 */
[----:B------:R1:W-:Y:S04]  /*2510*/  STL.64 [R1+0x420], R24 ;  /* 0x0004201801007387 */ /* 0x0003e80000100a00 */
[----:B------:R2:W-:Y:S04]  /*2520*/  STL.64 [R1+0x418], R22 ;  /* 0x0004181601007387 */ /* 0x0005e80000100a00 */
[----:B------:R3:W-:Y:S01]  /*2530*/  STL.64 [R1+0x408], R26 ;  /* 0x0004081a01007387 */ /* 0x0007e20000100a00 */
[----:B0-----:R-:W-:-:S02]  /*2540*/  LEA R20, R38, R19, 0x1 ;  /* 0x0000001326147211 */ /* 0x001fc400078e08ff */
[----:B-1----:R-:W-:-:S03]  /*2550*/  LEA R24, P1, R4, R36, 0x1 ;  /* 0x0000002404187211 */ /* 0x002fc600078208ff */
[----:B------:R-:W-:Y:S01]  /*2560*/  IMAD R21, R38, 0x2, R20 ;  /* 0x0000000226157824 */ /* 0x000fe200078e0214 */
[C---:B--2---:R-:W-:Y:S02]  /*2570*/  LEA R22, P2, R3.reuse, R36, 0x1 ;  /* 0x0000002403167211 */ /* 0x044fe400078408ff */
[-C--:B------:R-:W-:Y:S02]  /*2580*/  LEA.HI.X.SX32 R25, R4, R32.reuse, 0x1, P1 ;  /* 0x0000002004197211 */ /* 0x080fe400008f0eff */
[----:B------:R-:W-:Y:S01]  /*2590*/  LEA.HI.X.SX32 R23, R3, R32, 0x1, P2 ;  /* 0x0000002003177211 */ /* 0x000fe200010f0eff */
[C---:B------:R-:W-:Y:S01]  /*25a0*/  IMAD R3, R38.reuse, 0x2, R21 ;  /* 0x0000000226037824 */ /* 0x040fe200078e0215 */
[C---:B---3--:R-:W-:Y:S01]  /*25b0*/  LEA R26, P0, R7.reuse, R36, 0x1 ;  /* 0x00000024071a7211 */ /* 0x048fe200078008ff */
[----:B------:R0:W-:Y:S03]  /*25c0*/  STL.64 [R1+0x400], R24 ;  /* 0x0004001801007387 */ /* 0x0001e60000100a00 */
[----:B------:R-:W-:Y:S01]  /*25d0*/  LEA.HI.X.SX32 R27, R7, R32, 0x1, P0 ;  /* 0x00000020071b7211 */ /* 0x000fe200000f0eff */
[----:B------:R1:W-:Y:S01]  /*25e0*/  STL.64 [R1+0x3f8], R22 ;  /* 0x0003f81601007387 */ /* 0x0003e20000100a00 */
[----:B------:R-:W-:-:S03]  /*25f0*/  LEA R4, R38, R3, 0x1 ;  /* 0x0000000326047211 */ /* 0x000fc600078e08ff */
[----:B------:R2:W-:Y:S02]  /*2600*/  STL.64 [R1+0x3f0], R26 ;  /* 0x0003f01a01007387 */ /* 0x0005e40000100a00 */
[----:B------:R-:W-:Y:S01]  /*2610*/  IMAD R7, R38, 0x2, R4 ;  /* 0x0000000226077824 */ /* 0x000fe200078e0204 */
[CC--:B0-----:R-:W-:Y:S02]  /*2620*/  LEA R24, P1, R8.reuse, R36.reuse, 0x1 ;  /* 0x0000002408187211 */ /* 0x0c1fe400078208ff */
[C---:B-1----:R-:W-:Y:S02]  /*2630*/  LEA R22, P2, R9.reuse, R36, 0x1 ;  /* 0x0000002409167211 */ /* 0x042fe400078408ff */
[-C--:B------:R-:W-:Y:S01]  /*2640*/  LEA.HI.X.SX32 R25, R8, R32.reuse, 0x1, P1 ;  /* 0x0000002008197211 */ /* 0x080fe200008f0eff */
[----:B------:R-:W-:Y:S01]  /*2650*/  IMAD R8, R38, 0x2, R7 ;  /* 0x0000000226087824 */ /* 0x000fe200078e0207 */
[----:B------:R-:W-:Y:S02]  /*2660*/  LEA.HI.X.SX32 R23, R9, R32, 0x1, P2 ;  /* 0x0000002009177211 */ /* 0x000fe400010f0eff */
[----:B--2---:R-:W-:Y:S01]  /*2670*/  LEA R26, P0, R10, R36, 0x1 ;  /* 0x000000240a1a7211 */ /* 0x004fe200078008ff */
[----:B------:R0:W-:Y:S01]  /*2680*/  STL.64 [R1+0x3e8], R24 ;  /* 0x0003e81801007387 */ /* 0x0001e20000100a00 */
[----:B------:R-:W-:-:S02]  /*2690*/  LEA R9, R38, R8, 0x1 ;  /* 0x0000000826097211 */ /* 0x000fc400078e08ff */
[----:B------:R-:W-:Y:S01]  /*26a0*/  LEA.HI.X.SX32 R27, R10, R32, 0x1, P0 ;  /* 0x000000200a1b7211 */ /* 0x000fe200000f0eff */
[----:B------:R1:W-:Y:S02]  /*26b0*/  STL.64 [R1+0x3e0], R22 ;  /* 0x0003e01601007387 */ /* 0x0003e40000100a00 */
[----:B------:R-:W-:Y:S02]  /*26c0*/  IMAD R10, R38, 0x2, R9 ;  /* 0x00000002260a7824 */ /* 0x000fe400078e0209 */
[----:B------:R2:W-:Y:S01]  /*26d0*/  STL.64 [R1+0x3d8], R26 ;  /* 0x0003d81a01007387 */ /* 0x0005e20000100a00 */
[CC--:B0-----:R-:W-:Y:S02]  /*26e0*/  LEA R24, P1, R11.reuse, R36.reuse, 0x1 ;  /* 0x000000240b187211 */ /* 0x0c1fe400078208ff */
[----:B-1----:R-:W-:Y:S02]  /*26f0*/  LEA R22, P2, R12, R36, 0x1 ;  /* 0x000000240c167211 */ /* 0x002fe400078408ff */
[-C--:B------:R-:W-:Y:S01]  /*2700*/  LEA.HI.X.SX32 R25, R11, R32.reuse, 0x1, P1 ;  /* 0x000000200b197211 */ /* 0x080fe200008f0eff */
[----:B------:R-:W-:Y:S01]  /*2710*/  IMAD R11, R38, 0x2, R10 ;  /* 0x00000002260b7824 */ /* 0x000fe200078e020a */
[----:B------:R-:W-:-:S02]  /*2720*/  LEA.HI.X.SX32 R23, R12, R32, 0x1, P2 ;  /* 0x000000200c177211 */ /* 0x000fc400010f0eff */
[C---:B--2---:R-:W-:Y:S01]  /*2730*/  LEA R26, P0, R13.reuse, R36, 0x1 ;  /* 0x000000240d1a7211 */ /* 0x044fe200078008ff */
[----:B------:R0:W-:Y:S01]  /*2740*/  STL.64 [R1+0x3d0], R24 ;  /* 0x0003d01801007387 */ /* 0x0001e20000100a00 */
[C---:B------:R-:W-:Y:S02]  /*2750*/  LEA R12, R38.reuse, R11, 0x1 ;  /* 0x0000000b260c7211 */ /* 0x040fe400078e08ff */
[----:B------:R-:W-:Y:S01]  /*2760*/  LEA.HI.X.SX32 R27, R13, R32, 0x1, P0 ;  /* 0x000000200d1b7211 */ /* 0x000fe200000f0eff */
[----:B------:R1:W-:Y:S02]  /*2770*/  STL.64 [R1+0x3c8], R22 ;  /* 0x0003c81601007387 */ /* 0x0003e40000100a00 */
[----:B------:R-:W-:Y:S02]  /*2780*/  IMAD R13, R38, 0x2, R12 ;  /* 0x00000002260d7824 */ /* 0x000fe400078e020c */
[----:B------:R2:W-:Y:S01]  /*2790*/  STL.64 [R1+0x3c0], R26 ;  /* 0x0003c01a01007387 */ /* 0x0005e20000100a00 */
[----:B0-----:R-:W-:-:S02]  /*27a0*/  LEA R24, P1, R14, R36, 0x1 ;  /* 0x000000240e187211 */ /* 0x001fc400078208ff */
[C---:B-1----:R-:W-:Y:S02]  /*27b0*/  LEA R22, P2, R15.reuse, R36, 0x1 ;  /* 0x000000240f167211 */ /* 0x042fe400078408ff */
[-C--:B------:R-:W-:Y:S01]  /*27c0*/  LEA.HI.X.SX32 R25, R14, R32.reuse, 0x1, P1 ;  /* 0x000000200e197211 */ /* 0x080fe200008f0eff */
[----:B------:R-:W-:Y:S01]  /*27d0*/  IMAD R14, R38, 0x2, R13 ;  /* 0x00000002260e7824 */ /* 0x000fe200078e020d */
[----:B------:R-:W-:Y:S02]  /*27e0*/  LEA.HI.X.SX32 R23, R15, R32, 0x1, P2 ;  /* 0x000000200f177211 */ /* 0x000fe400010f0eff */
[----:B--2---:R-:W-:Y:S01]  /*27f0*/  LEA R26, P0, R16, R36, 0x1 ;  /* 0x00000024101a7211 */ /* 0x004fe200078008ff */
[----:B------:R0:W-:Y:S01]  /*2800*/  STL.64 [R1+0x3b8], R24 ;  /* 0x0003b81801007387 */ /* 0x0001e20000100a00 */
[----:B------:R-:W-:Y:S02]  /*2810*/  LEA R15, R38, R14, 0x1 ;  /* 0x0000000e260f7211 */ /* 0x000fe400078e08ff */
[----:B------:R-:W-:Y:S01]  /*2820*/  LEA.HI.X.SX32 R27, R16, R32, 0x1, P0 ;  /* 0x00000020101b7211 */ /* 0x000fe200000f0eff */
[----:B------:R1:W-:Y:S04]  /*2830*/  STL.64 [R1+0x3b0], R22 ;  /* 0x0003b01601007387 */ /* 0x0003e80000100a00 */
[----:B------:R-:W-:Y:S01]  /*2840*/  STL.64 [R1+0x3a8], R26 ;  /* 0x0003a81a01007387 */ /* 0x000fe20000100a00 */
[----:B0-----:R-:W-:-:S02]  /*2850*/  LEA R24, P1, R17, R36, 0x1 ;  /* 0x0000002411187211 */ /* 0x001fc400078208ff */
[C---:B-1----:R-:W-:Y:S02]  /*2860*/  LEA R22, P2, R18.reuse, R36, 0x1 ;  /* 0x0000002412167211 */ /* 0x042fe400078408ff */
[-C--:B------:R-:W-:Y:S02]  /*2870*/  LEA.HI.X.SX32 R25, R17, R32.reuse, 0x1, P1 ;  /* 0x0000002011197211 */ /* 0x080fe400008f0eff */
[----:B------:R-:W-:Y:S02]  /*2880*/  LEA.HI.X.SX32 R23, R18, R32, 0x1, P2 ;  /* 0x0000002012177211 */ /* 0x000fe400010f0eff */
[C---:B------:R-:W-:Y:S01]  /*2890*/  LEA R16, P2, R21.reuse, R36, 0x1 ;  /* 0x0000002415107211 */ /* 0x040fe200078408ff */
[----:B------:R0:W-:Y:S03]  /*28a0*/  STL.64 [R1+0x3a0], R24 ;  /* 0x0003a01801007387 */ /* 0x0001e60000100a00 */
[----:B------:R-:W-:Y:S01]  /*28b0*/  LEA.HI.X.SX32 R17, R21, R32, 0x1, P2 ;  /* 0x0000002015117211 */ /* 0x000fe200010f0eff */
[----:B------:R1:W-:Y:S01]  /*28c0*/  STL.64 [R1+0x398], R22 ;  /* 0x0003981601007387 */ /* 0x0003e20000100a00 */
[----:B------:R-:W-:-:S02]  /*28d0*/  LEA R18, P2, R7, R36, 0x1 ;  /* 0x0000002407127211 */ /* 0x000fc400078408ff */
[CC--:B0-----:R-:W-:Y:S02]  /*28e0*/  LEA R24, P0, R19.reuse, R36.reuse, 0x1 ;  /* 0x0000002413187211 */ /* 0x0c1fe400078008ff */
[C---:B-1----:R-:W-:Y:S02]  /*28f0*/  LEA R22, P1, R20.reuse, R36, 0x1 ;  /* 0x0000002414167211 */ /* 0x042fe400078208ff */
[-C--:B------:R-:W-:Y:S02]  /*2900*/  LEA.HI.X.SX32 R25, R19, R32.reuse, 0x1, P0 ;  /* 0x0000002013197211 */ /* 0x080fe400000f0eff */
[-C--:B------:R-:W-:Y:S02]  /*2910*/  LEA.HI.X.SX32 R23, R20, R32.reuse, 0x1, P1 ;  /* 0x0000002014177211 */ /* 0x080fe400008f0eff */
[----:B------:R-:W-:Y:S01]  /*2920*/  LEA.HI.X.SX32 R19, R7, R32, 0x1, P2 ;  /* 0x0000002007137211 */ /* 0x000fe200010f0eff */
[----:B------:R0:W-:Y:S04]  /*2930*/  STL.64 [R1+0x390], R24 ;  /* 0x0003901801007387 */ /* 0x0001e80000100a00 */
[----:B------:R1:W-:Y:S04]  /*2940*/  STL.64 [R1+0x388], R22 ;  /* 0x0003881601007387 */ /* 0x0003e80000100a00 */
[----:B------:R2:W-:Y:S01]  /*2950*/  STL.64 [R1+0x380], R16 ;  /* 0x0003801001007387 */ /* 0x0005e20000100a00 */
[----:B0-----:R-:W-:-:S02]  /*2960*/  LEA R24, P0, R3, R36, 0x1 ;  /* 0x0000002403187211 */ /* 0x001fc400078008ff */
[C---:B-1----:R-:W-:Y:S02]  /*2970*/  LEA R22, P1, R4.reuse, R36, 0x1 ;  /* 0x0000002404167211 */ /* 0x042fe400078208ff */
[-C--:B------:R-:W-:Y:S02]  /*2980*/  LEA.HI.X.SX32 R25, R3, R32.reuse, 0x1, P0 ;  /* 0x0000002003197211 */ /* 0x080fe400000f0eff */
[----:B------:R-:W-:Y:S01]  /*2990*/  LEA.HI.X.SX32 R23, R4, R32, 0x1, P1 ;  /* 0x0000002004177211 */ /* 0x000fe200008f0eff */
[C---:B--2---:R-:W-:Y:S01]  /*29a0*/  IMAD R16, R38.reuse, 0x2, R15 ;  /* 0x0000000226107824 */ /* 0x044fe200078e020f */
[C---:B------:R-:W-:Y:S01]  /*29b0*/  LEA R20, P1, R9.reuse, R36, 0x1 ;  /* 0x0000002409147211 */ /* 0x040fe200078208ff */
[----:B------:R-:W-:Y:S02]  /*29c0*/  STL.64 [R1+0x378], R24 ;  /* 0x0003781801007387 */ /* 0x000fe40000100a00 */
[C---:B------:R-:W-:Y:S01]  /*29d0*/  IMAD R3, R38.reuse, 0x2, R16 ;  /* 0x0000000226037824 */ /* 0x040fe200078e0210 */
[----:B------:R-:W-:Y:S01]  /*29e0*/  LEA.HI.X.SX32 R21, R9, R32, 0x1, P1 ;  /* 0x0000002009157211 */ /* 0x000fe200008f0eff */
[----:B------:R0:W-:Y:S03]  /*29f0*/  STL.64 [R1+0x370], R22 ;  /* 0x0003701601007387 */ /* 0x0001e60000100a00 */
[C---:B------:R-:W-:Y:S01]  /*2a00*/  LEA R4, R38.reuse, R3, 0x1 ;  /* 0x0000000326047211 */ /* 0x040fe200078e08ff */
[----:B------:R1:W-:Y:S04]  /*2a10*/  STL.64 [R1+0x368], R18 ;  /* 0x0003681201007387 */ /* 0x0003e80000100a00 */
[----:B------:R-:W-:Y:S01]  /*2a20*/  IMAD R7, R38, 0x2, R4 ;  /* 0x0000000226077824 */ /* 0x000fe200078e0204 */
[----:B0-----:R-:W-:-:S02]  /*2a30*/  LEA R22, P0, R8, R36, 0x1 ;  /* 0x0000002408167211 */ /* 0x001fc400078008ff */
[----:B-1----:R-:W-:Y:S02]  /*2a40*/  LEA R18, P2, R10, R36, 0x1 ;  /* 0x000000240a127211 */ /* 0x002fe400078408ff */
[-C--:B------:R-:W-:Y:S01]  /*2a50*/  LEA.HI.X.SX32 R23, R8, R32.reuse, 0x1, P0 ;  /* 0x0000002008177211 */ /* 0x080fe200000f0eff */
[----:B------:R-:W-:Y:S01]  /*2a60*/  IMAD R8, R38, 0x2, R7 ;  /* 0x0000000226087824 */ /* 0x000fe200078e0207 */
[----:B------:R-:W-:-:S03]  /*2a70*/  LEA.HI.X.SX32 R19, R10, R32, 0x1, P2 ;  /* 0x000000200a137211 */ /* 0x000fc600010f0eff */
[----:B------:R0:W-:Y:S01]  /*2a80*/  STL.64 [R1+0x360], R22 ;  /* 0x0003601601007387 */ /* 0x0001e20000100a00 */
[----:B------:R-:W-:-:S03]  /*2a90*/  LEA R9, R38, R8, 0x1 ;  /* 0x0000000826097211 */ /* 0x000fc600078e08ff */
[----:B------:R1:W-:Y:S02]  /*2aa0*/  STL.64 [R1+0x358], R20 ;  /* 0x0003581401007387 */ /* 0x0003e40000100a00 */
[----:B------:R-:W-:Y:S02]  /*2ab0*/  IMAD R10, R38, 0x2, R9 ;  /* 0x00000002260a7824 */ /* 0x000fe400078e0209 */
[----:B------:R2:W-:Y:S01]  /*2ac0*/  STL.64 [R1+0x350], R18 ;  /* 0x0003501201007387 */ /* 0x0005e20000100a00 */
[CC--:B0-----:R-:W-:Y:S02]  /*2ad0*/  LEA R22, P0, R11.reuse, R36.reuse, 0x1 ;  /* 0x000000240b167211 */ /* 0x0c1fe400078008ff */
[----:B-1----:R-:W-:Y:S02]  /*2ae0*/  LEA R20, P1, R12, R36, 0x1 ;  /* 0x000000240c147211 */ /* 0x002fe400078208ff */
[----:B------:R-:W-:Y:S01]  /*2af0*/  LEA.HI.X.SX32 R23, R11, R32, 0x1, P0 ;  /* 0x000000200b177211 */ /* 0x000fe200000f0eff */
[----:B------:R-:W-:Y:S01]  /*2b00*/  IMAD R11, R38, 0x2, R10 ;  /* 0x00000002260b7824 */ /* 0x000fe200078e020a */
[----:B--2---:R-:W-:-:S02]  /*2b10*/  LEA R18, P2, R13, R36, 0x1 ;  /* 0x000000240d127211 */ /* 0x004fc400078408ff */
[-C--:B------:R-:W-:Y:S01]  /*2b20*/  LEA.HI.X.SX32 R21, R12, R32.reuse, 0x1, P1 ;  /* 0x000000200c157211 */ /* 0x080fe200008f0eff */
[----:B------:R0:W-:Y:S01]  /*2b30*/  STL.64 [R1+0x348], R22 ;  /* 0x0003481601007387 */ /* 0x0001e20000100a00 */
[----:B------:R-:W-:Y:S02]  /*2b40*/  LEA.HI.X.SX32 R19, R13, R32, 0x1, P2 ;  /* 0x000000200d137211 */ /* 0x000fe400010f0eff */
[----:B------:R-:W-:Y:S01]  /*2b50*/  LEA R12, R38, R11, 0x1 ;  /* 0x0000000b260c7211 */ /* 0x000fe200078e08ff */
[----:B------:R1:W-:Y:S04]  /*2b60*/  STL.64 [R1+0x340], R20 ;  /* 0x0003401401007387 */ /* 0x0003e80000100a00 */
[----:B------:R2:W-:Y:S01]  /*2b70*/  STL.64 [R1+0x338], R18 ;  /* 0x0003381201007387 */ /* 0x0005e20000100a00 */
[----:B0-----:R-:W-:-:S02]  /*2b80*/  LEA R22, P0, R14, R36, 0x1 ;  /* 0x000000240e167211 */ /* 0x001fc400078008ff */
[C---:B-1----:R-:W-:Y:S02]  /*2b90*/  LEA R20, P1, R15.reuse, R36, 0x1 ;  /* 0x000000240f147211 */ /* 0x042fe400078208ff */
[----:B------:R-:W-:Y:S02]  /*2ba0*/  LEA.HI.X.SX32 R23, R14, R32, 0x1, P0 ;  /* 0x000000200e177211 */ /* 0x000fe400000f0eff */
[C---:B--2---:R-:W-:Y:S02]  /*2bb0*/  LEA R18, P2, R16.reuse, R36, 0x1 ;  /* 0x0000002410127211 */ /* 0x044fe400078408ff */
[-C--:B------:R-:W-:Y:S01]  /*2bc0*/  LEA.HI.X.SX32 R21, R15, R32.reuse, 0x1, P1 ;  /* 0x000000200f157211 */ /* 0x080fe200008f0eff */
[----:B------:R-:W-:Y:S01]  /*2bd0*/  STL.64 [R1+0x330], R22 ;  /* 0x0003301601007387 */ /* 0x000fe20000100a00 */
[----:B------:R-:W-:Y:S02]  /*2be0*/  LEA.HI.X.SX32 R19, R16, R32, 0x1, P2 ;  /* 0x0000002010137211 */ /* 0x000fe400010f0eff */
[C---:B------:R-:W-:Y:S01]  /*2bf0*/  LEA R14, P2, R7.reuse, R36, 0x1 ;  /* 0x00000024070e7211 */ /* 0x040fe200078408ff */
[----:B------:R0:W-:Y:S03]  /*2c00*/  STL.64 [R1+0x328], R20 ;  /* 0x0003281401007387 */ /* 0x0001e60000100a00 */
[----:B------:R-:W-:Y:S01]  /*2c10*/  LEA.HI.X.SX32 R15, R7, R32, 0x1, P2 ;  /* 0x00000020070f7211 */ /* 0x000fe200010f0eff */
[----:B------:R1:W-:Y:S01]  /*2c20*/  STL.64 [R1+0x320], R18 ;  /* 0x0003201201007387 */ /* 0x0003e20000100a00 */
[----:B0-----:R-:W-:-:S02]  /*2c30*/  LEA R20, P0, R3, R36, 0x1 ;  /* 0x0000002403147211 */ /* 0x001fc400078008ff */
[----:B-1----:R-:W-:Y:S02]  /*2c40*/  LEA R18, P1, R4, R36, 0x1 ;  /* 0x0000002404127211 */ /* 0x002fe400078208ff */
[-C--:B------:R-:W-:Y:S01]  /*2c50*/  LEA.HI.X.SX32 R21, R3, R32.reuse, 0x1, P0 ;  /* 0x0000002003157211 */ /* 0x080fe200000f0eff */
[----:B------:R-:W-:Y:S01]  /*2c60*/  IMAD R3, R38, 0x2, R12 ;  /* 0x0000000226037824 */ /* 0x000fe200078e020c */
[----:B------:R-:W-:Y:S02]  /*2c70*/  LEA.HI.X.SX32 R19, R4, R32, 0x1, P1 ;  /* 0x0000002004137211 */ /* 0x000fe400008f0eff */
[C---:B------:R-:W-:Y:S01]  /*2c80*/  LEA R16, P1, R9.reuse, R36, 0x1 ;  /* 0x0000002409107211 */ /* 0x040fe200078208ff */
[----:B------:R-:W-:Y:S01]  /*2c90*/  STL.64 [R1+0x318], R20 ;  /* 0x0003181401007387 */ /* 0x000fe20000100a00 */
[----:B------:R-:W-:Y:S02]  /*2ca0*/  IMAD R4, R38, 0x2, R3 ;  /* 0x0000000226047824 */ /* 0x000fe400078e0203 */
[----:B------:R-:W-:Y:S01]  /*2cb0*/  LEA.HI.X.SX32 R17, R9, R32, 0x1, P1 ;  /* 0x0000002009117211 */ /* 0x000fe200008f0eff */
[----:B------:R0:W-:Y:S01]  /*2cc0*/  STL.64 [R1+0x310], R18 ;  /* 0x0003101201007387 */ /* 0x0001e20000100a00 */
[----:B------:R-:W-:-:S02]  /*2cd0*/  MOV R9, 0x3f800000 ;  /* 0x3f80000000097802 */ /* 0x000fc40000000f00 */
[----:B------:R-:W-:Y:S01]  /*2ce0*/  LEA R7, R38, R4, 0x1 ;  /* 0x0000000426077211 */ /* 0x000fe200078e08ff */
[----:B------:R1:W-:Y:S01]  /*2cf0*/  STL.64 [R1+0x308], R14 ;  /* 0x0003080e01007387 */ /* 0x0003e20000100a00 */
[-C--:B0-----:R-:W-:Y:S02]  /*2d00*/  LEA R18, P0, R8, R36.reuse, 0x1 ;  /* 0x0000002408127211 */ /* 0x081fe400078008ff */
[----:B-1----:R-:W-:Y:S02]  /*2d10*/  LEA R14, P2, R10, R36, 0x1 ;  /* 0x000000240a0e7211 */ /* 0x002fe400078408ff */
[-C--:B------:R-:W-:Y:S01]  /*2d20*/  LEA.HI.X.SX32 R19, R8, R32.reuse, 0x1, P0 ;  /* 0x0000002008137211 */ /* 0x080fe200000f0eff */
[----:B------:R-:W-:Y:S01]  /*2d30*/  IMAD R8, R38, 0x2, R7 ;  /* 0x0000000226087824 */ /* 0x000fe200078e0207 */
[----:B------:R-:W-:-:S03]  /*2d40*/  LEA.HI.X.SX32 R15, R10, R32, 0x1, P2 ;  /* 0x000000200a0f7211 */ /* 0x000fc600010f0eff */
[----:B------:R0:W-:Y:S04]  /*2d50*/  STL.64 [R1+0x300], R18 ;  /* 0x0003001201007387 */ /* 0x0001e80000100a00 */
[----:B------:R1:W-:Y:S04]  /*2d60*/  STL.64 [R1+0x2f8], R16 ;  /* 0x0002f81001007387 */ /* 0x0003e80000100a00 */
[----:B------:R2:W-:Y:S01]  /*2d70*/  STL.64 [R1+0x2f0], R14 ;  /* 0x0002f00e01007387 */ /* 0x0005e20000100a00 */
[-C--:B0-----:R-:W-:Y:S02]  /*2d80*/  LEA R18, P0, R11, R36.reuse, 0x1 ;  /* 0x000000240b127211 */ /* 0x081fe400078008ff */
[----:B-1----:R-:W-:-:S02]  /*2d90*/  LEA R16, P1, R12, R36, 0x1 ;  /* 0x000000240c107211 */ /* 0x002fc400078208ff */
[----:B------:R-:W-:Y:S02]  /*2da0*/  LEA.HI.X.SX32 R19, R11, R32, 0x1, P0 ;  /* 0x000000200b137211 */ /* 0x000fe400000f0eff */
[C---:B--2---:R-:W-:Y:S02]  /*2db0*/  LEA R14, P2, R3.reuse, R36, 0x1 ;  /* 0x00000024030e7211 */ /* 0x044fe400078408ff */
[-C--:B------:R-:W-:Y:S01]  /*2dc0*/  LEA.HI.X.SX32 R17, R12, R32.reuse, 0x1, P1 ;  /* 0x000000200c117211 */ /* 0x080fe200008f0eff */
[----:B------:R-:W-:Y:S01]  /*2dd0*/  STL.64 [R1+0x2e8], R18 ;  /* 0x0002e81201007387 */ /* 0x000fe20000100a00 */
[----:B------:R-:W-:Y:S01]  /*2de0*/  LEA.HI.X.SX32 R15, R3, R32, 0x1, P2 ;  /* 0x00000020030f7211 */ /* 0x000fe200010f0eff */
[----:B------:R-:W-:Y:S01]  /*2df0*/  IMAD R3, R38, 0x2, R8 ;  /* 0x0000000226037824 */ /* 0x000fe200078e0208 */
[CC--:B------:R-:W-:Y:S01]  /*2e00*/  LEA R12, P2, R8.reuse, R36.reuse, 0x1 ;  /* 0x00000024080c7211 */ /* 0x0c0fe200078408ff */
[----:B------:R0:W-:Y:S03]  /*2e10*/  STL.64 [R1+0x2e0], R16 ;  /* 0x0002e01001007387 */ /* 0x0001e60000100a00 */
[C---:B------:R-:W-:Y:S01]  /*2e20*/  LEA R10, P3, R3.reuse, R36, 0x1 ;  /* 0x00000024030a7211 */ /* 0x040fe200078608ff */
[----:B------:R1:W-:Y:S01]  /*2e30*/  STL.64 [R1+0x2d8], R14 ;  /* 0x0002d80e01007387 */ /* 0x0003e20000100a00 */
[-C--:B------:R-:W-:Y:S01]  /*2e40*/  LEA.HI.X.SX32 R13, R8, R32.reuse, 0x1, P2 ;  /* 0x00000020080d7211 */ /* 0x080fe200010f0eff */
[----:B------:R-:W-:Y:S01]  /*2e50*/  IMAD.MOV.U32 R8, RZ, RZ, 0x3f800000 ;  /* 0x3f800000ff087424 */ /* 0x000fe200078e00ff */
[----:B------:R-:W-:Y:S01]  /*2e60*/  LEA.HI.X.SX32 R11, R3, R32, 0x1, P3 ;  /* 0x00000020030b7211 */ /* 0x000fe200018f0eff */
[----:B------:R-:W-:Y:S01]  /*2e70*/  IMAD.MOV.U32 R3, RZ, RZ, -0x800000 ;  /* 0xff800000ff037424 */ /* 0x000fe200078e00ff */
[----:B0-----:R-:W-:-:S02]  /*2e80*/  LEA R16, P0, R4, R36, 0x1 ;  /* 0x0000002404107211 */ /* 0x001fc400078008ff */
[C---:B-1----:R-:W-:Y:S02]  /*2e90*/  LEA R14, P1, R7.reuse, R36, 0x1 ;  /* 0x00000024070e7211 */ /* 0x042fe400078208ff */
[-C--:B------:R-:W-:Y:S02]  /*2ea0*/  LEA.HI.X.SX32 R17, R4, R32.reuse, 0x1, P0 ;  /* 0x0000002004117211 */ /* 0x080fe400000f0eff */
[----:B------:R-:W-:Y:S02]  /*2eb0*/  LEA.HI.X.SX32 R15, R7, R32, 0x1, P1 ;  /* 0x00000020070f7211 */ /* 0x000fe400008f0eff */
[----:B------:R-:W-:Y:S01]  /*2ec0*/  MOV R7, c[0x0][0x1b8] ;  /* 0x00006e0000077a02 */ /* 0x000fe20000000f00 */
[----:B------:R-:W-:Y:S01]  /*2ed0*/  STL.64 [R1+0x2d0], R16 ;  /* 0x0002d01001007387 */ /* 0x000fe20000100a00 */
[----:B------:R-:W-:Y:S02]  /*2ee0*/  MOV R4, RZ ;  /* 0x000000ff00047202 */ /* 0x000fe40000000f00 */
[C---:B------:R-:W-:Y:S01]  /*2ef0*/  SHF.L.U32 R111, R7.reuse, 0x3, RZ ;  /* 0x00000003076f7819 */ /* 0x040fe200000006ff */
[----:B------:R-:W-:Y:S01]  /*2f00*/  STL.64 [R1+0x2c8], R14 ;  /* 0x0002c80e01007387 */ /* 0x000fe20000100a00 */
[----:B------:R-:W-:-:S02]  /*2f10*/  IMAD R54, R7, 0x42, RZ ;  /* 0x0000004207367824 */ /* 0x000fc400078e02ff */
[C---:B------:R-:W-:Y:S01]  /*2f20*/  IMAD R36, R7.reuse, 0x22, RZ ;  /* 0x0000002207247824 */ /* 0x040fe200078e02ff */
[----:B------:R-:W-:Y:S01]  /*2f30*/  STL.64 [R1+0x2c0], R12 ;  /* 0x0002c00c01007387 */ /* 0x000fe20000100a00 */
[C---:B------:R-:W-:Y:S01]  /*2f40*/  IMAD R52, R7.reuse, 0x44, RZ ;  /* 0x0000004407347824 */ /* 0x040fe200078e02ff */
[-C--:B------:R-:W-:Y:S01]  /*2f50*/  IADD3 R122, P3, R54, R232.reuse, RZ ;  /* 0x000000e8367a7210 */ /* 0x080fe20007f7e0ff */
[C---:B------:R-:W-:Y:S01]  /*2f60*/  IMAD R39, R7.reuse, 0x21, RZ ;  /* 0x0000002107277824 */ /* 0x040fe200078e02ff */
[----:B------:R0:W-:Y:S01]  /*2f70*/  STL.64 [R1+0x2b8], R10 ;  /* 0x0002b80a01007387 */ /* 0x0001e20000100a00 */
[C---:B------:R-:W-:Y:S01]  /*2f80*/  IMAD R38, R7.reuse, 0x11, RZ ;  /* 0x0000001107267824 */ /* 0x040fe200078e02ff */
[-C--:B------:R-:W-:Y:S01]  /*2f90*/  IADD3 R128, P6, R36, R232.reuse, RZ ;  /* 0x000000e824807210 */ /* 0x080fe20007fde0ff */
[C---:B------:R-:W-:Y:S01]  /*2fa0*/  IMAD R50, R7.reuse, 0x46, RZ ;  /* 0x0000004607327824 */ /* 0x040fe200078e02ff */
[----:B------:R-:W-:Y:S01]  /*2fb0*/  STL [R1+0x50], R3 ;  /* 0x0000500301007387 */ /* 0x000fe20000100800 */
[-C--:B------:R-:W-:Y:S01]  /*2fc0*/  IADD3 R126, P0, R52, R232.reuse, RZ ;  /* 0x000000e8347e7210 */ /* 0x080fe20007f1e0ff */
[----:B------:R-:W-:Y:S01]  /*2fd0*/  IMAD R35, R7, 0x23, RZ ;  /* 0x0000002307237824 */ /* 0x000fe200078e02ff */
[-C--:B------:R-:W-:Y:S01]  /*2fe0*/  LEA.HI.X.SX32 R123, R39, R233.reuse, 0x1, P3 ;  /* 0x000000e9277b7211 */ /* 0x080fe200018f0eff */
[----:B------:R-:W-:Y:S01]  /*2ff0*/  STL [R1+0xb8], R8 ;  /* 0x0000b80801007387 */ /* 0x000fe20000100800 */
[-C--:B------:R-:W-:Y:S01]  /*3000*/  LEA.HI.X.SX32 R129, R38, R233.reuse, 0x1, P6 ;  /* 0x000000e926817211 */ /* 0x080fe200030f0eff */
[C---:B------:R-:W-:Y:S01]  /*3010*/  IMAD R30, R7.reuse, 0x24, RZ ;  /* 0x00000024071e7824 */ /* 0x040fe200078e02ff */
[----:B------:R-:W-:Y:S01]  /*3020*/  IADD3 R120, P1, R50, R232, RZ ;  /* 0x000000e832787210 */ /* 0x000fe20007f3e0ff */
[----:B0-----:R-:W-:Y:S01]  /*3030*/  IMAD.MOV.U32 R10, RZ, RZ, 0x3f800000 ;  /* 0x3f800000ff0a7424 */ /* 0x001fe200078e00ff */
[-C--:B------:R-:W-:Y:S01]  /*3040*/  LEA.HI.X.SX32 R127, R36, R233.reuse, 0x1, P0 ;  /* 0x000000e9247f7211 */ /* 0x080fe200000f0eff */
[----:B------:R-:W-:Y:S01]  /*3050*/  IMAD R32, R7, 0x12, RZ ;  /* 0x0000001207207824 */ /* 0x000fe200078e02ff */
[----:B------:R-:W-:Y:S01]  /*3060*/  LEA.HI.X.SX32 R121, R35, R233, 0x1, P1 ;  /* 0x000000e923797211 */ /* 0x000fe200008f0eff */
[C---:B------:R-:W-:Y:S01]  /*3070*/  IMAD R48, R7.reuse, 0x48, RZ ;  /* 0x0000004807307824 */ /* 0x040fe200078e02ff */
[----:B------:R-:W-:Y:S01]  /*3080*/  STL [R1+0xb4], R10 ;  /* 0x0000b40a01007387 */ /* 0x000fe20000100800 */
[----:B------:R-:W-:-:S02]  /*3090*/  IMAD R46, R7, 0x4a, RZ ;  /* 0x0000004a072e7824 */ /* 0x000fc400078e02ff */
[C---:B------:R-:W-:Y:S01]  /*30a0*/  IMAD R34, R7.reuse, 0x50, RZ ;  /* 0x0000005007227824 */ /* 0x040fe200078e02ff */
[----:B------:R0:W-:Y:S01]  /*30b0*/  STL [R1+0xb0], R9 ;  /* 0x0000b00901007387 */ /* 0x0001e20000100800 */
[C---:B------:R-:W-:Y:S01]  /*30c0*/  IMAD R41, R7.reuse, 0x9, RZ ;  /* 0x0000000907297824 */ /* 0x040fe200078e02ff */
[-C--:B------:R-:W-:Y:S01]  /*30d0*/  IADD3 R118, P5, R48, R232.reuse, RZ ;  /* 0x000000e830767210 */ /* 0x080fe20007fbe0ff */
[C---:B------:R-:W-:Y:S01]  /*30e0*/  IMAD R24, R7.reuse, 0x26, RZ ;  /* 0x0000002607187824 */ /* 0x040fe200078e02ff */
[----:B------:R1:W-:Y:S01]  /*30f0*/  STL [R1+0xac], R8 ;  /* 0x0000ac0801007387 */ /* 0x0003e20000100800 */
[C---:B------:R-:W-:Y:S01]  /*3100*/  IMAD R45, R7.reuse, 0x25, RZ ;  /* 0x00000025072d7824 */ /* 0x040fe200078e02ff */
[----:B------:R-:W-:Y:S01]  /*3110*/  IADD3 R116, P4, R46, R232, RZ ;  /* 0x000000e82e747210 */ /* 0x000fe20007f9e0ff */
[C---:B------:R-:W-:Y:S01]  /*3120*/  IMAD R47, R7.reuse, 0x13, RZ ;  /* 0x00000013072f7824 */ /* 0x040fe200078e02ff */
[-C--:B------:R-:W-:Y:S01]  /*3130*/  LEA.HI.X.SX32 R119, R30, R233.reuse, 0x1, P5 ;  /* 0x000000e91e777211 */ /* 0x080fe200028f0eff */
[----:B------:R-:W-:Y:S01]  /*3140*/  IMAD R40, R7, 0x4e, RZ ;  /* 0x0000004e07287824 */ /* 0x000fe200078e02ff */
[----:B------:R-:W-:Y:S01]  /*3150*/  LEA.HI.X.SX32 R117, R45, R233, 0x1, P4 ;  /* 0x000000e92d757211 */ /* 0x000fe200020f0eff */
[----:B0-----:R-:W-:-:S02]  /*3160*/  IMAD.MOV.U32 R9, RZ, RZ, -0x800000 ;  /* 0xff800000ff097424 */ /* 0x001fc400078e00ff */
[C---:B------:R-:W-:Y:S01]  /*3170*/  IMAD R42, R7.reuse, 0x4c, RZ ;  /* 0x0000004c072a7824 */ /* 0x040fe200078e02ff */
[----:B-1----:R-:W-:Y:S01]  /*3180*/  MOV R8, 0xff800000 ;  /* 0xff80000000087802 */ /* 0x002fe20000000f00 */
[C---:B------:R-:W-:Y:S01]  /*3190*/  IMAD R49, R7.reuse, 0x27, RZ ;  /* 0x0000002707317824 */ /* 0x040fe200078e02ff */
[----:B------:R-:W-:Y:S01]  /*31a0*/  STL [R1+0x54], R9 ;  /* 0x0000540901007387 */ /* 0x000fe20000100800 */
[C---:B------:R-:W-:Y:S01]  /*31b0*/  IMAD R18, R7.reuse, 0xa, RZ ;  /* 0x0000000a07127824 */ /* 0x040fe200078e02ff */
[----:B------:R-:W-:Y:S01]  /*31c0*/  IADD3 R124, P2, R42, R232, RZ ;  /* 0x000000e82a7c7210 */ /* 0x000fe20007f5e0ff */
[C---:B------:R-:W-:Y:S01]  /*31d0*/  IMAD R14, R7.reuse, 0x28, RZ ;  /* 0x00000028070e7824 */ /* 0x040fe200078e02ff */
[----:B------:R-:W-:Y:S01]  /*31e0*/  STL [R1+0x40], RZ ;  /* 0x000040ff01007387 */ /* 0x000fe20000100800 */
[C---:B------:R-:W-:Y:S01]  /*31f0*/  IMAD R53, R7.reuse, 0x5, RZ ;  /* 0x0000000507357824 */ /* 0x040fe200078e02ff */
[----:B------:R-:W-:Y:S01]  /*3200*/  LEA.HI.X.SX32 R125, R24, R233, 0x1, P2 ;  /* 0x000000e9187d7211 */ /* 0x000fe200010f0eff */
[C---:B------:R-:W-:Y:S01]  /*3210*/  IMAD R16, R7.reuse, 0x14, RZ ;  /* 0x0000001407107824 */ /* 0x040fe200078e02ff */
[----:B------:R0:W-:Y:S01]  /*3220*/  STL [R1+0x5c], R8 ;  /* 0x00005c0801007387 */ /* 0x0001e20000100800 */
[----:B------:R-:W-:-:S02]  /*3230*/  IMAD R37, R7, 0x52, RZ ;  /* 0x0000005207257824 */ /* 0x000fc400078e02ff */
[C---:B------:R-:W-:Y:S01]  /*3240*/  IMAD R58, R7.reuse, 0x29, RZ ;  /* 0x00000029073a7824 */ /* 0x040fe200078e02ff */
[----:B------:R-:W-:Y:S01]  /*3250*/  STL [R1+0x44], RZ ;  /* 0x000044ff01007387 */ /* 0x000fe20000100800 */
[----:B------:R-:W-:Y:S01]  /*3260*/  IADD3 R36, P2, R16, R232, RZ ;  /* 0x000000e810247210 */ /* 0x000fe20007f5e0ff */
[C---:B------:R-:W-:Y:S02]  /*3270*/  IMAD R59, R7.reuse, 0x15, RZ ;  /* 0x00000015073b7824 */ /* 0x040fe400078e02ff */
[----:B------:R-:W-:Y:S01]  /*3280*/  STL [R1+0x48], RZ ;  /* 0x000048ff01007387 */ /* 0x000fe20000100800 */
[C---:B------:R-:W-:Y:S02]  /*3290*/  IMAD R43, R7.reuse, 0x54, RZ ;  /* 0x00000054072b7824 */ /* 0x040fe400078e02ff */
[C---:B0-----:R-:W-:Y:S01]  /*32a0*/  IMAD R8, R7.reuse, 0x2a, RZ ;  /* 0x0000002a07087824 */ /* 0x041fe200078e02ff */
[----:B------:R-:W-:Y:S01]  /*32b0*/  STL [R1+0x4c], RZ ;  /* 0x00004cff01007387 */ /* 0x000fe20000100800 */
[----:B------:R-:W-:-:S02]  /*32c0*/  IMAD R9, R7, 0x16, RZ ;  /* 0x0000001607097824 */ /* 0x000fc400078e02ff */
[C---:B------:R-:W-:Y:S01]  /*32d0*/  IMAD R44, R7.reuse, 0x56, RZ ;  /* 0x00000056072c7824 */ /* 0x040fe200078e02ff */
[----:B------:R-:W-:Y:S01]  /*32e0*/  STL [R1+0x30], RZ ;  /* 0x000030ff01007387 */ /* 0x000fe20000100800 */
[C---:B------:R-:W-:Y:S02]  /*32f0*/  IMAD R10, R7.reuse, 0x2c, RZ ;  /* 0x0000002c070a7824 */ /* 0x040fe400078e02ff */
[C---:B------:R-:W-:Y:S01]  /*3300*/  IMAD R67, R7.reuse, 0xb, RZ ;  /* 0x0000000b07437824 */ /* 0x040fe200078e02ff */
[----:B------:R-:W-:Y:S01]  /*3310*/  STL [R1+0x34], RZ ;  /* 0x000034ff01007387 */ /* 0x000fe20000100800 */
[C---:B------:R-:W-:Y:S02]  /*3320*/  IMAD R65, R7.reuse, 0x2b, RZ ;  /* 0x0000002b07417824 */ /* 0x040fe400078e02ff */
[C---:B------:R-:W-:Y:S01]  /*3330*/  IMAD R11, R7.reuse, 0x2e, RZ ;  /* 0x0000002e070b7824 */ /* 0x040fe200078e02ff */
        /* <DEDUP_REMOVED lines=30> */
[----:B------:R-:W-:Y:S01]  /*3520*/  STL [R1], RZ ;  /* 0x000000ff01007387 */ /* 0x000fe20000100800 */
        /* <DEDUP_REMOVED lines=11> */
[----:B------:R0:W-:Y:S01]  /*35e0*/  STL.64 [R1+0x1b0], R122 ;  /* 0x0001b07a01007387 */ /* 0x0001e20000100a00 */
[C---:B------:R-:W-:Y:S02]  /*35f0*/  IMAD R90, R7.reuse, 0x35, RZ ;  /* 0x00000035075a7824 */ /* 0x040fe400078e02ff */
[C---:B------:R-:W-:Y:S01]  /*3600*/  IMAD R77, R7.reuse, 0x6e, RZ ;  /* 0x0000006e074d7824 */ /* 0x040fe200078e02ff */
[----:B------:R1:W-:Y:S01]  /*3610*/  STL.64 [R1+0x230], R128 ;  /* 0x0002308001007387 */ /* 0x0003e20000100a00 */
[----:B------:R-:W-:-:S02]  /*3620*/  IMAD R23, R7, 0xe, RZ ;  /* 0x0000000e07177824 */ /* 0x000fc400078e02ff */
[C---:B------:R-:W-:Y:S01]  /*3630*/  IMAD R92, R7.reuse, 0x37, RZ ;  /* 0x00000037075c7824 */ /* 0x040fe200078e02ff */
[----:B------:R2:W-:Y:S01]  /*3640*/  STL.64 [R1+0x1a8], R126 ;  /* 0x0001a87e01007387 */ /* 0x0005e20000100a00 */
[C---:B------:R-:W-:Y:S02]  /*3650*/  IMAD R25, R7.reuse, 0x1c, RZ ;  /* 0x0000001c07197824 */ /* 0x040fe400078e02ff */
[C---:B------:R-:W-:Y:S01]  /*3660*/  IMAD R26, R7.reuse, 0x38, RZ ;  /* 0x00000038071a7824 */ /* 0x040fe200078e02ff */
[----:B------:R3:W-:Y:S01]  /*3670*/  STL.64 [R1+0x1a0], R120 ;  /* 0x0001a07801007387 */ /* 0x0007e20000100a00 */
[-C--:B0-----:R-:W-:Y:S01]  /*3680*/  IADD3 R122, P3, R40, R232.reuse, RZ ;  /* 0x000000e8287a7210 */ /* 0x081fe20007f7e0ff */
[C---:B------:R-:W-:Y:S01]  /*3690*/  IMAD R94, R7.reuse, 0x7, RZ ;  /* 0x00000007075e7824 */ /* 0x040fe200078e02ff */
[-C--:B-1----:R-:W-:Y:S01]  /*36a0*/  IADD3 R128, P6, R32, R232.reuse, RZ ;  /* 0x000000e820807210 */ /* 0x082fe20007fde0ff */
[----:B------:R-:W-:Y:S01]  /*36b0*/  IMAD R80, R7, 0x70, RZ ;  /* 0x0000007007507824 */ /* 0x000fe200078e02ff */
[-C--:B------:R-:W-:Y:S01]  /*36c0*/  LEA.HI.X.SX32 R123, R49, R233.reuse, 0x1, P3 ;  /* 0x000000e9317b7211 */ /* 0x080fe200018f0eff */
[C---:B------:R-:W-:Y:S01]  /*36d0*/  IMAD R82, R7.reuse, 0x72, RZ ;  /* 0x0000007207527824 */ /* 0x040fe200078e02ff */
[-C--:B--2---:R-:W-:Y:S01]  /*36e0*/  IADD3 R126, P0, R30, R232.reuse, RZ ;  /* 0x000000e81e7e7210 */ /* 0x084fe20007f1e0ff */
[----:B------:R-:W-:Y:S01]  /*36f0*/  IMAD R27, R7, 0x3a, RZ ;  /* 0x0000003a071b7824 */ /* 0x000fe200078e02ff */
[-C--:B------:R-:W-:Y:S01]  /*3700*/  LEA.HI.X.SX32 R129, R41, R233.reuse, 0x1, P6 ;  /* 0x000000e929817211 */ /* 0x080fe200030f0eff */
[C---:B------:R-:W-:Y:S01]  /*3710*/  IMAD R88, R7.reuse, 0x74, RZ ;  /* 0x0000007407587824 */ /* 0x040fe200078e02ff */
[-C--:B---3--:R-:W-:Y:S01]  /*3720*/  IADD3 R120, P1, R34, R232.reuse, RZ ;  /* 0x000000e822787210 */ /* 0x088fe20007f3e0ff */
[C---:B------:R-:W-:Y:S01]  /*3730*/  IMAD R98, R7.reuse, 0x39, RZ ;  /* 0x0000003907627824 */ /* 0x040fe200078e02ff */
[-C--:B------:R-:W-:Y:S01]  /*3740*/  LEA.HI.X.SX32 R127, R32, R233.reuse, 0x1, P0 ;  /* 0x000000e9207f7211 */ /* 0x080fe200000f0eff */
[----:B------:R-:W-:Y:S01]  /*3750*/  STL.64 [R1+0x270], R128 ;  /* 0x0002708001007387 */ /* 0x000fe20000100a00 */
[-C--:B------:R-:W-:Y:S01]  /*3760*/  IADD3 R34, P0, R24, R232.reuse, RZ ;  /* 0x000000e818227210 */ /* 0x080fe20007f1e0ff */
[----:B------:R-:W-:Y:S01]  /*3770*/  IMAD R99, R7, 0x1d, RZ ;  /* 0x0000001d07637824 */ /* 0x000fe200078e02ff */
[-C--:B------:R-:W-:Y:S01]  /*3780*/  IADD3 R38, P6, R37, R232.reuse, RZ ;  /* 0x000000e825267210 */ /* 0x080fe20007fde0ff */
[----:B------:R0:W-:Y:S01]  /*3790*/  STL.64 [R1+0x198], R118 ;  /* 0x0001987601007387 */ /* 0x0001e20000100a00 */
[-C--:B------:R-:W-:Y:S01]  /*37a0*/  LEA.HI.X.SX32 R35, R47, R233.reuse, 0x1, P0 ;  /* 0x000000e92f237211 */ /* 0x080fe200000f0eff */
[C---:B------:R-:W-:Y:S01]  /*37b0*/  IMAD R89, R7.reuse, 0x76, RZ ;  /* 0x0000007607597824 */ /* 0x040fe200078e02ff */
[CC--:B------:R-:W-:Y:S01]  /*37c0*/  IADD3 R40, P0, R18.reuse, R232.reuse, RZ ;  /* 0x000000e812287210 */ /* 0x0c0fe20007f1e0ff */
[----:B------:R-:W-:Y:S01]  /*37d0*/  STL.64 [R1+0x228], R126 ;  /* 0x0002287e01007387 */ /* 0x000fe20000100a00 */
[-C--:B------:R-:W-:Y:S01]  /*37e0*/  LEA.HI.X.SX32 R37, R18, R233.reuse, 0x1, P2 ;  /* 0x000000e912257211 */ /* 0x080fe200010f0eff */
[----:B------:R-:W-:Y:S01]  /*37f0*/  IMAD R100, R7, 0x3b, RZ ;  /* 0x0000003b07647824 */ /* 0x000fe200078e02ff */
[-C--:B------:R-:W-:Y:S01]  /*3800*/  LEA.HI.X.SX32 R41, R53, R233.reuse, 0x1, P0 ;  /* 0x000000e935297211 */ /* 0x080fe200000f0eff */
[----:B------:R1:W-:Y:S01]  /*3810*/  STL.64 [R1+0x190], R116 ;  /* 0x0001907401007387 */ /* 0x0003e20000100a00 */
[-C--:B------:R-:W-:Y:S01]  /*3820*/  LEA.HI.X.SX32 R39, R58, R233.reuse, 0x1, P6 ;  /* 0x000000e93a277211 */ /* 0x080fe200030f0eff */
[----:B------:R-:W-:Y:S01]  /*3830*/  IMAD R28, R7, 0x1e, RZ ;  /* 0x0000001e071c7824 */ /* 0x000fe200078e02ff */
[-C--:B------:R-:W-:Y:S01]  /*3840*/  LEA.HI.X.SX32 R121, R14, R233.reuse, 0x1, P1 ;  /* 0x000000e90e797211 */ /* 0x080fe200008f0eff */
[----:B------:R2:W-:Y:S01]  /*3850*/  STL.64 [R1+0x220], R34 ;  /* 0x0002202201007387 */ /* 0x0005e20000100a00 */
[-C--:B0-----:R-:W-:Y:S01]  /*3860*/  IADD3 R118, P5, R43, R232.reuse, RZ ;  /* 0x000000e82b767210 */ /* 0x081fe20007fbe0ff */
[----:B------:R-:W-:Y:S01]  /*3870*/  IMAD R29, R7, 0x3c, RZ ;  /* 0x0000003c071d7824 */ /* 0x000fe200078e02ff */
[-C--:B------:R-:W-:Y:S01]  /*3880*/  IADD3 R42, P0, R51, R232.reuse, RZ ;  /* 0x000000e8332a7210 */ /* 0x080fe20007f1e0ff */
[----:B------:R-:W-:Y:S01]  /*3890*/  STL.64 [R1+0x188], R124 ;  /* 0x0001887c01007387 */ /* 0x000fe20000100a00 */
[-C--:B------:R-:W-:Y:S01]  /*38a0*/  LEA.HI.X.SX32 R119, R8, R233.reuse, 0x1, P5 ;  /* 0x000000e908777211 */ /* 0x080fe200028f0eff */
[C---:B------:R-:W-:Y:S01]  /*38b0*/  IMAD R93, R7.reuse, 0x78, RZ ;  /* 0x00000078075d7824 */ /* 0x040fe200078e02ff */
[-C--:B------:R-:W-:Y:S01]  /*38c0*/  IADD3 R46, P5, R10, R232.reuse, RZ ;  /* 0x000000e80a2e7210 */ /* 0x080fe20007fbe0ff */
[----:B------:R-:W-:Y:S01]  /*38d0*/  STL.64 [R1+0x180], R122 ;  /* 0x0001807a01007387 */ /* 0x000fe20000100a00 */
[-C--:B-1----:R-:W-:Y:S01]  /*38e0*/  IADD3 R116, P4, R44, R232.reuse, RZ ;  /* 0x000000e82c747210 */ /* 0x082fe20007f9e0ff */
[----:B------:R-:W-:Y:S01]  /*38f0*/  IMAD R95, R7, 0x7a, RZ ;  /* 0x0000007a075f7824 */ /* 0x000fe200078e02ff */
[-C--:B------:R-:W-:Y:S01]  /*3900*/  LEA.HI.X.SX32 R47, R9, R233.reuse, 0x1, P5 ;  /* 0x000000e9092f7211 */ /* 0x080fe200028f0eff */
[----:B------:R0:W-:Y:S01]  /*3910*/  STL.64 [R1+0x290], R40 ;  /* 0x0002902801007387 */ /* 0x0001e20000100a00 */
[-C--:B--2---:R-:W-:Y:S01]  /*3920*/  IADD3 R34, P3, R14, R232.reuse, RZ ;  /* 0x000000e80e227210 */ /* 0x084fe20007f7e0ff */
[----:B------:R-:W-:Y:S01]  /*3930*/  IMAD R101, R7, 0xf, RZ ;  /* 0x0000000f07657824 */ /* 0x000fe200078e02ff */
[-C--:B------:R-:W-:Y:S01]  /*3940*/  LEA.HI.X.SX32 R117, R65, R233.reuse, 0x1, P4 ;  /* 0x000000e941757211 */ /* 0x080fe200020f0eff */
[C---:B------:R-:W-:Y:S01]  /*3950*/  IMAD R31, R7.reuse, 0x3e, RZ ;  /* 0x0000003e071f7824 */ /* 0x040fe200078e02ff */
[-C--:B------:R-:W-:Y:S01]  /*3960*/  LEA.HI.X.SX32 R35, R16, R233.reuse, 0x1, P3 ;  /* 0x000000e910237211 */ /* 0x080fe200018f0eff */
[C---:B------:R-:W-:Y:S01]  /*3970*/  IMAD R96, R7.reuse, 0x7c, RZ ;  /* 0x0000007c07607824 */ /* 0x040fe200078e02ff */
[-C--:B------:R-:W-:Y:S01]  /*3980*/  LEA.HI.X.SX32 R43, R10, R233.reuse, 0x1, P0 ;  /* 0x000000e90a2b7211 */ /* 0x080fe200000f0eff */
[C---:B------:R-:W-:Y:S01]  /*3990*/  IMAD R102, R7.reuse, 0x3d, RZ ;  /* 0x0000003d07667824 */ /* 0x040fe200078e02ff */
[-C--:B------:R-:W-:Y:S01]  /*39a0*/  IADD3 R44, P4, R64, R232.reuse, RZ ;  /* 0x000000e8402c7210 */ /* 0x080fe20007f9e0ff */
[----:B------:R1:W-:Y:S01]  /*39b0*/  STL.64 [R1+0x218], R34 ;  /* 0x0002182201007387 */ /* 0x0003e20000100a00 */
[----:B------:R-:W-:Y:S01]  /*39c0*/  IMAD R103, R7, 0x1f, RZ ;  /* 0x0000001f07677824 */ /* 0x000fe200078e02ff */
[-C--:B0-----:R-:W-:Y:S01]  /*39d0*/  IADD3 R40, P2, R55, R232.reuse, RZ ;  /* 0x000000e837287210 */ /* 0x081fe20007f5e0ff */
[----:B------:R-:W-:Y:S01]  /*39e0*/  IMAD.SHL.U32 R33, R7, 0x2, RZ ;  /* 0x0000000207217824 */ /* 0x000fe200078e00ff */
[----:B------:R0:W-:Y:S01]  /*39f0*/  STL.64 [R1+0x268], R36 ;  /* 0x0002682401007387 */ /* 0x0001e20000100a00 */
[-C--:B------:R-:W-:Y:S01]  /*3a00*/  LEA.HI.X.SX32 R45, R17, R233.reuse, 0x1, P4 ;  /* 0x000000e9112d7211 */ /* 0x080fe200020f0eff */
[C---:B------:R-:W-:Y:S01]  /*3a10*/  IMAD.SHL.U32 R115, R7.reuse, 0x4, RZ ;  /* 0x0000000407737824 */ /* 0x040fe200078e00ff */
[----:B------:R-:W-:Y:S01]  /*3a20*/  LEA.HI.X.SX32 R41, R70, R233, 0x1, P2 ;  /* 0x000000e946297211 */ /* 0x000fe200010f0eff */
[----:B------:R2:W-:Y:S01]  /*3a30*/  STL.64 [R1+0x170], R38 ;  /* 0x0001702601007387 */ /* 0x0005e20000100a00 */
[-C--:B------:R-:W-:Y:S01]  /*3a40*/  IADD3 R14, P4, R76, R232.reuse, RZ ;  /* 0x000000e84c0e7210 */ /* 0x080fe20007f9e0ff */
[C---:B------:R-:W-:Y:S01]  /*3a50*/  IMAD R97, R7.reuse, 0x7e, RZ ;  /* 0x0000007e07617824 */ /* 0x040fe200078e02ff */
[----:B-1----:R-:W-:Y:S01]  /*3a60*/  IADD3 R34, P3, R8, R232, RZ ;  /* 0x000000e808227210 */ /* 0x002fe20007f7e0ff */
[----:B------:R-:W-:Y:S01]  /*3a70*/  STL.64 [R1+0x178], R120 ;  /* 0x0001787801007387 */ /* 0x000fe20000100a00 */
[----:B------:R-:W-:-:S02]  /*3a80*/  IMAD.SHL.U32 R110, R7, 0x10, RZ ;  /* 0x00000010076e7824 */ /* 0x000fc400078e00ff */
[-C--:B------:R-:W-:Y:S01]  /*3a90*/  LEA.HI.X.SX32 R35, R59, R233.reuse, 0x1, P3 ;  /* 0x000000e93b237211 */ /* 0x080fe200018f0eff */
[C---:B------:R-:W-:Y:S01]  /*3aa0*/  IMAD.SHL.U32 R109, R7.reuse, 0x20, RZ ;  /* 0x00000020076d7824 */ /* 0x040fe200078e00ff */
[-C--:B0-----:R-:W-:Y:S01]  /*3ab0*/  IADD3 R36, P1, R56, R232.reuse, RZ ;  /* 0x000000e838247210 */ /* 0x081fe20007f3e0ff */
[----:B------:R-:W-:Y:S01]  /*3ac0*/  IMAD R108, R7, 0x3f, RZ ;  /* 0x0000003f076c7824 */ /* 0x000fe200078e02ff */
[-C--:B--2---:R-:W-:Y:S01]  /*3ad0*/  IADD3 R38, P6, R57, R232.reuse, RZ ;  /* 0x000000e839267210 */ /* 0x084fe20007fde0ff */
[----:B------:R0:W-:Y:S01]  /*3ae0*/  STL.64 [R1+0x210], R34 ;  /* 0x0002102201007387 */ /* 0x0001e20000100a00 */
[-C--:B------:R-:W-:Y:S01]  /*3af0*/  LEA.HI.X.SX32 R37, R11, R233.reuse, 0x1, P1 ;  /* 0x000000e90b257211 */ /* 0x080fe200008f0eff */
[----:B------:R-:W-:Y:S01]  /*3b00*/  IMAD.MOV.U32 R3, RZ, RZ, RZ ;  /* 0x000000ffff037224 */ /* 0x000fe200078e00ff */
[----:B------:R-:W-:Y:S01]  /*3b10*/  LEA.HI.X.SX32 R39, R72, R233, 0x1, P6 ;  /* 0x000000e948277211 */ /* 0x000fe200030f0eff */
[----:B------:R-:W-:Y:S01]  /*3b20*/  STL.64 [R1+0x168], R118 ;  /* 0x0001687601007387 */ /* 0x000fe20000100a00 */
[----:B------:R-:W-:-:S02]  /*3b30*/  IADD3 R10, P6, R15, R232, RZ ;  /* 0x000000e80f0a7210 */ /* 0x000fc40007fde0ff */
[----:B0-----:R-:W-:-:S04]  /*3b40*/  IADD3 R34, P3, R9, R232, RZ ;  /* 0x000000e809227210 */ /* 0x001fc80007f7e0ff */
[----:B------:R-:W-:-:S05]  /*3b50*/  LEA.HI.X.SX32 R35, R67, R233, 0x1, P3 ;  /* 0x000000e943237211 */ /* 0x000fca00018f0eff */
[----:B------:R0:W-:Y:S04]  /*3b60*/  STL.64 [R1+0x260], R34 ;  /* 0x0002602201007387 */ /* 0x0001e80000100a00 */
[----:B------:R-:W-:Y:S04]  /*3b70*/  STL.64 [R1+0x160], R116 ;  /* 0x0001607401007387 */ /* 0x000fe80000100a00 */
[----:B------:R1:W-:Y:S04]  /*3b80*/  STL.64 [R1+0x208], R46 ;  /* 0x0002082e01007387 */ /* 0x0003e80000100a00 */
[----:B------:R2:W-:Y:S01]  /*3b90*/  STL.64 [R1+0x158], R42 ;  /* 0x0001582a01007387 */ /* 0x0005e20000100a00 */
[----:B0-----:R-:W-:-:S03]  /*3ba0*/  IADD3 R34, P3, R66, R232, RZ ;  /* 0x000000e842227210 */ /* 0x001fc60007f7e0ff */
[----:B------:R-:W-:Y:S01]  /*3bb0*/  STL.64 [R1+0x150], R40 ;  /* 0x0001502801007387 */ /* 0x000fe20000100a00 */
[-C--:B------:R-:W-:Y:S02]  /*3bc0*/  LEA.HI.X.SX32 R35, R78, R233.reuse, 0x1, P3 ;  /* 0x000000e94e237211 */ /* 0x080fe400018f0eff */
[-C--:B-1----:R-:W-:Y:S01]  /*3bd0*/  IADD3 R46, P5, R11, R232.reuse, RZ ;  /* 0x000000e80b2e7210 */ /* 0x082fe20007fbe0ff */
[----:B------:R0:W-:Y:S01]  /*3be0*/  STL.64 [R1+0x148], R36 ;  /* 0x0001482401007387 */ /* 0x0001e20000100a00 */
[-C--:B------:R-:W-:Y:S02]  /*3bf0*/  LEA.HI.X.SX32 R11, R13, R233.reuse, 0x1, P6 ;  /* 0x000000e90d0b7211 */ /* 0x080fe400030f0eff */
[-C--:B------:R-:W-:Y:S02]  /*3c00*/  LEA.HI.X.SX32 R47, R71, R233.reuse, 0x1, P5 ;  /* 0x000000e9472f7211 */ /* 0x080fe400028f0eff */
[-C--:B------:R-:W-:Y:S02]  /*3c10*/  IADD3 R8, P5, R12, R232.reuse, RZ ;  /* 0x000000e80c087210 */ /* 0x080fe40007fbe0ff */
[----:B--2---:R-:W-:Y:S01]  /*3c20*/  IADD3 R42, P0, R68, R232, RZ ;  /* 0x000000e8442a7210 */ /* 0x004fe20007f1e0ff */
[----:B------:R-:W-:Y:S01]  /*3c30*/  STL.64 [R1+0x200], R46 ;  /* 0x0002002e01007387 */ /* 0x000fe20000100a00 */
[----:B------:R-:W-:-:S02]  /*3c40*/  LEA.HI.X.SX32 R9, R73, R233, 0x1, P5 ;  /* 0x000000e949097211 */ /* 0x000fc400028f0eff */
[-C--:B------:R-:W-:Y:S02]  /*3c50*/  LEA.HI.X.SX32 R43, R19, R233.reuse, 0x1, P0 ;  /* 0x000000e9132b7211 */ /* 0x080fe400000f0eff */
[-C--:B0-----:R-:W-:Y:S01]  /*3c60*/  IADD3 R36, P1, R13, R232.reuse, RZ ;  /* 0x000000e80d247210 */ /* 0x081fe20007f3e0ff */
[----:B------:R0:W-:Y:S01]  /*3c70*/  STL.64 [R1+0x2a0], R8 ;  /* 0x0002a00801007387 */ /* 0x0001e20000100a00 */
[-C--:B------:R-:W-:Y:S02]  /*3c80*/  IADD3 R40, P2, R69, R232.reuse, RZ ;  /* 0x000000e845287210 */ /* 0x080fe40007f5e0ff */
[-C--:B------:R-:W-:Y:S01]  /*3c90*/  LEA.HI.X.SX32 R37, R12, R233.reuse, 0x1, P1 ;  /* 0x000000e90c257211 */ /* 0x080fe200008f0eff */
[----:B------:R1:W-:Y:S01]  /*3ca0*/  STL.64 [R1+0x140], R38 ;  /* 0x0001402601007387 */ /* 0x0003e20000100a00 */
[----:B------:R-:W-:Y:S02]  /*3cb0*/  IADD3 R12, P0, R21, R232, RZ ;  /* 0x000000e8150c7210 */ /* 0x000fe40007f1e0ff */
[-C--:B------:R-:W-:Y:S01]  /*3cc0*/  LEA.HI.X.SX32 R41, R81, R233.reuse, 0x1, P2 ;  /* 0x000000e951297211 */ /* 0x080fe200010f0eff */
[----:B------:R2:W-:Y:S01]  /*3cd0*/  STL.64 [R1+0x288], R36 ;  /* 0x0002882401007387 */ /* 0x0005e20000100a00 */
[----:B------:R-:W-:-:S02]  /*3ce0*/  LEA.HI.X.SX32 R13, R20, R233, 0x1, P0 ;  /* 0x000000e9140d7211 */ /* 0x000fc400000f0eff */
[-C--:B------:R-:W-:Y:S02]  /*3cf0*/  IADD3 R16, P0, R22, R232.reuse, RZ ;  /* 0x000000e816107210 */ /* 0x080fe40007f1e0ff */
[-C--:B0-----:R-:W-:Y:S02]  /*3d00*/  IADD3 R8, P5, R17, R232.reuse, RZ ;  /* 0x000000e811087210 */ /* 0x081fe40007fbe0ff */
[-C--:B------:R-:W-:Y:S02]  /*3d10*/  LEA.HI.X.SX32 R17, R91, R233.reuse, 0x1, P0 ;  /* 0x000000e95b117211 */ /* 0x080fe400000f0eff */
[-C--:B------:R-:W-:Y:S02]  /*3d20*/  LEA.HI.X.SX32 R9, R15, R233.reuse, 0x1, P5 ;  /* 0x000000e90f097211 */ /* 0x080fe400028f0eff */
[-C--:B-1----:R-:W-:Y:S02]  /*3d30*/  IADD3 R38, P1, R74, R232.reuse, RZ ;  /* 0x000000e84a267210 */ /* 0x082fe40007f3e0ff */
[----:B--2---:R-:W-:Y:S01]  /*3d40*/  IADD3 R36, P6, R75, R232, RZ ;  /* 0x000000e84b247210 */ /* 0x004fe20007fde0ff */
[----:B------:R0:W-:Y:S01]  /*3d50*/  STL.64 [R1+0x1f8], R8 ;  /* 0x0001f80801007387 */ /* 0x0001e20000100a00 */
[----:B------:R-:W-:-:S02]  /*3d60*/  LEA.HI.X.SX32 R39, R21, R233, 0x1, P1 ;  /* 0x000000e915277211 */ /* 0x000fc400008f0eff */
[-C--:B------:R-:W-:Y:S01]  /*3d70*/  LEA.HI.X.SX32 R37, R90, R233.reuse, 0x1, P6 ;  /* 0x000000e95a257211 */ /* 0x080fe200030f0eff */
[----:B------:R1:W-:Y:S01]  /*3d80*/  STL.64 [R1+0x258], R10 ;  /* 0x0002580a01007387 */ /* 0x0003e20000100a00 */
[----:B------:R-:W-:Y:S02]  /*3d90*/  LEA.HI.X.SX32 R15, R22, R233, 0x1, P4 ;  /* 0x000000e9160f7211 */ /* 0x000fe400020f0eff */
[-C--:B------:R-:W-:Y:S01]  /*3da0*/  IADD3 R18, P1, R88, R232.reuse, RZ ;  /* 0x000000e858127210 */ /* 0x080fe20007f3e0ff */
[----:B------:R2:W-:Y:S01]  /*3db0*/  STL.64 [R1+0x130], R34 ;  /* 0x0001302201007387 */ /* 0x0005e20000100a00 */
[----:B0-----:R-:W-:-:S03]  /*3dc0*/  IADD3 R8, P5, R19, R232, RZ ;  /* 0x000000e813087210 */ /* 0x001fc60007fbe0ff */
[----:B------:R-:W-:Y:S01]  /*3dd0*/  STL.64 [R1+0x138], R44 ;  /* 0x0001382c01007387 */ /* 0x000fe20000100a00 */
[-C--:B------:R-:W-:Y:S02]  /*3de0*/  LEA.HI.X.SX32 R19, R27, R233.reuse, 0x1, P1 ;  /* 0x000000e91b137211 */ /* 0x080fe400008f0eff */
[-C--:B------:R-:W-:Y:S02]  /*3df0*/  LEA.HI.X.SX32 R9, R79, R233.reuse, 0x1, P5 ;  /* 0x000000e94f097211 */ /* 0x080fe400028f0eff */
[-C--:B-1----:R-:W-:Y:S02]  /*3e00*/  IADD3 R10, P2, R80, R232.reuse, RZ ;  /* 0x000000e8500a7210 */ /* 0x082fe40007f5e0ff */
[-C--:B--2---:R-:W-:Y:S01]  /*3e10*/  IADD3 R34, P3, R77, R232.reuse, RZ ;  /* 0x000000e84d227210 */ /* 0x084fe20007f7e0ff */
[----:B------:R0:W-:Y:S01]  /*3e20*/  STL.64 [R1+0x1f0], R8 ;  /* 0x0001f00801007387 */ /* 0x0001e20000100a00 */
[-C--:B------:R-:W-:Y:S02]  /*3e30*/  LEA.HI.X.SX32 R11, R26, R233.reuse, 0x1, P2 ;  /* 0x000000e91a0b7211 */ /* 0x080fe400010f0eff */
[----:B------:R-:W-:Y:S01]  /*3e40*/  LEA.HI.X.SX32 R35, R92, R233, 0x1, P3 ;  /* 0x000000e95c237211 */ /* 0x000fe200018f0eff */
[----:B------:R-:W-:Y:S01]  /*3e50*/  STL.64 [R1+0x128], R42 ;  /* 0x0001282a01007387 */ /* 0x000fe20000100a00 */
[----:B0-----:R-:W-:-:S02]  /*3e60*/  IADD3 R8, P5, R20, R232, RZ ;  /* 0x000000e814087210 */ /* 0x001fc40007fbe0ff */
[----:B------:R-:W-:Y:S02]  /*3e70*/  IADD3 R20, P3, R26, R232, RZ ;  /* 0x000000e81a147210 */ /* 0x000fe40007f7e0ff */
[-C--:B------:R-:W-:Y:S02]  /*3e80*/  LEA.HI.X.SX32 R9, R83, R233.reuse, 0x1, P5 ;  /* 0x000000e953097211 */ /* 0x080fe400028f0eff */
[----:B------:R-:W-:-:S03]  /*3e90*/  LEA.HI.X.SX32 R21, R25, R233, 0x1, P3 ;  /* 0x000000e919157211 */ /* 0x000fc600018f0eff */
[----:B------:R0:W-:Y:S04]  /*3ea0*/  STL.64 [R1+0x250], R8 ;  /* 0x0002500801007387 */ /* 0x0001e80000100a00 */
[----:B------:R-:W-:Y:S04]  /*3eb0*/  STL.64 [R1+0x120], R40 ;  /* 0x0001202801007387 */ /* 0x000fe80000100a00 */
[----:B------:R1:W-:Y:S04]  /*3ec0*/  STL.64 [R1+0x1e8], R12 ;  /* 0x0001e80c01007387 */ /* 0x0003e80000100a00 */
[----:B------:R-:W-:Y:S01]  /*3ed0*/  STL.64 [R1+0x118], R38 ;  /* 0x0001182601007387 */ /* 0x000fe20000100a00 */
[----:B0-----:R-:W-:-:S03]  /*3ee0*/  IADD3 R8, P5, R82, R232, RZ ;  /* 0x000000e852087210 */ /* 0x001fc60007fbe0ff */
[----:B------:R0:W-:Y:S01]  /*3ef0*/  STL.64 [R1+0x1e0], R16 ;  /* 0x0001e01001007387 */ /* 0x0001e20000100a00 */
[----:B------:R-:W-:-:S03]  /*3f00*/  LEA.HI.X.SX32 R9, R98, R233, 0x1, P5 ;  /* 0x000000e962097211 */ /* 0x000fc600028f0eff */
[----:B------:R-:W-:Y:S01]  /*3f10*/  STL.64 [R1+0x110], R36 ;  /* 0x0001102401007387 */ /* 0x000fe20000100a00 */
[----:B-1----:R-:W-:-:S03]  /*3f20*/  IADD3 R12, P6, R89, R232, RZ ;  /* 0x000000e8590c7210 */ /* 0x002fc60007fde0ff */
[----:B------:R1:W-:Y:S01]  /*3f30*/  STL.64 [R1+0x108], R14 ;  /* 0x0001080e01007387 */ /* 0x0003e20000100a00 */
[----:B------:R-:W-:Y:S02]  /*3f40*/  LEA.HI.X.SX32 R13, R100, R233, 0x1, P6 ;  /* 0x000000e9640d7211 */ /* 0x000fe400030f0eff */
[----:B0-----:R-:W-:-:S04]  /*3f50*/  IADD3 R16, P0, R23, R232, RZ ;  /* 0x000000e817107210 */ /* 0x001fc80007f1e0ff */
[----:B------:R-:W-:Y:S02]  /*3f60*/  LEA.HI.X.SX32 R17, R94, R233, 0x1, P0 ;  /* 0x000000e95e117211 */ /* 0x000fe400000f0eff */
[----:B-1----:R-:W-:-:S03]  /*3f70*/  IADD3 R14, P4, R25, R232, RZ ;  /* 0x000000e8190e7210 */ /* 0x002fc60007f9e0ff */
[----:B------:R0:W-:Y:S01]  /*3f80*/  STL.64 [R1+0x280], R16 ;  /* 0x0002801001007387 */ /* 0x0001e20000100a00 */
[----:B------:R-:W-:-:S03]  /*3f90*/  LEA.HI.X.SX32 R15, R23, R233, 0x1, P4 ;  /* 0x000000e9170f7211 */ /* 0x000fc600020f0eff */
[----:B------:R-:W-:Y:S04]  /*3fa0*/  STL.64 [R1+0x100], R34 ;  /* 0x0001002201007387 */ /* 0x000fe80000100a00 */
[----:B------:R1:W-:Y:S04]  /*3fb0*/  STL.64 [R1+0x248], R14 ;  /* 0x0002480e01007387 */ /* 0x0003e80000100a00 */
[----:B------:R2:W-:Y:S01]  /*3fc0*/  STL.64 [R1+0x1d8], R20 ;  /* 0x0001d81401007387 */ /* 0x0005e20000100a00 */
[----:B0-----:R-:W-:Y:S02]  /*3fd0*/  IADD3 R16, P0, R93, R232, RZ ;  /* 0x000000e85d107210 */ /* 0x001fe40007f1e0ff */
[----:B------:R-:W-:Y:S01]  /*3fe0*/  CS2R R92, SRZ ;  /* 0x00000000005c7805 */ /* 0x000fe2000001ff00 */
[----:B------:R0:W-:Y:S01]  /*3ff0*/  STL.64 [R1+0xf8], R10 ;  /* 0x0000f80a01007387 */ /* 0x0001e20000100a00 */
[----:B------:R-:W-:-:S03]  /*4000*/  LEA.HI.X.SX32 R17, R29, R233, 0x1, P0 ;  /* 0x000000e91d117211 */ /* 0x000fc600000f0eff */
[----:B------:R3:W-:Y:S01]  /*4010*/  STL.64 [R1+0xf0], R8 ;  /* 0x0000f00801007387 */ /* 0x0007e20000100a00 */
[-C--:B-1----:R-:W-:Y:S02]  /*4020*/  IADD3 R14, P4, R95, R232.reuse, RZ ;  /* 0x000000e85f0e7210 */ /* 0x082fe40007f9e0ff */
[----:B------:R-:W-:Y:S01]  /*4030*/  CS2R R94, SRZ ;  /* 0x00000000005e7805 */ /* 0x000fe2000001ff00 */
[-C--:B--2---:R-:W-:Y:S02]  /*4040*/  IADD3 R20, P3, R27, R232.reuse, RZ ;  /* 0x000000e81b147210 */ /* 0x084fe40007f7e0ff */
[-C--:B------:R-:W-:Y:S02]  /*4050*/  LEA.HI.X.SX32 R15, R102, R233.reuse, 0x1, P4 ;  /* 0x000000e9660f7211 */ /* 0x080fe400020f0eff */
[----:B------:R-:W-:Y:S02]  /*4060*/  LEA.HI.X.SX32 R21, R99, R233, 0x1, P3 ;  /* 0x000000e963157211 */ /* 0x000fe400018f0eff */
[----:B0-----:R-:W-:-:S02]  /*4070*/  IADD3 R10, P2, R96, R232, RZ ;  /* 0x000000e8600a7210 */ /* 0x001fc40007f5e0ff */
[-C--:B---3--:R-:W-:Y:S01]  /*4080*/  IADD3 R8, P5, R97, R232.reuse, RZ ;  /* 0x000000e861087210 */ /* 0x088fe20007fbe0ff */
[----:B------:R0:W-:Y:S01]  /*4090*/  STL.64 [R1+0x1d0], R20 ;  /* 0x0001d01401007387 */ /* 0x0001e20000100a00 */
[-C--:B------:R-:W-:Y:S02]  /*40a0*/  LEA.HI.X.SX32 R11, R31, R233.reuse, 0x1, P2 ;  /* 0x000000e91f0b7211 */ /* 0x080fe400010f0eff */
[----:B------:R-:W-:Y:S01]  /*40b0*/  LEA.HI.X.SX32 R9, R108, R233, 0x1, P5 ;  /* 0x000000e96c097211 */ /* 0x000fe200028f0eff */
[----:B------:R1:W-:Y:S04]  /*40c0*/  STL.64 [R1+0xe8], R18 ;  /* 0x0000e81201007387 */ /* 0x0003e80000100a00 */
[----:B------:R2:W-:Y:S01]  /*40d0*/  STL.64 [R1+0xe0], R12 ;  /* 0x0000e00c01007387 */ /* 0x0005e20000100a00 */
[----:B0-----:R-:W-:-:S02]  /*40e0*/  IADD3 R20, P3, R28, R232, RZ ;  /* 0x000000e81c147210 */ /* 0x001fc40007f7e0ff */
[-C--:B-1----:R-:W-:Y:S02]  /*40f0*/  IADD3 R18, P1, R29, R232.reuse, RZ ;  /* 0x000000e81d127210 */ /* 0x082fe40007f3e0ff */
[-C--:B------:R-:W-:Y:S02]  /*4100*/  LEA.HI.X.SX32 R21, R101, R233.reuse, 0x1, P3 ;  /* 0x000000e965157211 */ /* 0x080fe400018f0eff */
[----:B--2---:R-:W-:Y:S02]  /*4110*/  IADD3 R12, P6, R31, R232, RZ ;  /* 0x000000e81f0c7210 */ /* 0x004fe40007fde0ff */
[-C--:B------:R-:W-:Y:S01]  /*4120*/  LEA.HI.X.SX32 R19, R28, R233.reuse, 0x1, P1 ;  /* 0x000000e91c137211 */ /* 0x080fe200008f0eff */
[----:B------:R0:W-:Y:S01]  /*4130*/  STL.64 [R1+0x240], R20 ;  /* 0x0002401401007387 */ /* 0x0001e20000100a00 */
[----:B------:R-:W-:-:S03]  /*4140*/  LEA.HI.X.SX32 R13, R103, R233, 0x1, P6 ;  /* 0x000000e9670d7211 */ /* 0x000fc600030f0eff */
[----:B------:R1:W-:Y:S04]  /*4150*/  STL.64 [R1+0x1c8], R18 ;  /* 0x0001c81201007387 */ /* 0x0003e80000100a00 */
[----:B------:R2:W-:Y:S01]  /*4160*/  STL.64 [R1+0xd8], R16 ;  /* 0x0000d81001007387 */ /* 0x0005e20000100a00 */
[----:B0-----:R-:W-:-:S03]  /*4170*/  IADD3 R20, P3, R33, R232, RZ ;  /* 0x000000e821147210 */ /* 0x001fc60007f7e0ff */
[----:B------:R0:W-:Y:S01]  /*4180*/  STL.64 [R1+0xd0], R14 ;  /* 0x0000d00e01007387 */ /* 0x0001e20000100a00 */
[----:B-1----:R-:W-:-:S03]  /*4190*/  LEA R18, P1, R7, R232, 0x2 ;  /* 0x000000e807127211 */ /* 0x002fc600078210ff */
[----:B------:R1:W-:Y:S01]  /*41a0*/  STL.64 [R1+0x1c0], R12 ;  /* 0x0001c00c01007387 */ /* 0x0003e20000100a00 */
[CC--:B------:R-:W-:Y:S02]  /*41b0*/  LEA.HI.X.SX32 R21, R7.reuse, R233.reuse, 0x1, P3 ;  /* 0x000000e907157211 */ /* 0x0c0fe400018f0eff */
[-C--:B--2---:R-:W-:Y:S01]  /*41c0*/  LEA R16, P0, R7, R232.reuse, 0x3 ;  /* 0x000000e807107211 */ /* 0x084fe200078018ff */
[----:B------:R2:W-:Y:S01]  /*41d0*/  STL.64 [R1+0xc8], R10 ;  /* 0x0000c80a01007387 */ /* 0x0005e20000100a00 */
[-C--:B------:R-:W-:Y:S02]  /*41e0*/  LEA.HI.X.SX32 R19, R33, R233.reuse, 0x1, P1 ;  /* 0x000000e921137211 */ /* 0x080fe400008f0eff */
[-C--:B------:R-:W-:Y:S01]  /*41f0*/  LEA.HI.X.SX32 R17, R115, R233.reuse, 0x1, P0 ;  /* 0x000000e973117211 */ /* 0x080fe200000f0eff */
[----:B------:R-:W-:Y:S01]  /*4200*/  STL.64 [R1+0x2b0], R20 ;  /* 0x0002b01401007387 */ /* 0x000fe20000100a00 */
[CC--:B0-----:R-:W-:Y:S01]  /*4210*/  LEA R14, P4, R7.reuse, R232.reuse, 0x4 ;  /* 0x000000e8070e7211 */ /* 0x0c1fe200078820ff */
[----:B------:R-:W-:Y:S01]  /*4220*/  CS2R R114, SRZ ;  /* 0x0000000000727805 */ /* 0x000fe2000001ff00 */
[----:B-1----:R-:W-:Y:S01]  /*4230*/  LEA R12, P6, R7, R232, 0x5 ;  /* 0x000000e8070c7211 */ /* 0x002fe200078c28ff */
[----:B------:R-:W-:Y:S01]  /*4240*/  STL.64 [R1+0x2a8], R18 ;  /* 0x0002a81201007387 */ /* 0x000fe20000100a00 */
[----:B------:R-:W-:-:S02]  /*4250*/  LEA.HI.X.SX32 R15, R111, R233, 0x1, P4 ;  /* 0x000000e96f0f7211 */ /* 0x000fc400020f0eff */
[----:B--2---:R-:W-:Y:S01]  /*4260*/  LEA R10, P2, R7, R232, 0x6 ;  /* 0x000000e8070a7211 */ /* 0x004fe200078430ff */
[----:B------:R-:W-:Y:S01]  /*4270*/  STL.64 [R1+0x298], R16 ;  /* 0x0002981001007387 */ /* 0x000fe20000100a00 */
[-C--:B------:R-:W-:Y:S02]  /*4280*/  LEA.HI.X.SX32 R13, R110, R233.reuse, 0x1, P6 ;  /* 0x000000e96e0d7211 */ /* 0x080fe400030f0eff */
[----:B------:R-:W-:Y:S01]  /*4290*/  LEA.HI.X.SX32 R11, R109, R233, 0x1, P2 ;  /* 0x000000e96d0b7211 */ /* 0x000fe200010f0eff */
[----:B------:R-:W-:Y:S01]  /*42a0*/  STL.64 [R1+0x278], R14 ;  /* 0x0002780e01007387 */ /* 0x000fe20000100a00 */
[----:B------:R-:W-:Y:S02]  /*42b0*/  IADD3 R7, R0, 0x40, RZ ;  /* 0x0000004000077810 */ /* 0x000fe40007ffe0ff */
[----:B------:R-:W-:Y:S01]  /*42c0*/  LOP3.LUT R7, R2, 0x40, RZ, 0x3c, !PT ;  /* 0x0000004002077812 */ /* 0x000fe200078e3cff */
[----:B------:R-:W-:Y:S01]  /*42d0*/  STL.64 [R1+0x238], R12 ;  /* 0x0002380c01007387 */ /* 0x000fe20000100a00 */
[----:B------:R-:W-:-:S03]  /*42e0*/  LOP3.LUT R7, R6, 0x40, RZ, 0x3c, !PT ;  /* 0x0000004006077812 */ /* 0x000fc600078e3cff */
[----:B------:R-:W-:Y:S04]  /*42f0*/  STL.64 [R1+0x1b8], R10 ;  /* 0x0001b80a01007387 */ /* 0x000fe80000100a00 */
[----:B------:R0:W-:Y:S02]  /*4300*/  STL.64 [R1+0xc0], R8 ;  /* 0x0000c00801007387 */ /* 0x0001e40000100a00 */
[C---:B0-----:R-:W-:Y:S02]  /*4310*/  IADD3 R8, R0.reuse, 0x48, RZ ;  /* 0x0000004800087810 */ /* 0x041fe40007ffe0ff */
[----:B------:R-:W-:Y:S02]  /*4320*/  IADD3 R9, R0, 0x8, RZ ;  /* 0x0000000800097810 */ /* 0x000fe40007ffe0ff */
[----:B------:R-:W-:-:S02]  /*4330*/  LOP3.LUT R8, R2, 0x20, RZ, 0x3c, !PT ;  /* 0x0000002002087812 */ /* 0x000fc400078e3cff */
[----:B------:R-:W-:Y:S02]  /*4340*/  LOP3.LUT R9, R2, 0x60, RZ, 0x3c, !PT ;  /* 0x0000006002097812 */ /* 0x000fe400078e3cff */
[----:B------:R-:W-:Y:S02]  /*4350*/  LOP3.LUT R8, R5, 0x40, RZ, 0x3c, !PT ;  /* 0x0000004005087812 */ /* 0x000fe400078e3cff */
.L_x_2:
[----:B------:R-:W2:Y:S04]  /*4360*/  LDL.64 R30, [R1+0x488] ;  /* 0x00048800011e7983 */ /* 0x000ea80000100a00 */
[----:B------:R-:W3:Y:S04]  /*4370*/  LDL.64 R8, [R1+0x498] ;  /* 0x0004980001087983 */ /* 0x000ee80000100a00 */
[----:B------:R-:W4:Y:S04]  /*4380*/  LDL.64 R22, [R1+0x4a8] ;  /* 0x0004a80001167983 */ /* 0x000f280000100a00 */
        /* <DEDUP_REMOVED lines=9> */
[----:B------:R-:W-:Y:S04]  /*4420*/  STL [R1+0x53c], R169 ;  /* 0x00053ca901007387 */ /* 0x000fe80000100800 */
[----:B------:R-:W-:Y:S04]  /*4430*/  STL [R1+0x538], R170 ;  /* 0x000538aa01007387 */ /* 0x000fe80000100800 */
[----:B------:R-:W-:Y:S04]  /*4440*/  STL [R1+0x534], R171 ;  /* 0x000534ab01007387 */ /* 0x000fe80000100800 */
        /* <DEDUP_REMOVED lines=28> */
[----:B------:R-:W4:Y:S01]  /*4610*/  LDL.64 R90, [R1+0x318] ;  /* 0x00031800015a7983 */ /* 0x000f220000100a00 */
[----:B--2---:R-:W-:-:S03]  /*4620*/  IMAD.WIDE R38, R4, 0x2, R30 ;  /* 0x0000000204267825 */ /* 0x004fc600078e021e */
[----:B------:R-:W2:Y:S01]  /*4630*/  LDL.64 R30, [R1+0x420] ;  /* 0x00042000011e7983 */ /* 0x000ea20000100a00 */
[----:B---3--:R-:W-:-:S03]  /*4640*/  IMAD.WIDE R8, R4, 0x2, R8 ;  /* 0x0000000204087825 */ /* 0x008fc600078e0208 */
[----:B------:R0:W3:Y:S01]  /*4650*/  LDG.E.U16 R38, [R38.64] ;  /* 0x0000000626267981 */ /* 0x0000e2000c1e1500 */
[----:B----4-:R-:W-:-:S03]  /*4660*/  IMAD.WIDE R50, R4, 0x2, R22 ;  /* 0x0000000204327825 */ /* 0x010fc600078e0216 */
[----:B------:R-:W4:Y:S01]  /*4670*/  LDL.64 R22, [R1+0x438] ;  /* 0x0004380001167983 */ /* 0x000f220000100a00 */
[----:B------:R-:W-:-:S03]  /*4680*/  IMAD.WIDE R10, R4, 0x2, R10 ;  /* 0x00000002040a7825 */ /* 0x000fc600078e020a */
[----:B------:R1:W3:Y:S01]  /*4690*/  LDG.E.U16 R50, [R50.64] ;  /* 0x0000000632327981 */ /* 0x0002e2000c1e1500 */
[----:B------:R-:W-:-:S03]  /*46a0*/  IMAD.WIDE R34, R4, 0x2, R20 ;  /* 0x0000000204227825 */ /* 0x000fc600078e0214 */
[----:B------:R0:W3:Y:S01]  /*46b0*/  LDG.E.U16 R21, [R8.64] ;  /* 0x0000000608157981 */ /* 0x0000e2000c1e1500 */
[----:B------:R-:W-:-:S03]  /*46c0*/  IMAD.WIDE R12, R4, 0x2, R12 ;  /* 0x00000002040c7825 */ /* 0x000fc600078e020c */
[----:B------:R1:W3:Y:S04]  /*46d0*/  LDG.E.U16 R7, [R10.64] ;  /* 0x000000060a077981 */ /* 0x0002e8000c1e1500 */
[----:B------:R1:W3:Y:S01]  /*46e0*/  LDG.E.U16 R20, [R12.64] ;  /* 0x000000060c147981 */ /* 0x0002e2000c1e1500 */
[----:B0-----:R-:W-:-:S03]  /*46f0*/  IMAD.WIDE R8, R4, 0x2, R36 ;  /* 0x0000000204087825 */ /* 0x001fc600078e0224 */
[----:B------:R-:W3:Y:S01]  /*4700*/  LDL.64 R36, [R1+0x428] ;  /* 0x0004280001247983 */ /* 0x000ee20000100a00 */
[----:B------:R-:W-:-:S03]  /*4710*/  IMAD.WIDE R14, R4, 0x2, R14 ;  /* 0x00000002040e7825 */ /* 0x000fc600078e020e */
[----:B------:R0:W3:Y:S01]  /*4720*/  LDG.E.U16 R9, [R8.64] ;  /* 0x0000000608097981 */ /* 0x0000e2000c1e1500 */
[----:B-1----:R-:W-:-:S03]  /*4730*/  IMAD.WIDE R10, R4, 0x2, R32 ;  /* 0x00000002040a7825 */ /* 0x002fc600078e0220 */
[----:B------:R1:W3:Y:S01]  /*4740*/  LDG.E.U16 R33, [R14.64] ;  /* 0x000000060e217981 */ /* 0x0002e2000c1e1500 */
[----:B------:R-:W-:-:S03]  /*4750*/  IMAD.WIDE R18, R4, 0x2, R18 ;  /* 0x0000000204127825 */ /* 0x000fc600078e0212 */
[----:B------:R0:W3:Y:S01]  /*4760*/  LDG.E.U16 R34, [R34.64] ;  /* 0x0000000622227981 */ /* 0x0000e2000c1e1500 */
[----:B------:R-:W-:-:S03]  /*4770*/  IMAD.WIDE R16, R4, 0x2, R16 ;  /* 0x0000000204107825 */ /* 0x000fc600078e0210 */
[----:B------:R0:W3:Y:S04]  /*4780*/  LDG.E.U16 R32, [R18.64] ;  /* 0x0000000612207981 */ /* 0x0000e8000c1e1500 */
[----:B------:R1:W3:Y:S04]  /*4790*/  LDG.E.U16 R10, [R10.64] ;  /* 0x000000060a0a7981 */ /* 0x0002e8000c1e1500 */
[----:B0-----:R0:W3:Y:S01]  /*47a0*/  LDG.E.U16 R19, [R16.64] ;  /* 0x0000000610137981 */ /* 0x0010e2000c1e1500 */
[----:B------:R-:W-:-:S03]  /*47b0*/  IMAD.WIDE R12, R4, 0x2, R42 ;  /* 0x00000002040c7825 */ /* 0x000fc600078e022a */
[----:B------:R-:W3:Y:S01]  /*47c0*/  LDL.64 R42, [R1+0x3e0] ;  /* 0x0003e000012a7983 */ /* 0x000ee20000100a00 */
[----:B-1----:R-:W-:-:S03]  /*47d0*/  IMAD.WIDE R14, R4, 0x2, R28 ;  /* 0x00000002040e7825 */ /* 0x002fc600078e021c */
[----:B------:R-:W3:Y:S01]  /*47e0*/  LDL.64 R28, [R1+0x3f8] ;  /* 0x0003f800011c7983 */ /* 0x000ee20000100a00 */
[----:B------:R-:W-:-:S03]  /*47f0*/  IMAD.WIDE R24, R4, 0x2, R24 ;  /* 0x0000000204187825 */ /* 0x000fc600078e0218 */
[----:B------:R2:W3:Y:S04]  /*4800*/  LDG.E.U16 R39, [R12.64] ;  /* 0x000000060c277981 */ /* 0x0004e8000c1e1500 */
[----:B------:R3:W3:Y:S01]  /*4810*/  LDG.E.U16 R11, [R14.64] ;  /* 0x000000060e0b7981 */ /* 0x0006e2000c1e1500 */
[----:B0-----:R-:W-:-:S03]  /*4820*/  IMAD.WIDE R16, R4, 0x2, R40 ;  /* 0x0000000204107825 */ /* 0x001fc600078e0228 */
[----:B------:R-:W3:Y:S04]  /*4830*/  LDL.64 R40, [R1+0x3d0] ;  /* 0x0003d00001287983 */ /* 0x000ee80000100a00 */
[----:B------:R0:W3:Y:S02]  /*4840*/  LDG.E.U16 R8, [R16.64] ;  /* 0x0000000610087981 */ /* 0x0000e4000c1e1500 */
[C---:B0-----:R-:W-:Y:S02]  /*4850*/  IMAD.WIDE R16, R4.reuse, 0x2, R48 ;  /* 0x0000000204107825 */ /* 0x041fe400078e0230 */
[----:B------:R-:W3:Y:S04]  /*4860*/  LDL.64 R48, [R1+0x3c8] ;  /* 0x0003c80001307983 */ /* 0x000ee80000100a00 */
[----:B------:R0:W3:Y:S01]  /*4870*/  LDG.E.U16 R17, [R16.64] ;  /* 0x0000000610117981 */ /* 0x0000e2000c1e1500 */
[----:B--2---:R-:W-:-:S03]  /*4880*/  IMAD.WIDE R12, R4, 0x2, R30 ;  /* 0x00000002040c7825 */ /* 0x004fc600078e021e */
[----:B------:R1:W2:Y:S04]  /*4890*/  LDG.E.U16 R31, [R24.64] ;  /* 0x00000006181f7981 */ /* 0x0002a8000c1e1500 */
[----:B------:R0:W2:Y:S01]  /*48a0*/  LDG.E.U16 R30, [R12.64] ;  /* 0x000000060c1e7981 */ /* 0x0000a2000c1e1500 */
[----:B-1----:R-:W-:-:S03]  /*48b0*/  IMAD.WIDE R24, R4, 0x2, R44 ;  /* 0x0000000204187825 */ /* 0x002fc600078e022c */
[----:B------:R-:W2:Y:S04]  /*48c0*/  LDL.64 R44, [R1+0x3b8] ;  /* 0x0003b800012c7983 */ /* 0x000ea80000100a00 */
[----:B------:R1:W2:Y:S02]  /*48d0*/  LDG.E.U16 R35, [R24.64] ;  /* 0x0000000618237981 */ /* 0x0002a4000c1e1500 */
[C---:B-1----:R-:W-:Y:S02]  /*48e0*/  IMAD.WIDE R24, R4.reuse, 0x2, R52 ;  /* 0x0000000204187825 */ /* 0x042fe400078e0234 */
[----:B------:R-:W2:Y:S02]  /*48f0*/  LDL.64 R52, [R1+0x380] ;  /* 0x0003800001347983 */ /* 0x000ea40000100a00 */
[----:B----4-:R-:W-:-:S02]  /*4900*/  IMAD.WIDE R22, R4, 0x2, R22 ;  /* 0x0000000204167825 */ /* 0x010fc400078e0216 */
[----:B------:R1:W4:Y:S02]  /*4910*/  LDG.E.U16 R25, [R24.64] ;  /* 0x0000000618197981 */ /* 0x000324000c1e1500 */
[C---:B---3--:R-:W-:Y:S02]  /*4920*/  IMAD.WIDE R14, R4.reuse, 0x2, R36 ;  /* 0x00000002040e7825 */ /* 0x048fe400078e0224 */
[----:B------:R3:W4:Y:S02]  /*4930*/  LDG.E.U16 R18, [R22.64] ;  /* 0x0000000616127981 */ /* 0x000724000c1e1500 */
[C---:B0-----:R-:W-:Y:S02]  /*4940*/  IMAD.WIDE R12, R4.reuse, 0x2, R46 ;  /* 0x00000002040c7825 */ /* 0x041fe400078e022e */
[----:B------:R-:W4:Y:S04]  /*4950*/  LDL.64 R46, [R1+0x3c0] ;  /* 0x0003c000012e7983 */ /* 0x000f280000100a00 */
[----:B------:R0:W4:Y:S01]  /*4960*/  LDG.E.U16 R37, [R14.64] ;  /* 0x000000060e257981 */ /* 0x000122000c1e1500 */
[----:B---3--:R-:W-:-:S03]  /*4970*/  IMAD.WIDE R22, R4, 0x2, R54 ;  /* 0x0000000204167825 */ /* 0x008fc600078e0236 */
[----:B------:R-:W3:Y:S04]  /*4980*/  LDL.64 R54, [R1+0x388] ;  /* 0x0003880001367983 */ /* 0x000ee80000100a00 */
[----:B------:R0:W3:Y:S01]  /*4990*/  LDG.E.U16 R12, [R12.64] ;  /* 0x000000060c0c7981 */ /* 0x0000e2000c1e1500 */
[----:B------:R-:W-:-:S04]  /*49a0*/  IMAD.WIDE R42, R4, 0x2, R42 ;  /* 0x00000002042a7825 */ /* 0x000fc800078e022a */
[C---:B0-----:R-:W-:Y:S02]  /*49b0*/  IMAD.WIDE R14, R4.reuse, 0x2, R28 ;  /* 0x00000002040e7825 */ /* 0x041fe400078e021c */
[----:B------:R0:W3:Y:S04]  /*49c0*/  LDG.E.U16 R29, [R22.64] ;  /* 0x00000006161d7981 */ /* 0x0000e8000c1e1500 */
[----:B------:R1:W3:Y:S04]  /*49d0*/  LDG.E.U16 R28, [R42.64] ;  /* 0x000000062a1c7981 */ /* 0x0002e8000c1e1500 */
[----:B------:R1:W3:Y:S01]  /*49e0*/  LDG.E.U16 R16, [R14.64] ;  /* 0x000000060e107981 */ /* 0x0002e2000c1e1500 */
[----:B0-----:R-:W-:-:S03]  /*49f0*/  IMAD.WIDE R22, R4, 0x2, R64 ;  /* 0x0000000204167825 */ /* 0x001fc600078e0240 */
[----:B------:R-:W3:Y:S01]  /*4a00*/  LDL.64 R64, [R1+0x350] ;  /* 0x0003500001407983 */ /* 0x000ee20000100a00 */
[----:B-1----:R-:W-:-:S03]  /*4a10*/  IMAD.WIDE R42, R4, 0x2, R56 ;  /* 0x00000002042a7825 */ /* 0x002fc600078e0238 */
[----:B------:R-:W3:Y:S01]  /*4a20*/  LDL.64 R56, [R1+0x310] ;  /* 0x0003100001387983 */ /* 0x000ee20000100a00 */
[----:B------:R-:W-:-:S03]  /*4a30*/  IMAD.WIDE R14, R4, 0x2, R58 ;  /* 0x00000002040e7825 */ /* 0x000fc600078e023a */
[----:B------:R-:W3:Y:S01]  /*4a40*/  LDL.64 R58, [R1+0x330] ;  /* 0x00033000013a7983 */ /* 0x000ee20000100a00 */
[----:B------:R-:W-:-:S03]  /*4a50*/  IMAD.WIDE R40, R4, 0x2, R40 ;  /* 0x0000000204287825 */ /* 0x000fc600078e0228 */
[----:B------:R0:W3:Y:S04]  /*4a60*/  LDG.E.U16 R15, [R14.64] ;  /* 0x000000060e0f7981 */ /* 0x0000e8000c1e1500 */
[----:B------:R1:W3:Y:S01]  /*4a70*/  LDG.E.U16 R22, [R22.64] ;  /* 0x0000000616167981 */ /* 0x0002e2000c1e1500 */
[----:B------:R-:W-:-:S03]  /*4a80*/  IMAD.WIDE R48, R4, 0x2, R48 ;  /* 0x0000000204307825 */ /* 0x000fc600078e0230 */
[----:B------:R0:W3:Y:S04]  /*4a90*/  LDG.E.U16 R24, [R42.64] ;  /* 0x000000062a187981 */ /* 0x0000e8000c1e1500 */
[----:B------:R2:W3:Y:S04]  /*4aa0*/  LDG.E.U16 R13, [R48.64] ;  /* 0x00000006300d7981 */ /* 0x0004e8000c1e1500 */
[----:B-1----:R1:W3:Y:S01]  /*4ab0*/  LDG.E.U16 R23, [R40.64] ;  /* 0x0000000628177981 */ /* 0x0022e2000c1e1500 */
[----:B0-----:R-:W-:-:S03]  /*4ac0*/  IMAD.WIDE R42, R4, 0x2, R68 ;  /* 0x00000002042a7825 */ /* 0x001fc600078e0244 */
[----:B------:R-:W3:Y:S01]  /*4ad0*/  LDL.64 R68, [R1+0x348] ;  /* 0x0003480001447983 */ /* 0x000ee20000100a00 */
[----:B-1----:R-:W-:-:S03]  /*4ae0*/  IMAD.WIDE R40, R4, 0x2, R76 ;  /* 0x0000000204287825 */ /* 0x002fc600078e024c */
[----:B------:R-:W3:Y:S04]  /*4af0*/  LDL.64 R76, [R1+0x358] ;  /* 0x00035800014c7983 */ /* 0x000ee80000100a00 */
[----:B------:R0:W3:Y:S02]  /*4b00*/  LDG.E.U16 R36, [R40.64] ;  /* 0x0000000628247981 */ /* 0x0000e4000c1e1500 */
[C---:B0-----:R-:W-:Y:S02]  /*4b10*/  IMAD.WIDE R40, R4.reuse, 0x2, R74 ;  /* 0x0000000204287825 */ /* 0x041fe400078e024a */
[----:B------:R-:W3:Y:S04]  /*4b20*/  LDL.64 R74, [R1+0x2c8] ;  /* 0x0002c800014a7983 */ /* 0x000ee80000100a00 */
[----:B------:R0:W3:Y:S02]  /*4b30*/  LDG.E.U16 R51, [R40.64] ;  /* 0x0000000628337981 */ /* 0x0000e4000c1e1500 */
[----:B0-----:R-:W-:-:S02]  /*4b40*/  IMAD.WIDE R40, R4, 0x2, R72 ;  /* 0x0000000204287825 */ /* 0x001fc400078e0248 */
[----:B------:R-:W3:Y:S02]  /*4b50*/  LDL.64 R72, [R1+0x360] ;  /* 0x0003600001487983 */ /* 0x000ee40000100a00 */
[----:B------:R-:W-:-:S06]  /*4b60*/  IMAD.WIDE R26, R4, 0x2, R26 ;  /* 0x00000002041a7825 */ /* 0x000fcc00078e021a */
[----:B------:R0:W3:Y:S01]  /*4b70*/  LDG.E.U16 R26, [R26.64] ;  /* 0x000000061a1a7981 */ /* 0x0000e2000c1e1500 */
[----:B--2---:R-:W-:-:S05]  /*4b80*/  IMAD.WIDE R44, R4, 0x2, R44 ;  /* 0x00000002042c7825 */ /* 0x004fca00078e022c */
[----:B------:R1:W2:Y:S02]  /*4b90*/  LDG.E.U16 R14, [R44.64] ;  /* 0x000000062c0e7981 */ /* 0x0002a4000c1e1500 */
[C---:B-1----:R-:W-:Y:S02]  /*4ba0*/  IMAD.WIDE R44, R4.reuse, 0x2, R66 ;  /* 0x00000002042c7825 */ /* 0x042fe400078e0242 */
[----:B------:R-:W2:Y:S02]  /*4bb0*/  LDL.64 R66, [R1+0x328] ;  /* 0x0003280001427983 */ /* 0x000ea40000100a00 */
[C---:B------:R-:W-:Y:S02]  /*4bc0*/  IMAD.WIDE R48, R4.reuse, 0x2, R52 ;  /* 0x0000000204307825 */ /* 0x040fe400078e0234 */
[----:B------:R1:W2:Y:S04]  /*4bd0*/  LDG.E.U16 R52, [R42.64] ;  /* 0x000000062a347981 */ /* 0x0002a8000c1e1500 */
[----:B------:R0:W2:Y:S01]  /*4be0*/  LDG.E.U16 R53, [R44.64] ;  /* 0x000000062c357981 */ /* 0x0000a2000c1e1500 */
[----:B-1----:R-:W-:-:S03]  /*4bf0*/  IMAD.WIDE R42, R4, 0x2, R70 ;  /* 0x00000002042a7825 */ /* 0x002fc600078e0246 */
[----:B------:R-:W2:Y:S01]  /*4c00*/  LDL.64 R70, [R1+0x340] ;  /* 0x0003400001467983 */ /* 0x000ea20000100a00 */
[----:B----4-:R-:W-:-:S05]  /*4c10*/  IMAD.WIDE R46, R4, 0x2, R46 ;  /* 0x00000002042e7825 */ /* 0x010fca00078e022e */
[----:B0-----:R3:W4:Y:S02]  /*4c20*/  LDG.E.U16 R27, [R46.64] ;  /* 0x000000062e1b7981 */ /* 0x001724000c1e1500 */
[C---:B---3--:R-:W-:Y:S02]  /*4c30*/  IMAD.WIDE R46, R4.reuse, 0x2, R54 ;  /* 0x00000002042e7825 */ /* 0x048fe400078e0236 */
[----:B------:R0:W3:Y:S04]  /*4c40*/  LDG.E.U16 R55, [R48.64] ;  /* 0x0000000630377981 */ /* 0x0000e8000c1e1500 */
[----:B------:R1:W3:Y:S01]  /*4c50*/  LDG.E.U16 R54, [R46.64] ;  /* 0x000000062e367981 */ /* 0x0002e2000c1e1500 */
[----:B------:R-:W-:-:S04]  /*4c60*/  IMAD.WIDE R44, R4, 0x2, R64 ;  /* 0x00000002042c7825 */ /* 0x000fc800078e0240 */
[C---:B0-----:R-:W-:Y:S02]  /*4c70*/  IMAD.WIDE R48, R4.reuse, 0x2, R56 ;  /* 0x0000000204307825 */ /* 0x041fe400078e0238 */
[----:B------:R0:W3:Y:S02]  /*4c80*/  LDG.E.U16 R56, [R40.64] ;  /* 0x0000000628387981 */ /* 0x0000e4000c1e1500 */
[C---:B-1----:R-:W-:Y:S02]  /*4c90*/  IMAD.WIDE R46, R4.reuse, 0x2, R58 ;  /* 0x00000002042e7825 */ /* 0x042fe400078e023a */
[----:B------:R1:W3:Y:S04]  /*4ca0*/  LDG.E.U16 R57, [R42.64] ;  /* 0x000000062a397981 */ /* 0x0002e8000c1e1500 */
[----:B------:R1:W3:Y:S01]  /*4cb0*/  LDG.E.U16 R58, [R44.64] ;  /* 0x000000062c3a7981 */ /* 0x0002e2000c1e1500 */
[----:B0-----:R-:W-:-:S03]  /*4cc0*/  IMAD.WIDE R40, R4, 0x2, R88 ;  /* 0x0000000204287825 */ /* 0x001fc600078e0258 */
[----:B------:R-:W3:Y:S01]  /*4cd0*/  LDL.64 R88, [R1+0x2f8] ;  /* 0x0002f80001587983 */ /* 0x000ee20000100a00 */
[----:B-1----:R-:W-:-:S03]  /*4ce0*/  IMAD.WIDE R42, R4, 0x2, R82 ;  /* 0x00000002042a7825 */ /* 0x002fc600078e0252 */
[----:B------:R-:W4:Y:S01]  /*4cf0*/  LDL.64 R82, [R1+0x2d8] ;  /* 0x0002d80001527983 */ /* 0x000f220000100a00 */
[----:B------:R-:W-:-:S03]  /*4d00*/  IMAD.WIDE R44, R4, 0x2, R80 ;  /* 0x00000002042c7825 */ /* 0x000fc600078e0250 */
[----:B------:R-:W4:Y:S04]  /*4d10*/  LDL.64 R80, [R1+0x2b8] ;  /* 0x0002b80001507983 */ /* 0x000f280000100a00 */
[----:B------:R2:W4:Y:S04]  /*4d20*/  LDG.E.U16 R64, [R48.64] ;  /* 0x0000000630407981 */ /* 0x000528000c1e1500 */
[----:B------:R0:W4:Y:S04]  /*4d30*/  LDG.E.U16 R59, [R46.64] ;  /* 0x000000062e3b7981 */ /* 0x000128000c1e1500 */
[----:B------:R1:W4:Y:S01]  /*4d40*/  LDG.E.U16 R65, [R40.64] ;  /* 0x0000000628417981 */ /* 0x000322000c1e1500 */
[----:B0-----:R-:W-:-:S04]  /*4d50*/  IMAD.WIDE R46, R4, 0x2, R68 ;  /* 0x00000002042e7825 */ /* 0x001fc800078e0244 */
[C---:B-1----:R-:W-:Y:S01]  /*4d60*/  IMAD.WIDE R40, R4.reuse, 0x2, R110 ;  /* 0x0000000204287825 */ /* 0x042fe200078e026e */
[----:B------:R0:W4:Y:S03]  /*4d70*/  LDG.E.U16 R68, [R46.64] ;  /* 0x000000062e447981 */ /* 0x000126000c1e1500 */
[----:B0-----:R-:W-:-:S05]  /*4d80*/  IMAD.WIDE R46, R4, 0x2, R72 ;  /* 0x00000002042e7825 */ /* 0x001fca00078e0248 */
[----:B------:R0:W4:Y:S02]  /*4d90*/  LDG.E.U16 R73, [R46.64] ;  /* 0x000000062e497981 */ /* 0x000124000c1e1500 */
[----:B0-----:R-:W-:-:S05]  /*4da0*/  IMAD.WIDE R46, R4, 0x2, R78 ;  /* 0x00000002042e7825 */ /* 0x001fca00078e024e */
[----:B------:R4:W4:Y:S01]  /*4db0*/  LDG.E.U16 R78, [R46.64] ;  /* 0x000000062e4e7981 */ /* 0x000922000c1e1500 */
[----:B--2---:R-:W-:-:S03]  /*4dc0*/  IMAD.WIDE R48, R4, 0x2, R66 ;  /* 0x0000000204307825 */ /* 0x004fc600078e0242 */
[----:B------:R0:W2:Y:S04]  /*4dd0*/  LDG.E.U16 R66, [R42.64] ;  /* 0x000000062a427981 */ /* 0x0000a8000c1e1500 */
[----:B------:R1:W2:Y:S04]  /*4de0*/  LDG.E.U16 R67, [R44.64] ;  /* 0x000000062c437981 */ /* 0x0002a8000c1e1500 */
[----:B------:R1:W2:Y:S01]  /*4df0*/  LDG.E.U16 R69, [R48.64] ;  /* 0x0000000630457981 */ /* 0x0002a2000c1e1500 */
[----:B0-----:R-:W-:-:S04]  /*4e00*/  IMAD.WIDE R42, R4, 0x2, R108 ;  /* 0x00000002042a7825 */ /* 0x001fc800078e026c */
[----:B-1----:R-:W-:-:S04]  /*4e10*/  IMAD.WIDE R44, R4, 0x2, R74 ;  /* 0x00000002042c7825 */ /* 0x002fc800078e024a */
[C---:B------:R-:W-:Y:S01]  /*4e20*/  IMAD.WIDE R48, R4.reuse, 0x2, R70 ;  /* 0x0000000204307825 */ /* 0x040fe200078e0246 */
[----:B------:R0:W2:Y:S04]  /*4e30*/  LDG.E.U16 R72, [R44.64] ;  /* 0x000000062c487981 */ /* 0x0000a8000c1e1500 */
[----:B------:R1:W2:Y:S04]  /*4e40*/  LDG.E.U16 R70, [R40.64] ;  /* 0x0000000628467981 */ /* 0x0002a8000c1e1500 */
[----:B------:R1:W2:Y:S01]  /*4e50*/  LDG.E.U16 R71, [R42.64] ;  /* 0x000000062a477981 */ /* 0x0002a2000c1e1500 */
[----:B0-----:R-:W-:-:S03]  /*4e60*/  IMAD.WIDE R44, R4, 0x2, R98 ;  /* 0x00000002042c7825 */ /* 0x001fc600078e0262 */
[----:B------:R0:W2:Y:S01]  /*4e70*/  LDG.E.U16 R74, [R48.64] ;  /* 0x00000006304a7981 */ /* 0x0000a2000c1e1500 */
[----:B-1----:R-:W-:-:S04]  /*4e80*/  IMAD.WIDE R40, R4, 0x2, R102 ;  /* 0x0000000204287825 */ /* 0x002fc800078e0266 */
[C---:B------:R-:W-:Y:S01]  /*4e90*/  IMAD.WIDE R42, R4.reuse, 0x2, R100 ;  /* 0x00000002042a7825 */ /* 0x040fe200078e0264 */
[----:B------:R1:W2:Y:S03]  /*4ea0*/  LDG.E.U16 R75, [R40.64] ;  /* 0x00000006284b7981 */ /* 0x0002a6000c1e1500 */
[C---:B0-----:R-:W-:Y:S02]  /*4eb0*/  IMAD.WIDE R48, R4.reuse, 0x2, R76 ;  /* 0x0000000204307825 */ /* 0x041fe400078e024c */
[----:B------:R0:W2:Y:S04]  /*4ec0*/  LDG.E.U16 R76, [R42.64] ;  /* 0x000000062a4c7981 */ /* 0x0000a8000c1e1500 */
[----:B------:R3:W2:Y:S01]  /*4ed0*/  LDG.E.U16 R77, [R44.64] ;  /* 0x000000062c4d7981 */ /* 0x0006a2000c1e1500 */
[----:B-1----:R-:W-:-:S03]  /*4ee0*/  IMAD.WIDE R40, R4, 0x2, R96 ;  /* 0x0000000204287825 */ /* 0x002fc600078e0260 */
[----:B------:R1:W2:Y:S01]  /*4ef0*/  LDG.E.U16 R79, [R48.64] ;  /* 0x00000006304f7981 */ /* 0x0002a2000c1e1500 */
[----:B0-----:R-:W-:-:S03]  /*4f00*/  IMAD.WIDE R42, R4, 0x2, R90 ;  /* 0x00000002042a7825 */ /* 0x001fc600078e025a */
[----:B------:R-:W2:Y:S04]  /*4f10*/  LDG.E.U16 R40, [R40.64] ;  /* 0x0000000628287981 */ /* 0x000ea8000c1e1500 */
[----:B------:R-:W2:Y:S01]  /*4f20*/  LDG.E.U16 R42, [R42.64] ;  /* 0x000000062a2a7981 */ /* 0x000ea2000c1e1500 */
[----:B---3--:R-:W-:-:S04]  /*4f30*/  IMAD.WIDE R44, R4, 0x2, R88 ;  /* 0x00000002042c7825 */ /* 0x008fc800078e0258 */
[C---:B----4-:R-:W-:Y:S02]  /*4f40*/  IMAD.WIDE R46, R4.reuse, 0x2, R82 ;  /* 0x00000002042e7825 */ /* 0x050fe400078e0252 */
[----:B------:R-:W3:Y:S02]  /*4f50*/  LDG.E.U16 R44, [R44.64] ;  /* 0x000000062c2c7981 */ /* 0x000ee4000c1e1500 */
[----:B-1----:R-:W-:Y:S02]  /*4f60*/  IMAD.WIDE R48, R4, 0x2, R80 ;  /* 0x0000000204307825 */ /* 0x002fe400078e0250 */
[----:B------:R-:W4:Y:S04]  /*4f70*/  LDG.E.U16 R46, [R46.64] ;  /* 0x000000062e2e7981 */ /* 0x000f28000c1e1500 */
[----:B------:R-:W3:Y:S04]  /*4f80*/  LDG.E.U16 R48, [R48.64] ;  /* 0x0000000630307981 */ /* 0x000ee8000c1e1500 */
[----:B------:R-:W-:Y:S06]  /*4f90*/  BAR.SYNC.DEFER_BLOCKING 0x0 ;  /* 0x0000000000007b1d */ /* 0x000fec0000010000 */
[----:B------:R-:W0:Y:S01]  /*4fa0*/  S2R R80, SR_TID.X ;  /* 0x0000000000507919 */ /* 0x000e220000002100 */
[----:B-----5:R-:W-:-:S03]  /*4fb0*/  LOP3.LUT R81, R2, 0x20, RZ, 0x3c, !PT ;  /* 0x0000002002517812 */ /* 0x020fc600078e3cff */
[----:B------:R-:W-:Y:S04]  /*4fc0*/  STS.U16 [R2+0x4000], R7 ;  /* 0x0040000702007388 */ /* 0x000fe80000000400 */
[----:B------:R-:W-:Y:S04]  /*4fd0*/  STS.U16 [R2+0x4400], R9 ;  /* 0x0044000902007388 */ /* 0x000fe80000000400 */
[----:B------:R-:W-:Y:S01]  /*4fe0*/  STS.U16 [R2+0x4800], R10 ;  /* 0x0048000a02007388 */ /* 0x000fe20000000400 */
[----:B0-----:R-:W-:-:S03]  /*4ff0*/  LOP3.LUT R83, R80, 0x3f, RZ, 0xc0, !PT ;  /* 0x0000003f50537812 */ /* 0x001fc600078ec0ff */
[----:B------:R-:W-:Y:S01]  /*5000*/  STS.U16 [R2+0x4c00], R11 ;  /* 0x004c000b02007388 */ /* 0x000fe20000000400 */
[----:B------:R-:W-:-:S03]  /*5010*/  LOP3.LUT P1, RZ, R80, 0x40, RZ, 0xc0, !PT ;  /* 0x0000004050ff7812 */ /* 0x000fc6000782c0ff */
        /* <DEDUP_REMOVED lines=10> */
[----:B------:R-:W-:Y:S01]  /*50c0*/  STS.U16 [R2+0x7800], R65 ;  /* 0x0078004102007388 */ /* 0x000fe20000000400 */
[----:B------:R-:W-:-:S02]  /*50d0*/  SHF.L.U32 R83, R83, 0x1, RZ ;  /* 0x0000000153537819 */ /* 0x000fc400000006ff */
[----:B------:R-:W-:-:S04]  /*50e0*/  SEL R82, RZ, 0x90, !P1 ;  /* 0x00000090ff527807 */ /* 0x000fc80004800000 */
[----:B------:R-:W-:-:S04]  /*50f0*/  LOP3.LUT R82, R82, R83, RZ, 0x3c, !PT ;  /* 0x0000005352527212 */ /* 0x000fc800078e3cff */
[----:B------:R-:W-:Y:S02]  /*5100*/  LOP3.LUT R82, R82, 0x40, RZ, 0x3c, !PT ;  /* 0x0000004052527812 */ /* 0x000fe400078e3cff */
[C---:B------:R-:W-:Y:S01]  /*5110*/  LOP3.LUT P0, RZ, R80.reuse, 0x40, RZ, 0xc0, !PT ;  /* 0x0000004050ff7812 */ /* 0x040fe2000780c0ff */
[----:B------:R-:W-:Y:S04]  /*5120*/  STL [R1+0x4f4], R4 ;  /* 0x0004f40401007387 */ /* 0x000fe80000100800 */
[----:B--2---:R-:W-:Y:S04]  /*5130*/  STS.U16 [R2+0x7c00], R66 ;  /* 0x007c004202007388 */ /* 0x004fe80000000400 */
        /* <DEDUP_REMOVED lines=16> */
[----:B------:R-:W-:Y:S01]  /*5240*/  STS.U16 [R82+0x4200], R34 ;  /* 0x0042002252007388 */ /* 0x000fe20000000400 */
[----:B0-----:R-:W-:-:S03]  /*5250*/  LOP3.LUT R81, R80, 0x3f, RZ, 0xc0, !PT ;  /* 0x0000003f50517812 */ /* 0x001fc600078ec0ff */
[----:B------:R-:W-:Y:S01]  /*5260*/  STS.U16 [R82+0x4600], R33 ;  /* 0x0046002152007388 */ /* 0x000fe20000000400 */
[----:B------:R-:W-:-:S03]  /*5270*/  SEL R80, RZ, 0x90, !P0 ;  /* 0x00000090ff507807 */ /* 0x000fc60004000000 */
[----:B------:R-:W-:Y:S01]  /*5280*/  STS.U16 [R82+0x4a00], R32 ;  /* 0x004a002052007388 */ /* 0x000fe20000000400 */
[----:B------:R-:W-:-:S03]  /*5290*/  IMAD.SHL.U32 R81, R81, 0x2, RZ ;  /* 0x0000000251517824 */ /* 0x000fc600078e00ff */
[----:B------:R-:W-:Y:S04]  /*52a0*/  STS.U16 [R82+0x4e00], R31 ;  /* 0x004e001f52007388 */ /* 0x000fe80000000400 */
[----:B------:R-:W-:Y:S01]  /*52b0*/  STS.U16 [R82+0x5200], R30 ;  /* 0x0052001e52007388 */ /* 0x000fe20000000400 */
[----:B------:R-:W-:-:S03]  /*52c0*/  LOP3.LUT R80, R80, R81, RZ, 0x3c, !PT ;  /* 0x0000005150507212 */ /* 0x000fc600078e3cff */
[----:B------:R-:W-:Y:S04]  /*52d0*/  STS.U16 [R82+0x5600], R29 ;  /* 0x0056001d52007388 */ /* 0x000fe80000000400 */
[----:B------:R-:W-:Y:S04]  /*52e0*/  STS.U16 [R82+0x5a00], R28 ;  /* 0x005a001c52007388 */ /* 0x000fe80000000400 */
[----:B------:R-:W-:Y:S01]  /*52f0*/  STS.U16 [R82+0x5e00], R27 ;  /* 0x005e001b52007388 */ /* 0x000fe20000000400 */
[----:B------:R-:W-:-:S03]  /*5300*/  LOP3.LUT R80, R80, 0x60, RZ, 0x3c, !PT ;  /* 0x0000006050507812 */ /* 0x000fc600078e3cff */
        /* <DEDUP_REMOVED lines=21> */
[----:B---3--:R-:W-:Y:S04]  /*5460*/  STS.U16 [R80+0x7700], R44 ;  /* 0x0077002c50007388 */ /* 0x008fe80000000400 */
[----:B----4-:R-:W-:Y:S04]  /*5470*/  STS.U16 [R80+0x7b00], R46 ;  /* 0x007b002e50007388 */ /* 0x010fe80000000400 */
[----:B------:R-:W-:Y:S04]  /*5480*/  STS.U16 [R80+0x7f00], R48 ;  /* 0x007f003050007388 */ /* 0x000fe80000000400 */
[----:B------:R-:W-:Y:S06]  /*5490*/  BAR.SYNC.DEFER_BLOCKING 0x0 ;  /* 0x0000000000007b1d */ /* 0x000fec0000010000 */
[----:B------:R-:W-:Y:S04]  /*54a0*/  LDSM.16.MT88.4 R196, [R235] ;  /* 0x00000000ebc4783b */ /* 0x000fe80000004200 */
[----:B------:R-:W-:Y:S04]  /*54b0*/  LDSM.16.MT88.4 R208, [R235+0x80] ;  /* 0x00008000ebd0783b */ /* 0x000fe80000004200 */
[----:B------:R-:W0:Y:S04]  /*54c0*/  LDSM.16.M88.4 R8, [R5+0x4c00] ;  /* 0x004c00000508783b */ /* 0x000e280000000200 */
[----:B------:R-:W1:Y:S04]  /*54d0*/  LDSM.16.M88.4 R200, [R5+0x4400] ;  /* 0x0044000005c8783b */ /* 0x000e680000000200 */
[----:B------:R-:W2:Y:S04]  /*54e0*/  LDSM.16.M88.4 R12, [R5+0x4800] ;  /* 0x00480000050c783b */ /* 0x000ea80000000200 */
[----:B------:R-:W3:Y:S04]  /*54f0*/  LDSM.16.M88.4 R132, [R5+0x5000] ;  /* 0x005000000584783b */ /* 0x000ee80000000200 */
[----:B------:R-:W4:Y:S04]  /*5500*/  LDSM.16.M88.4 R76, [R5+0x6c00] ;  /* 0x006c0000054c783b */ /* 0x000f280000000200 */
[----:B------:R-:W1:Y:S04]  /*5510*/  LDSM.16.MT88.4 R80, [R235+0x1000] ;  /* 0x00100000eb50783b */ /* 0x000e680000004200 */
[----:B------:R-:W2:Y:S04]  /*5520*/  LDSM.16.MT88.4 R96, [R235+0x1080] ;  /* 0x00108000eb60783b */ /* 0x000ea80000004200 */
[----:B------:R-:W2:Y:S04]  /*5530*/  LDSM.16.M88.4 R100, [R5+0x6800] ;  /* 0x006800000564783b */ /* 0x000ea80000000200 */
[----:B------:R-:W3:Y:S04]  /*5540*/  LDSM.16.M88.4 R32, [R5+0x5400] ;  /* 0x005400000520783b */ /* 0x000ee80000000200 */
[----:B------:R-:W3:Y:S04]  /*5550*/  LDSM.16.M88.4 R28, [R5+0x5800] ;  /* 0x00580000051c783b */ /* 0x000ee80000000200 */
[----:B------:R-:W3:Y:S04]  /*5560*/  LDSM.16.M88.4 R188, [R5+0x6400] ;  /* 0x0064000005bc783b */ /* 0x000ee80000000200 */
[----:B------:R-:W3:Y:S01]  /*5570*/  LDSM.16.M88.4 R228, [R5+0x7400] ;  /* 0x0074000005e4783b */ /* 0x000ee20000000200 */
[-C--:B0-----:R-:W-:Y:S03]  /*5580*/  HMMA.16816.F32 R236, R196, R8.reuse, RZ ;  /* 0x00000008c4ec723c */ /* 0x081fe600000018ff */
[----:B------:R0:W-:Y:S04]  /*5590*/  STL [R1+0x4f8], R2 ;  /* 0x0004f80201007387 */ /* 0x0001e80000100800 */
[----:B------:R-:W3:Y:S01]  /*55a0*/  LDSM.16.M88.4 R140, [R5+0x6000] ;  /* 0x00600000058c783b */ /* 0x000ee20000000200 */
[----:B------:R-:W-:Y:S03]  /*55b0*/  HMMA.16816.F32 R160, R208, R8, RZ ;  /* 0x00000008d0a0723c */ /* 0x000fe600000018ff */
[----:B------:R-:W-:Y:S01]  /*55c0*/  LDSM.16.MT88.4 R212, [R235+0x2000] ;  /* 0x00200000ebd4783b */ /* 0x000fe20000004200 */
[----:B0-----:R-:W-:-:S03]  /*55d0*/  LOP3.LUT R2, R5, 0x40, RZ, 0x3c, !PT ;  /* 0x0000004005027812 */ /* 0x001fc600078e3cff */
[----:B------:R-:W-:Y:S01]  /*55e0*/  LDSM.16.M88.4 R180, [R5+0x5c00] ;  /* 0x005c000005b4783b */ /* 0x000fe20000000200 */
[C---:B-1----:R-:W-:Y:S03]  /*55f0*/  HMMA.16816.F32 R224, R196.reuse, R200, RZ ;  /* 0x000000c8c4e0723c */ /* 0x042fe600000018ff */
[----:B------:R-:W0:Y:S04]  /*5600*/  LDSM.16.M88.4 R56, [R2+0x4400] ;  /* 0x004400000238783b */ /* 0x000e280000000200 */
[----:B------:R-:W1:Y:S01]  /*5610*/  LDSM.16.MT88.4 R116, [R235+0x2080] ;  /* 0x00208000eb74783b */ /* 0x000e620000004200 */
[-C--:B--2---:R-:W-:Y:S03]  /*5620*/  HMMA.16816.F32 R192, R196, R12.reuse, RZ ;  /* 0x0000000cc4c0723c */ /* 0x084fe600000018ff */
[----:B------:R-:W2:Y:S04]  /*5630*/  LDSM.16.M88.4 R20, [R5+0x7000] ;  /* 0x007000000514783b */ /* 0x000ea80000000200 */
[----:B------:R-:W0:Y:S01]  /*5640*/  LDSM.16.M88.4 R52, [R2+0x4800] ;  /* 0x004800000234783b */ /* 0x000e220000000200 */
[C---:B------:R-:W-:Y:S03]  /*5650*/  HMMA.16816.F32 R144, R208.reuse, R12, RZ ;  /* 0x0000000cd090723c */ /* 0x040fe600000018ff */
[----:B------:R-:W0:Y:S04]  /*5660*/  LDSM.16.M88.4 R40, [R2+0x5400] ;  /* 0x005400000228783b */ /* 0x000e280000000200 */
[----:B------:R-:W-:Y:S01]  /*5670*/  LDSM.16.M88.4 R48, [R2+0x4c00] ;  /* 0x004c00000230783b */ /* 0x000fe20000000200 */
[----:B------:R-:W-:Y:S03]  /*5680*/  HMMA.16816.F32 R16, R208, R200, RZ ;  /* 0x000000c8d010723c */ /* 0x000fe600000018ff */
[----:B------:R-:W-:Y:S04]  /*5690*/  LDSM.16.MT88.4 R108, [R235+0x3000] ;  /* 0x00300000eb6c783b */ /* 0x000fe80000004200 */
[----:B------:R-:W-:Y:S01]  /*56a0*/  LDSM.16.M88.4 R44, [R2+0x5000] ;  /* 0x00500000022c783b */ /* 0x000fe20000000200 */
[----:B---3--:R-:W-:Y:S03]  /*56b0*/  HMMA.16816.F32 R240, R196, R132, RZ ;  /* 0x00000084c4f0723c */ /* 0x008fe600000018ff */
[----:B------:R-:W3:Y:S01]  /*56c0*/  S2R R169, SR_TID.X ;  /* 0x0000000000a97919 */ /* 0x000ee20000002100 */
[----:B------:R-:W-:-:S03]  /*56d0*/  IADD3 R4, R0, 0x40, RZ ;  /* 0x0000004000047810 */ /* 0x000fc60007ffe0ff */
[----:B------:R-:W-:Y:S01]  /*56e0*/  LDSM.16.M88.4 R220, [R5+0x7c00] ;  /* 0x007c000005dc783b */ /* 0x000fe20000000200 */
[----:B------:R-:W-:Y:S08]  /*56f0*/  HMMA.16816.F32 R36, R208, R132, RZ ;  /* 0x00000084d024723c */ /* 0x000ff000000018ff */
[-C--:B----4-:R-:W-:Y:S08]  /*5700*/  HMMA.16816.F32 R216, R196, R76.reuse, RZ ;  /* 0x0000004cc4d8723c */ /* 0x090ff000000018ff */
[----:B------:R-:W-:Y:S08]  /*5710*/  HMMA.16816.F32 R64, R208, R76, RZ ;  /* 0x0000004cd040723c */ /* 0x000ff000000018ff */
[-C--:B------:R-:W-:Y:S08]  /*5720*/  HMMA.16816.F32 R236, R80, R10.reuse, R236 ;  /* 0x0000000a50ec723c */ /* 0x080ff000000018ec */
[----:B------:R-:W-:Y:S08]  /*5730*/  HMMA.16816.F32 R160, R96, R10, R160 ;  /* 0x0000000a60a0723c */ /* 0x000ff000000018a0 */
[-C--:B------:R-:W-:Y:S08]  /*5740*/  HMMA.16816.F32 R176, R196, R100.reuse, RZ ;  /* 0x00000064c4b0723c */ /* 0x080ff000000018ff */
[----:B------:R-:W-:Y:S08]  /*5750*/  HMMA.16816.F32 R8, R208, R100, RZ ;  /* 0x00000064d008723c */ /* 0x000ff000000018ff */
[-C--:B------:R-:W-:Y:S08]  /*5760*/  HMMA.16816.F32 R244, R196, R32.reuse, RZ ;  /* 0x00000020c4f4723c */ /* 0x080ff000000018ff */
[----:B------:R-:W-:Y:S08]  /*5770*/  HMMA.16816.F32 R152, R208, R32, RZ ;  /* 0x00000020d098723c */ /* 0x000ff000000018ff */
[-C--:B------:R-:W-:Y:S08]  /*5780*/  HMMA.16816.F32 R124, R196, R28.reuse, RZ ;  /* 0x0000001cc47c723c */ /* 0x080ff000000018ff */
[----:B------:R-:W-:Y:S08]  /*5790*/  HMMA.16816.F32 R68, R208, R28, RZ ;  /* 0x0000001cd044723c */ /* 0x000ff000000018ff */
[C---:B------:R-:W-:Y:S08]  /*57a0*/  HMMA.16816.F32 R224, R80.reuse, R202, R224 ;  /* 0x000000ca50e0723c */ /* 0x040ff000000018e0 */
[-C--:B------:R-:W-:Y:S08]  /*57b0*/  HMMA.16816.F32 R192, R80, R14.reuse, R192 ;  /* 0x0000000e50c0723c */ /* 0x080ff000000018c0 */
[----:B------:R-:W-:Y:S08]  /*57c0*/  HMMA.16816.F32 R144, R96, R14, R144 ;  /* 0x0000000e6090723c */ /* 0x000ff00000001890 */
[-C--:B------:R-:W-:Y:S08]  /*57d0*/  HMMA.16816.F32 R136, R196, R188.reuse, RZ ;  /* 0x000000bcc488723c */ /* 0x080ff000000018ff */
[----:B------:R-:W-:Y:S08]  /*57e0*/  HMMA.16816.F32 R12, R208, R188, RZ ;  /* 0x000000bcd00c723c */ /* 0x000ff000000018ff */
[----:B------:R-:W-:Y:S08]  /*57f0*/  HMMA.16816.F32 R200, R96, R202, R16 ;  /* 0x000000ca60c8723c */ /* 0x000ff00000001810 */
[-C--:B------:R-:W-:Y:S08]  /*5800*/  HMMA.16816.F32 R240, R80, R134.reuse, R240 ;  /* 0x0000008650f0723c */ /* 0x080ff000000018f0 */
[----:B------:R-:W-:Y:S01]  /*5810*/  HMMA.16816.F32 R132, R96, R134, R36 ;  /* 0x000000866084723c */ /* 0x000fe20000001824 */
[----:B------:R-:W4:Y:S07]  /*5820*/  LDSM.16.M88.4 R36, [R2+0x5800] ;  /* 0x005800000224783b */ /* 0x000f2e0000000200 */
[-C--:B------:R-:W-:Y:S08]  /*5830*/  HMMA.16816.F32 R72, R196, R228.reuse, RZ ;  /* 0x000000e4c448723c */ /* 0x080ff000000018ff */
[----:B------:R-:W-:Y:S08]  /*5840*/  HMMA.16816.F32 R204, R208, R228, RZ ;  /* 0x000000e4d0cc723c */ /* 0x000ff000000018ff */
[-C--:B------:R-:W-:Y:S08]  /*5850*/  HMMA.16816.F32 R216, R80, R78.reuse, R216 ;  /* 0x0000004e50d8723c */ /* 0x080ff000000018d8 */
[----:B------:R-:W-:Y:S01]  /*5860*/  HMMA.16816.F32 R76, R96, R78, R64 ;  /* 0x0000004e604c723c */ /* 0x000fe20000001840 */
[----:B------:R-:W0:Y:S07]  /*5870*/  LDSM.16.MT88.4 R64, [R235+0x3080] ;  /* 0x00308000eb40783b */ /* 0x000e2e0000004200 */
[-C--:B------:R-:W-:Y:S08]  /*5880*/  HMMA.16816.F32 R176, R80, R102.reuse, R176 ;  /* 0x0000006650b0723c */ /* 0x080ff000000018b0 */
[----:B------:R-:W-:Y:S01]  /*5890*/  HMMA.16816.F32 R100, R96, R102, R8 ;  /* 0x000000666064723c */ /* 0x000fe20000001808 */
[----:B------:R-:W0:Y:S07]  /*58a0*/  LDSM.16.M88.4 R8, [R2+0x6c00] ;  /* 0x006c00000208783b */ /* 0x000e2e0000000200 */
[-C--:B------:R-:W-:Y:S08]  /*58b0*/  HMMA.16816.F32 R244, R80, R34.reuse, R244 ;  /* 0x0000002250f4723c */ /* 0x080ff000000018f4 */
[----:B------:R-:W-:Y:S01]  /*58c0*/  HMMA.16816.F32 R152, R96, R34, R152 ;  /* 0x000000226098723c */ /* 0x000fe20000001898 */
[----:B------:R-:W-:Y:S07]  /*58d0*/  LDSM.16.M88.4 R32, [R2+0x5c00] ;  /* 0x005c00000220783b */ /* 0x000fee0000000200 */
[-C--:B------:R-:W-:Y:S08]  /*58e0*/  HMMA.16816.F32 R124, R80, R30.reuse, R124 ;  /* 0x0000001e507c723c */ /* 0x080ff0000000187c */
[----:B------:R-:W-:Y:S01]  /*58f0*/  HMMA.16816.F32 R68, R96, R30, R68 ;  /* 0x0000001e6044723c */ /* 0x000fe20000001844 */
[----:B------:R-:W-:Y:S07]  /*5900*/  LDSM.16.M88.4 R28, [R2+0x6000] ;  /* 0x00600000021c783b */ /* 0x000fee0000000200 */
[----:B------:R-:W-:Y:S08]  /*5910*/  HMMA.16816.F32 R148, R196, R140, RZ ;  /* 0x0000008cc494723c */ /* 0x000ff000000018ff */
[----:B0-----:R-:W-:Y:S08]  /*5920*/  HMMA.16816.F32 R224, R212, R56, R224 ;  /* 0x00000038d4e0723c */ /* 0x001ff000000018e0 */
[----:B------:R-:W-:Y:S08]  /*5930*/  HMMA.16816.F32 R16, R208, R140, RZ ;  /* 0x0000008cd010723c */ /* 0x000ff000000018ff */
[----:B------:R-:W-:Y:S08]  /*5940*/  HMMA.16816.F32 R136, R80, R190, R136 ;  /* 0x000000be5088723c */ /* 0x000ff00000001888 */
[----:B------:R-:W-:Y:S08]  /*5950*/  HMMA.16816.F32 R128, R196, R180, RZ ;  /* 0x000000b4c480723c */ /* 0x000ff000000018ff */
[----:B------:R-:W-:Y:S01]  /*5960*/  HMMA.16816.F32 R188, R96, R190, R12 ;  /* 0x000000be60bc723c */ /* 0x000fe2000000180c */
[----:B------:R-:W0:Y:S07]  /*5970*/  LDSM.16.M88.4 R12, [R2+0x6400] ;  /* 0x00640000020c783b */ /* 0x000e2e0000000200 */
[----:B------:R-:W-:Y:S08]  /*5980*/  HMMA.16816.F32 R24, R208, R180, RZ ;  /* 0x000000b4d018723c */ /* 0x000ff000000018ff */
[----:B-1----:R-:W-:Y:S08]  /*5990*/  HMMA.16816.F32 R200, R116, R56, R200 ;  /* 0x0000003874c8723c */ /* 0x002ff000000018c8 */
[-C--:B--2---:R-:W-:Y:S08]  /*59a0*/  HMMA.16816.F32 R88, R196, R20.reuse, RZ ;  /* 0x00000014c458723c */ /* 0x084ff000000018ff */
[----:B------:R-:W-:Y:S08]  /*59b0*/  HMMA.16816.F32 R120, R208, R20, RZ ;  /* 0x00000014d078723c */ /* 0x000ff000000018ff */
[----:B------:R-:W-:Y:S08]  /*59c0*/  HMMA.16816.F32 R192, R212, R52, R192 ;  /* 0x00000034d4c0723c */ /* 0x000ff000000018c0 */
[-C--:B------:R-:W-:Y:S08]  /*59d0*/  HMMA.16816.F32 R72, R80, R230.reuse, R72 ;  /* 0x000000e65048723c */ /* 0x080ff00000001848 */
[----:B------:R-:W-:Y:S01]  /*59e0*/  HMMA.16816.F32 R228, R96, R230, R204 ;  /* 0x000000e660e4723c */ /* 0x000fe200000018cc */
[----:B------:R-:W1:Y:S07]  /*59f0*/  LDSM.16.M88.4 R204, [R5+0x7800] ;  /* 0x0078000005cc783b */ /* 0x000e6e0000000200 */
[----:B------:R-:W-:Y:S08]  /*5a00*/  HMMA.16816.F32 R144, R116, R52, R144 ;  /* 0x000000347490723c */ /* 0x000ff00000001890 */
[-C--:B------:R-:W-:Y:S08]  /*5a10*/  HMMA.16816.F32 R244, R212, R40.reuse, R244 ;  /* 0x00000028d4f4723c */ /* 0x080ff000000018f4 */
[----:B------:R-:W-:Y:S08]  /*5a20*/  HMMA.16816.F32 R152, R116, R40, R152 ;  /* 0x000000287498723c */ /* 0x000ff00000001898 */
[-C--:B----4-:R-:W-:Y:S08]  /*5a30*/  HMMA.16816.F32 R124, R212, R36.reuse, R124 ;  /* 0x00000024d47c723c */ /* 0x090ff0000000187c */
[----:B------:R-:W-:Y:S08]  /*5a40*/  HMMA.16816.F32 R68, R116, R36, R68 ;  /* 0x000000247444723c */ /* 0x000ff00000001844 */
[----:B------:R-:W-:Y:S08]  /*5a50*/  HMMA.16816.F32 R148, R80, R142, R148 ;  /* 0x0000008e5094723c */ /* 0x000ff00000001894 */
[----:B------:R-:W-:Y:S08]  /*5a60*/  HMMA.16816.F32 R236, R212, R48, R236 ;  /* 0x00000030d4ec723c */ /* 0x000ff000000018ec */
[----:B------:R-:W-:Y:S08]  /*5a70*/  HMMA.16816.F32 R224, R108, R58, R224 ;  /* 0x0000003a6ce0723c */ /* 0x000ff000000018e0 */
[----:B------:R-:W-:Y:S01]  /*5a80*/  HMMA.16816.F32 R140, R96, R142, R16 ;  /* 0x0000008e608c723c */ /* 0x000fe20000001810 */
[----:B------:R-:W2:Y:S07]  /*5a90*/  LDSM.16.M88.4 R16, [R2+0x7000] ;  /* 0x007000000210783b */ /* 0x000eae0000000200 */
[-C--:B------:R-:W-:Y:S08]  /*5aa0*/  HMMA.16816.F32 R128, R80, R182.reuse, R128 ;  /* 0x000000b65080723c */ /* 0x080ff00000001880 */
[----:B------:R-:W-:Y:S01]  /*5ab0*/  HMMA.16816.F32 R180, R96, R182, R24 ;  /* 0x000000b660b4723c */ /* 0x000fe20000001818 */
[----:B------:R-:W4:Y:S07]  /*5ac0*/  LDSM.16.M88.4 R24, [R2+0x6800] ;  /* 0x006800000218783b */ /* 0x000f2e0000000200 */
[-C--:B------:R-:W-:Y:S08]  /*5ad0*/  HMMA.16816.F32 R88, R80, R22.reuse, R88 ;  /* 0x000000165058723c */ /* 0x080ff00000001858 */
[----:B------:R-:W-:Y:S01]  /*5ae0*/  HMMA.16816.F32 R120, R96, R22, R120 ;  /* 0x000000166078723c */ /* 0x000fe20000001878 */
[----:B------:R3:W0:Y:S07]  /*5af0*/  LDSM.16.M88.4 R20, [R2+0x7400] ;  /* 0x007400000214783b */ /* 0x00062e0000000200 */
[----:B------:R-:W-:Y:S01]  /*5b00*/  HMMA.16816.F32 R200, R64, R58, R200 ;  /* 0x0000003a40c8723c */ /* 0x000fe200000018c8 */
[----:B---3--:R-:W-:-:S07]  /*5b10*/  LOP3.LUT R2, R169, 0x3, RZ, 0xc0, !PT ;  /* 0x00000003a9027812 */ /* 0x008fce00078ec0ff */
[----:B------:R-:W-:Y:S01]  /*5b20*/  HMMA.16816.F32 R192, R108, R54, R192 ;  /* 0x000000366cc0723c */ /* 0x000fe200000018c0 */
[----:B------:R-:W-:-:S07]  /*5b30*/  LEA R7, P0, R2, UR4, 0x1 ;  /* 0x0000000402077c11 */ /* 0x000fce000f8008ff */
[----:B------:R-:W-:Y:S01]  /*5b40*/  HMMA.16816.F32 R160, R116, R48, R160 ;  /* 0x0000003074a0723c */ /* 0x000fe200000018a0 */
[C---:B------:R-:W-:Y:S02]  /*5b50*/  IADD3 R52, R0.reuse, 0x8, RZ ;  /* 0x0000000800347810 */ /* 0x040fe40007ffe0ff */
[----:B------:R-:W-:-:S05]  /*5b60*/  IADD3 R2, R0, 0x48, RZ ;  /* 0x0000004800027810 */ /* 0x000fca0007ffe0ff */
[-C--:B------:R-:W-:Y:S08]  /*5b70*/  HMMA.16816.F32 R240, R212, R44.reuse, R240 ;  /* 0x0000002cd4f0723c */ /* 0x080ff000000018f0 */
[----:B------:R-:W-:Y:S08]  /*5b80*/  HMMA.16816.F32 R132, R116, R44, R132 ;  /* 0x0000002c7484723c */ /* 0x000ff00000001884 */
[-C--:B------:R-:W-:Y:S08]  /*5b90*/  HMMA.16816.F32 R216, R212, R8.reuse, R216 ;  /* 0x00000008d4d8723c */ /* 0x080ff000000018d8 */
[----:B------:R-:W-:Y:S07]  /*5ba0*/  HMMA.16816.F32 R76, R116, R8, R76 ;  /* 0x00000008744c723c */ /* 0x000fee000000184c */
[----:B------:R-:W-:Y:S01]  /*5bb0*/  IADD3 R9, P2, R7, 0x9, RZ ;  /* 0x0000000907097810 */ /* 0x000fe20007f5e0ff */
[----:B------:R-:W-:Y:S01]  /*5bc0*/  HMMA.16816.F32 R144, R64, R54, R144 ;  /* 0x000000364090723c */ /* 0x000fe20000001890 */
[----:B------:R-:W-:-:S02]  /*5bd0*/  IMAD.X R8, RZ, RZ, UR5, P0 ;  /* 0x00000005ff087e24 */ /* 0x000fc400080e06ff */
[C---:B------:R-:W-:Y:S02]  /*5be0*/  ISETP.GT.U32.AND P3, PT, R9.reuse, R0, PT ;  /* 0x000000000900720c */ /* 0x040fe40003f64070 */
[C---:B------:R-:W-:Y:S02]  /*5bf0*/  ISETP.GT.U32.AND P6, PT, R9.reuse, R52, PT ;  /* 0x000000340900720c */ /* 0x040fe40003fc4070 */
[C---:B------:R-:W-:Y:S01]  /*5c00*/  ISETP.GT.U32.AND P0, PT, R9.reuse, R4, PT ;  /* 0x000000040900720c */ /* 0x040fe20003f04070 */
[----:B0-----:R-:W-:Y:S01]  /*5c10*/  HMMA.16816.F32 R136, R212, R12, R136 ;  /* 0x0000000cd488723c */ /* 0x001fe20000001888 */
[----:B------:R-:W-:Y:S02]  /*5c20*/  ISETP.GT.U32.AND P1, PT, R9, R2, PT ;  /* 0x000000020900720c */ /* 0x000fe40003f24070 */
[----:B------:R-:W-:-:S05]  /*5c30*/  IADD3.X R9, RZ, R8, RZ, P2, !PT ;  /* 0x00000008ff097210 */ /* 0x000fca00017fe4ff */
[----:B------:R-:W-:Y:S01]  /*5c40*/  HMMA.16816.F32 R188, R116, R12, R188 ;  /* 0x0000000c74bc723c */ /* 0x000fe200000018bc */
[----:B------:R-:W-:Y:S01]  /*5c50*/  ISETP.GT.U32.AND.EX P3, PT, R9, RZ, PT, P3 ;  /* 0x000000ff0900720c */ /* 0x000fe20003f64130 */
[----:B------:R-:W-:-:S05]  /*5c60*/  FMUL R59, R227, c[0x0][0x188] ;  /* 0x00006200e33b7a20 */ /* 0x000fca0000400000 */
[----:B------:R-:W-:Y:S01]  /*5c70*/  IADD3 R13, P2, R7, 0x10, RZ ;  /* 0x00000010070d7810 */ /* 0x000fe20007f5e0ff */
[----:B------:R-:W-:Y:S01]  /*5c80*/  HMMA.16816.F32 R244, R108, R42, R244 ;  /* 0x0000002a6cf4723c */ /* 0x000fe200000018f4 */
[----:B------:R-:W-:Y:S01]  /*5c90*/  ISETP.GT.U32.AND.EX P6, PT, R9, RZ, PT, P6 ;  /* 0x000000ff0900720c */ /* 0x000fe20003fc4160 */
[----:B------:R-:W-:Y:S01]  /*5ca0*/  FMUL R201, R201, c[0x0][0x188] ;  /* 0x00006200c9c97a20 */ /* 0x000fe20000400000 */
[----:B------:R-:W-:Y:S01]  /*5cb0*/  ISETP.GT.U32.AND P4, PT, R13, R0, PT ;  /* 0x000000000d00720c */ /* 0x000fe20003f84070 */
[----:B------:R-:W-:-:S04]  /*5cc0*/  IMAD.X R12, RZ, RZ, R8, P2 ;  /* 0x000000ffff0c7224 */ /* 0x000fc800010e0608 */
[----:B------:R-:W-:Y:S01]  /*5cd0*/  HMMA.16816.F32 R152, R64, R42, R152 ;  /* 0x0000002a4098723c */ /* 0x000fe20000001898 */
[----:B------:R-:W-:Y:S01]  /*5ce0*/  ISETP.GT.U32.AND.EX P0, PT, R9, RZ, PT, P0 ;  /* 0x000000ff0900720c */ /* 0x000fe20003f04100 */
[----:B------:R-:W-:-:S06]  /*5cf0*/  FMUL R203, R203, c[0x0][0x188] ;  /* 0x00006200cbcb7a20 */ /* 0x000fcc0000400000 */
[----:B------:R-:W-:Y:S01]  /*5d00*/  HMMA.16816.F32 R124, R108, R38, R124 ;  /* 0x000000266c7c723c */ /* 0x000fe2000000187c */
[----:B------:R-:W-:-:S07]  /*5d10*/  ISETP.GT.U32.AND.EX P1, PT, R9, RZ, PT, P1 ;  /* 0x000000ff0900720c */ /* 0x000fce0003f24110 */
[----:B------:R-:W-:Y:S01]  /*5d20*/  HMMA.16816.F32 R68, R64, R38, R68 ;  /* 0x000000264044723c */ /* 0x000fe20000001844 */
[----:B------:R-:W-:Y:S01]  /*5d30*/  ISETP.GT.U32.AND P5, PT, R13, R52, PT ;  /* 0x000000340d00720c */ /* 0x000fe20003fa4070 */
[----:B------:R-:W-:-:S06]  /*5d40*/  FMUL R9, R192, c[0x0][0x188] ;  /* 0x00006200c0097a20 */ /* 0x000fcc0000400000 */
[----:B-1----:R-:W-:Y:S01]  /*5d50*/  HMMA.16816.F32 R40, R196, R204, RZ ;  /* 0x000000ccc428723c */ /* 0x002fe200000018ff */
[----:B------:R-:W-:-:S07]  /*5d60*/  ISETP.GT.U32.AND P2, PT, R13, R2, PT ;  /* 0x000000020d00720c */ /* 0x000fce0003f44070 */
[----:B------:R-:W-:Y:S01]  /*5d70*/  HMMA.16816.F32 R36, R208, R204, RZ ;  /* 0x000000ccd024723c */ /* 0x000fe200000018ff */
[----:B------:R-:W-:-:S06]  /*5d80*/  ISETP.GT.U32.AND.EX P4, PT, R12, RZ, PT, P4 ;  /* 0x000000ff0c00720c */ /* 0x000fcc0003f84140 */
[----:B------:R-:W-:Y:S01]  /*5d90*/  FMUL R204, R225, c[0x0][0x188] ;  /* 0x00006200e1cc7a20 */ /* 0x000fe20000400000 */
[----:B------:R-:W-:Y:S01]  /*5da0*/  HMMA.16816.F32 R236, R108, R50, R236 ;  /* 0x000000326cec723c */ /* 0x000fe200000018ec */
[----:B------:R-:W-:-:S03]  /*5db0*/  FSEL R59, R59, -INF , !P6 ;  /* 0xff8000003b3b7808 */ /* 0x000fc60007000000 */
[----:B------:R-:W-:-:S04]  /*5dc0*/  FSEL R204, R204, -INF , !P3 ;  /* 0xff800000cccc7808 */ /* 0x000fc80005800000 */
[----:B------:R-:W-:Y:S01]  /*5dd0*/  HMMA.16816.F32 R128, R212, R32, R128 ;  /* 0x00000020d480723c */ /* 0x000fe20000001880 */
[----:B------:R-:W-:Y:S01]  /*5de0*/  ISETP.GT.U32.AND P3, PT, R13, R4, PT ;  /* 0x000000040d00720c */ /* 0x000fe20003f64070 */
[----:B------:R-:W-:Y:S01]  /*5df0*/  FMUL R58, R194, c[0x0][0x188] ;  /* 0x00006200c23a7a20 */ /* 0x000fe20000400000 */
[----:B------:R-:W-:-:S05]  /*5e00*/  IADD3 R13, P6, R7, 0x11, RZ ;  /* 0x00000011070d7810 */ /* 0x000fca0007fde0ff */
[----:B------:R-:W-:Y:S01]  /*5e10*/  HMMA.16816.F32 R180, R116, R32, R180 ;  /* 0x0000002074b4723c */ /* 0x000fe200000018b4 */
[----:B------:R-:W-:-:S07]  /*5e20*/  FSEL R192, R201, -INF , !P0 ;  /* 0xff800000c9c07808 */ /* 0x000fce0004000000 */
[----:B------:R-:W-:Y:S01]  /*5e30*/  HMMA.16816.F32 R148, R212, R28, R148 ;  /* 0x0000001cd494723c */ /* 0x000fe20000001894 */
[----:B------:R-:W-:-:S07]  /*5e40*/  FSEL R201, R203, -INF , !P1 ;  /* 0xff800000cbc97808 */ /* 0x000fce0004800000 */
[----:B------:R-:W-:Y:S01]  /*5e50*/  HMMA.16816.F32 R140, R116, R28, R140 ;  /* 0x0000001c748c723c */ /* 0x000fe2000000188c */
[----:B------:R-:W-:Y:S02]  /*5e60*/  ISETP.GT.U32.AND.EX P5, PT, R12, RZ, PT, P5 ;  /* 0x000000ff0c00720c */ /* 0x000fe40003fa4150 */
[----:B------:R-:W-:-:S05]  /*5e70*/  FSEL R203, R9, -INF , !P4 ;  /* 0xff80000009cb7808 */ /* 0x000fca0006000000 */
[----:B------:R-:W-:Y:S01]  /*5e80*/  HMMA.16816.F32 R160, R64, R50, R160 ;  /* 0x0000003240a0723c */ /* 0x000fe200000018a0 */
[----:B------:R-:W-:Y:S02]  /*5e90*/  ISETP.GT.U32.AND P0, PT, R13, R0, PT ;  /* 0x000000000d00720c */ /* 0x000fe40003f04070 */
[----:B------:R-:W-:Y:S01]  /*5ea0*/  IADD3.X R9, RZ, R8, RZ, P6, !PT ;  /* 0x00000008ff097210 */ /* 0x000fe200037fe4ff */
[----:B------:R-:W-:Y:S01]  /*5eb0*/  FMUL R56, R144, c[0x0][0x188] ;  /* 0x0000620090387a20 */ /* 0x000fe20000400000 */
[C---:B------:R-:W-:Y:S01]  /*5ec0*/  ISETP.GT.U32.AND.EX P3, PT, R12.reuse, RZ, PT, P3 ;  /* 0x000000ff0c00720c */ /* 0x040fe20003f64130 */
[----:B------:R-:W-:Y:S01]  /*5ed0*/  FMUL R57, R193, c[0x0][0x188] ;  /* 0x00006200c1397a20 */ /* 0x000fe20000400000 */
[----:B------:R-:W-:Y:S01]  /*5ee0*/  ISETP.GT.U32.AND.EX P2, PT, R12, RZ, PT, P2 ;  /* 0x000000ff0c00720c */ /* 0x000fe20003f44120 */
[----:B------:R-:W-:Y:S01]  /*5ef0*/  HMMA.16816.F32 R240, R108, R46, R240 ;  /* 0x0000002e6cf0723c */ /* 0x000fe200000018f0 */
[----:B------:R-:W-:Y:S02]  /*5f00*/  FSEL R58, R58, -INF , !P5 ;  /* 0xff8000003a3a7808 */ /* 0x000fe40006800000 */
[----:B------:R-:W-:-:S02]  /*5f10*/  IADD3 R12, P5, R7, 0x18, RZ ;  /* 0x00000018070c7810 */ /* 0x000fc40007fbe0ff */
[----:B------:R-:W-:-:S03]  /*5f20*/  ISETP.GT.U32.AND.EX P0, PT, R9, RZ, PT, P0 ;  /* 0x000000ff0900720c */ /* 0x000fc60003f04100 */
[----:B------:R-:W-:Y:S01]  /*5f30*/  HMMA.16816.F32 R132, R64, R46, R132 ;  /* 0x0000002e4084723c */ /* 0x000fe20000001884 */
[----:B------:R-:W-:-:S06]  /*5f40*/  ISETP.GT.U32.AND P1, PT, R13, R52, PT ;  /* 0x000000340d00720c */ /* 0x000fcc0003f24070 */
[----:B------:R-:W-:Y:S01]  /*5f50*/  FMUL R47, R146, c[0x0][0x188] ;  /* 0x00006200922f7a20 */ /* 0x000fe20000400000 */
[-C--:B--2---:R-:W-:Y:S01]  /*5f60*/  HMMA.16816.F32 R88, R212, R16.reuse, R88 ;  /* 0x00000010d458723c */ /* 0x084fe20000001858 */
[----:B------:R-:W-:Y:S01]  /*5f70*/  ISETP.GT.U32.AND P4, PT, R13, R4, PT ;  /* 0x000000040d00720c */ /* 0x000fe20003f84070 */
[----:B------:R-:W-:Y:S01]  /*5f80*/  FMUL R46, R195, c[0x0][0x188] ;  /* 0x00006200c32e7a20 */ /* 0x000fe20000400000 */
[----:B------:R-:W-:Y:S02]  /*5f90*/  ISETP.GT.U32.AND P6, PT, R13, R2, PT ;  /* 0x000000020d00720c */ /* 0x000fe40003fc4070 */
[----:B------:R-:W-:Y:S02]  /*5fa0*/  FSEL R56, R56, -INF , !P3 ;  /* 0xff80000038387808 */ /* 0x000fe40005800000 */
[----:B------:R-:W-:Y:S01]  /*5fb0*/  FSEL R47, R47, -INF , !P2 ;  /* 0xff8000002f2f7808 */ /* 0x000fe20005000000 */
[----:B------:R-:W-:Y:S01]  /*5fc0*/  HMMA.16816.F32 R120, R116, R16, R120 ;  /* 0x000000107478723c */ /* 0x000fe20000001878 */
[----:B------:R-:W-:-:S02]  /*5fd0*/  FSEL R57, R57, -INF , !P0 ;  /* 0xff80000039397808 */ /* 0x000fc40004000000 */
[C---:B------:R-:W-:Y:S02]  /*5fe0*/  ISETP.GT.U32.AND P3, PT, R12.reuse, R0, PT ;  /* 0x000000000c00720c */ /* 0x040fe40003f64070 */
[C---:B------:R-:W-:Y:S02]  /*5ff0*/  ISETP.GT.U32.AND P2, PT, R12.reuse, R52, PT ;  /* 0x000000340c00720c */ /* 0x040fe40003f44070 */
[----:B------:R-:W-:Y:S01]  /*6000*/  IMAD.X R16, RZ, RZ, R8, P5 ;  /* 0x000000ffff107224 */ /* 0x000fe200028e0608 */
[C---:B------:R-:W-:Y:S02]  /*6010*/  ISETP.GT.U32.AND P0, PT, R12.reuse, R4, PT ;  /* 0x000000040c00720c */ /* 0x040fe40003f04070 */
[----:B------:R-:W-:Y:S02]  /*6020*/  ISETP.GT.U32.AND P5, PT, R12, R2, PT ;  /* 0x000000020c00720c */ /* 0x000fe40003fa4070 */
[----:B------:R-:W-:Y:S01]  /*6030*/  ISETP.GT.U32.AND.EX P1, PT, R9, RZ, PT, P1 ;  /* 0x000000ff0900720c */ /* 0x000fe20003f24110 */
[----:B------:R-:W-:Y:S01]  /*6040*/  FMUL R13, R145, c[0x0][0x188] ;  /* 0x00006200910d7a20 */ /* 0x000fe20000400000 */
[----:B------:R-:W-:Y:S01]  /*6050*/  ISETP.GT.U32.AND.EX P4, PT, R9, RZ, PT, P4 ;  /* 0x000000ff0900720c */ /* 0x000fe20003f84140 */
[----:B------:R-:W-:Y:S01]  /*6060*/  FMUL R12, R147, c[0x0][0x188] ;  /* 0x00006200930c7a20 */ /* 0x000fe20000400000 */
[----:B------:R-:W-:Y:S01]  /*6070*/  ISETP.GT.U32.AND.EX P6, PT, R9, RZ, PT, P6 ;  /* 0x000000ff0900720c */ /* 0x000fe20003fc4160 */
[----:B------:R-:W-:Y:S01]  /*6080*/  FMUL R9, R236, c[0x0][0x188] ;  /* 0x00006200ec097a20 */ /* 0x000fe20000400000 */
[----:B------:R-:W-:-:S02]  /*6090*/  ISETP.GT.U32.AND.EX P3, PT, R16, RZ, PT, P3 ;  /* 0x000000ff1000720c */ /* 0x000fc40003f64130 */
[----:B------:R-:W-:Y:S02]  /*60a0*/  FSEL R46, R46, -INF , !P1 ;  /* 0xff8000002e2e7808 */ /* 0x000fe40004800000 */
[C---:B------:R-:W-:Y:S02]  /*60b0*/  ISETP.GT.U32.AND.EX P2, PT, R16.reuse, RZ, PT, P2 ;  /* 0x000000ff1000720c */ /* 0x040fe40003f44120 */
[C---:B------:R-:W-:Y:S02]  /*60c0*/  ISETP.GT.U32.AND.EX P0, PT, R16.reuse, RZ, PT, P0 ;  /* 0x000000ff1000720c */ /* 0x040fe40003f04100 */
[----:B------:R-:W-:Y:S01]  /*60d0*/  ISETP.GT.U32.AND.EX P5, PT, R16, RZ, PT, P5 ;  /* 0x000000ff1000720c */ /* 0x000fe20003fa4150 */
[----:B------:R-:W-:Y:S01]  /*60e0*/  FMUL R16, R238, c[0x0][0x188] ;  /* 0x00006200ee107a20 */ /* 0x000fe20000400000 */
[----:B------:R-:W-:Y:S01]  /*60f0*/  IADD3 R17, P1, R7, 0x19, RZ ;  /* 0x0000001907117810 */ /* 0x000fe20007f3e0ff */
[----:B------:R-:W-:Y:S01]  /*6100*/  HMMA.16816.F32 R128, R108, R34, R128 ;  /* 0x000000226c80723c */ /* 0x000fe20000001880 */
[----:B------:R-:W-:-:S02]  /*6110*/  FSEL R13, R13, -INF , !P4 ;  /* 0xff8000000d0d7808 */ /* 0x000fc40006000000 */
[----:B------:R-:W-:Y:S02]  /*6120*/  ISETP.GT.U32.AND P4, PT, R17, R0, PT ;  /* 0x000000001100720c */ /* 0x000fe40003f84070 */
[----:B------:R-:W-:-:S03]  /*6130*/  FSEL R12, R12, -INF , !P6 ;  /* 0xff8000000c0c7808 */ /* 0x000fc60007000000 */
[----:B------:R-:W-:Y:S01]  /*6140*/  HMMA.16816.F32 R180, R64, R34, R180 ;  /* 0x0000002240b4723c */ /* 0x000fe200000018b4 */
[----:B------:R-:W-:Y:S02]  /*6150*/  FSEL R9, R9, -INF , !P3 ;  /* 0xff80000009097808 */ /* 0x000fe40005800000 */
[C---:B------:R-:W-:Y:S02]  /*6160*/  ISETP.GT.U32.AND P6, PT, R17.reuse, R52, PT ;  /* 0x000000341100720c */ /* 0x040fe40003fc4070 */
[----:B------:R-:W-:-:S03]  /*6170*/  ISETP.GT.U32.AND P3, PT, R17, R4, PT ;  /* 0x000000041100720c */ /* 0x000fc60003f64070 */
[----:B------:R-:W-:Y:S01]  /*6180*/  HMMA.16816.F32 R148, R108, R30, R148 ;  /* 0x0000001e6c94723c */ /* 0x000fe20000001894 */
[----:B------:R-:W-:-:S07]  /*6190*/  FSEL R16, R16, -INF , !P2 ;  /* 0xff80000010107808 */ /* 0x000fce0005000000 */
[----:B------:R-:W-:Y:S08]  /*61a0*/  HMMA.16816.F32 R140, R64, R30, R140 ;  /* 0x0000001e408c723c */ /* 0x000ff0000000188c */
[-C--:B----4-:R-:W-:Y:S08]  /*61b0*/  HMMA.16816.F32 R176, R212, R24.reuse, R176 ;  /* 0x00000018d4b0723c */ /* 0x090ff000000018b0 */
[----:B------:R-:W-:Y:S07]  /*61c0*/  HMMA.16816.F32 R100, R116, R24, R100 ;  /* 0x000000187464723c */ /* 0x000fee0000001864 */
[----:B------:R-:W-:Y:S01]  /*61d0*/  IADD3.X R24, RZ, R8, RZ, P1, !PT ;  /* 0x00000008ff187210 */ /* 0x000fe20000ffe4ff */
[----:B------:R-:W-:Y:S01]  /*61e0*/  HMMA.16816.F32 R32, R196, R220, RZ ;  /* 0x000000dcc420723c */ /* 0x000fe200000018ff */
[----:B------:R-:W-:Y:S01]  /*61f0*/  ISETP.GT.U32.AND P1, PT, R17, R2, PT ;  /* 0x000000021100720c */ /* 0x000fe20003f24070 */
[----:B------:R-:W-:Y:S01]  /*6200*/  FMUL R17, R160, c[0x0][0x188] ;  /* 0x00006200a0117a20 */ /* 0x000fe20000400000 */
[----:B------:R-:W-:-:S05]  /*6210*/  IADD3 R25, P2, R7, 0x20, RZ ;  /* 0x0000002007197810 */ /* 0x000fca0007f5e0ff */
[----:B------:R-:W-:Y:S01]  /*6220*/  HMMA.16816.F32 R28, R208, R220, RZ ;  /* 0x000000dcd01c723c */ /* 0x000fe200000018ff */
[C---:B------:R-:W-:Y:S02]  /*6230*/  ISETP.GT.U32.AND.EX P4, PT, R24.reuse, RZ, PT, P4 ;  /* 0x000000ff1800720c */ /* 0x040fe40003f84140 */
[C---:B------:R-:W-:Y:S02]  /*6240*/  ISETP.GT.U32.AND.EX P6, PT, R24.reuse, RZ, PT, P6 ;  /* 0x000000ff1800720c */ /* 0x040fe40003fc4160 */
[----:B------:R-:W-:-:S03]  /*6250*/  ISETP.GT.U32.AND.EX P3, PT, R24, RZ, PT, P3 ;  /* 0x000000ff1800720c */ /* 0x000fc60003f64130 */
[----:B------:R-:W-:Y:S01]  /*6260*/  HMMA.16816.F32 R72, R212, R20, R72 ;  /* 0x00000014d448723c */ /* 0x000fe20000001848 */
[----:B------:R-:W-:Y:S01]  /*6270*/  ISETP.GT.U32.AND.EX P1, PT, R24, RZ, PT, P1 ;  /* 0x000000ff1800720c */ /* 0x000fe20003f24110 */
[----:B------:R-:W-:Y:S01]  /*6280*/  FMUL R24, R239, c[0x0][0x188] ;  /* 0x00006200ef187a20 */ /* 0x000fe20000400000 */
[----:B------:R-:W-:-:S05]  /*6290*/  FSEL R17, R17, -INF , !P0 ;  /* 0xff80000011117808 */ /* 0x000fca0004000000 */
[----:B------:R-:W-:Y:S01]  /*62a0*/  HMMA.16816.F32 R228, R116, R20, R228 ;  /* 0x0000001474e4723c */ /* 0x000fe200000018e4 */
[----:B------:R-:W-:Y:S01]  /*62b0*/  IMAD.X R48, RZ, RZ, R8, P2 ;  /* 0x000000ffff307224 */ /* 0x000fe200010e0608 */
[----:B------:R-:W-:-:S05]  /*62c0*/  ISETP.GT.U32.AND P0, PT, R25, R0, PT ;  /* 0x000000001900720c */ /* 0x000fca0003f04070 */
[----:B------:R-:W-:Y:S02]  /*62d0*/  FMUL R20, R162, c[0x0][0x188] ;  /* 0x00006200a2147a20 */ /* 0x000fe40000400000 */
[----:B------:R-:W-:Y:S01]  /*62e0*/  FMUL R21, R237, c[0x0][0x188] ;  /* 0x00006200ed157a20 */ /* 0x000fe20000400000 */
[----:B------:R-:W-:Y:S02]  /*62f0*/  ISETP.GT.U32.AND P2, PT, R25, R2, PT ;  /* 0x000000021900720c */ /* 0x000fe40003f44070 */
[----:B------:R-:W-:Y:S02]  /*6300*/  FSEL R20, R20, -INF , !P5 ;  /* 0xff80000014147808 */ /* 0x000fe40006800000 */
[----:B------:R-:W-:Y:S02]  /*6310*/  FSEL R21, R21, -INF , !P4 ;  /* 0xff80000015157808 */ /* 0x000fe40006000000 */
[C---:B------:R-:W-:Y:S02]  /*6320*/  ISETP.GT.U32.AND P5, PT, R25.reuse, R52, PT ;  /* 0x000000341900720c */ /* 0x040fe40003fa4070 */
[----:B------:R-:W-:Y:S01]  /*6330*/  ISETP.GT.U32.AND P4, PT, R25, R4, PT ;  /* 0x000000041900720c */ /* 0x000fe20003f84070 */
[----:B------:R-:W-:Y:S01]  /*6340*/  FMUL R25, R161, c[0x0][0x188] ;  /* 0x00006200a1197a20 */ /* 0x000fe20000400000 */
[----:B------:R-:W-:Y:S01]  /*6350*/  FSEL R24, R24, -INF , !P6 ;  /* 0xff80000018187808 */ /* 0x000fe20007000000 */
[----:B------:R-:W-:Y:S01]  /*6360*/  FMUL R44, R163, c[0x0][0x188] ;  /* 0x00006200a32c7a20 */ /* 0x000fe20000400000 */
[----:B------:R-:W-:Y:S01]  /*6370*/  ISETP.GT.U32.AND.EX P0, PT, R48, RZ, PT, P0 ;  /* 0x000000ff3000720c */ /* 0x000fe20003f04100 */
[----:B------:R-:W-:Y:S01]  /*6380*/  FMUL R161, R240, c[0x0][0x188] ;  /* 0x00006200f0a17a20 */ /* 0x000fe20000400000 */
[----:B------:R-:W-:Y:S01]  /*6390*/  IADD3 R49, P6, R7, 0x21, RZ ;  /* 0x0000002107317810 */ /* 0x000fe20007fde0ff */
[----:B------:R-:W-:Y:S01]  /*63a0*/  FMUL R145, R242, c[0x0][0x188] ;  /* 0x00006200f2917a20 */ /* 0x000fe20000400000 */
[----:B------:R-:W-:-:S02]  /*63b0*/  ISETP.GT.U32.AND.EX P5, PT, R48, RZ, PT, P5 ;  /* 0x000000ff3000720c */ /* 0x000fc40003fa4150 */
[----:B------:R-:W-:Y:S02]  /*63c0*/  FSEL R25, R25, -INF , !P3 ;  /* 0xff80000019197808 */ /* 0x000fe40005800000 */
[----:B------:R-:W-:Y:S02]  /*63d0*/  FSEL R44, R44, -INF , !P1 ;  /* 0xff8000002c2c7808 */ /* 0x000fe40004800000 */
[----:B------:R-:W-:Y:S02]  /*63e0*/  FSEL R161, R161, -INF , !P0 ;  /* 0xff800000a1a17808 */ /* 0x000fe40004000000 */
[----:B------:R-:W-:Y:S01]  /*63f0*/  IADD3.X R45, RZ, R8, RZ, P6, !PT ;  /* 0x00000008ff2d7210 */ /* 0x000fe200037fe4ff */
[----:B------:R-:W-:Y:S01]  /*6400*/  FMUL R132, R132, c[0x0][0x188] ;  /* 0x0000620084847a20 */ /* 0x000fe20000400000 */
[C---:B------:R-:W-:Y:S02]  /*6410*/  ISETP.GT.U32.AND P3, PT, R49.reuse, R0, PT ;  /* 0x000000003100720c */ /* 0x040fe40003f64070 */
[----:B------:R-:W-:-:S02]  /*6420*/  ISETP.GT.U32.AND P1, PT, R49, R52, PT ;  /* 0x000000343100720c */ /* 0x000fc40003f24070 */
[C---:B------:R-:W-:Y:S02]  /*6430*/  ISETP.GT.U32.AND P0, PT, R49.reuse, R4, PT ;  /* 0x000000043100720c */ /* 0x040fe40003f04070 */
[----:B------:R-:W-:Y:S02]  /*6440*/  ISETP.GT.U32.AND P6, PT, R49, R2, PT ;  /* 0x000000023100720c */ /* 0x000fe40003fc4070 */
[----:B------:R-:W-:Y:S01]  /*6450*/  FSEL R145, R145, -INF , !P5 ;  /* 0xff80000091917808 */ /* 0x000fe20006800000 */
[----:B------:R-:W-:Y:S01]  /*6460*/  FMUL R134, R134, c[0x0][0x188] ;  /* 0x0000620086867a20 */ /* 0x000fe20000400000 */
[----:B------:R-:W-:Y:S02]  /*6470*/  IADD3 R49, P5, R7, 0x28, RZ ;  /* 0x0000002807317810 */ /* 0x000fe40007fbe0ff */
[C---:B------:R-:W-:Y:S01]  /*6480*/  ISETP.GT.U32.AND.EX P4, PT, R48.reuse, RZ, PT, P4 ;  /* 0x000000ff3000720c */ /* 0x040fe20003f84140 */
[----:B------:R-:W-:Y:S01]  /*6490*/  FMUL R160, R241, c[0x0][0x188] ;  /* 0x00006200f1a07a20 */ /* 0x000fe20000400000 */
[----:B------:R-:W-:Y:S01]  /*64a0*/  ISETP.GT.U32.AND.EX P2, PT, R48, RZ, PT, P2 ;  /* 0x000000ff3000720c */ /* 0x000fe20003f44120 */
[----:B------:R-:W-:Y:S01]  /*64b0*/  FMUL R144, R243, c[0x0][0x188] ;  /* 0x00006200f3907a20 */ /* 0x000fe20000400000 */
[C---:B------:R-:W-:Y:S01]  /*64c0*/  ISETP.GT.U32.AND.EX P3, PT, R45.reuse, RZ, PT, P3 ;  /* 0x000000ff2d00720c */ /* 0x040fe20003f64130 */
[----:B------:R-:W-:Y:S01]  /*64d0*/  HMMA.16816.F32 R32, R80, R222, R32 ;  /* 0x000000de5020723c */ /* 0x000fe20000001820 */
[----:B------:R-:W-:Y:S01]  /*64e0*/  FSEL R163, R132, -INF , !P4 ;  /* 0xff80000084a37808 */ /* 0x000fe20006000000 */
[----:B------:R-:W-:Y:S01]  /*64f0*/  IMAD.X R48, RZ, RZ, R8, P5 ;  /* 0x000000ffff307224 */ /* 0x000fe200028e0608 */
[----:B------:R-:W-:-:S02]  /*6500*/  ISETP.GT.U32.AND.EX P1, PT, R45, RZ, PT, P1 ;  /* 0x000000ff2d00720c */ /* 0x000fc40003f24110 */
[----:B------:R-:W-:-:S03]  /*6510*/  ISETP.GT.U32.AND P4, PT, R49, R0, PT ;  /* 0x000000003100720c */ /* 0x000fc60003f84070 */
[----:B------:R-:W-:Y:S01]  /*6520*/  HMMA.16816.F32 R28, R96, R222, R28 ;  /* 0x000000de601c723c */ /* 0x000fe2000000181c */
[----:B------:R-:W-:Y:S01]  /*6530*/  FSEL R160, R160, -INF , !P3 ;  /* 0xff800000a0a07808 */ /* 0x000fe20005800000 */
[----:B------:R-:W-:Y:S01]  /*6540*/  FMUL R133, R133, c[0x0][0x188] ;  /* 0x0000620085857a20 */ /* 0x000fe20000400000 */
[----:B------:R-:W-:Y:S01]  /*6550*/  ISETP.GT.U32.AND P3, PT, R49, R4, PT ;  /* 0x000000043100720c */ /* 0x000fe20003f64070 */
[----:B------:R-:W-:-:S03]  /*6560*/  FMUL R135, R135, c[0x0][0x188] ;  /* 0x0000620087877a20 */ /* 0x000fc60000400000 */
[----:B------:R-:W-:Y:S02]  /*6570*/  FSEL R223, R134, -INF , !P2 ;  /* 0xff80000086df7808 */ /* 0x000fe40005000000 */
[C---:B------:R-:W-:Y:S01]  /*6580*/  ISETP.GT.U32.AND P2, PT, R49.reuse, R52, PT ;  /* 0x000000343100720c */ /* 0x040fe20003f44070 */
[----:B------:R-:W-:Y:S01]  /*6590*/  FMUL R162, R244, c[0x0][0x188] ;  /* 0x00006200f4a27a20 */ /* 0x000fe20000400000 */
[----:B------:R-:W-:Y:S01]  /*65a0*/  ISETP.GT.U32.AND P5, PT, R49, R2, PT ;  /* 0x000000023100720c */ /* 0x000fe20003fa4070 */
[----:B------:R-:W-:Y:S01]  /*65b0*/  FMUL R246, R246, c[0x0][0x188] ;  /* 0x00006200f6f67a20 */ /* 0x000fe20000400000 */
[----:B------:R-:W-:Y:S02]  /*65c0*/  FSEL R144, R144, -INF , !P1 ;  /* 0xff80000090907808 */ /* 0x000fe40004800000 */
[C---:B------:R-:W-:Y:S02]  /*65d0*/  ISETP.GT.U32.AND.EX P0, PT, R45.reuse, RZ, PT, P0 ;  /* 0x000000ff2d00720c */ /* 0x040fe40003f04100 */
[----:B------:R-:W-:-:S02]  /*65e0*/  ISETP.GT.U32.AND.EX P6, PT, R45, RZ, PT, P6 ;  /* 0x000000ff2d00720c */ /* 0x000fc40003fc4160 */
[C---:B------:R-:W-:Y:S02]  /*65f0*/  ISETP.GT.U32.AND.EX P4, PT, R48.reuse, RZ, PT, P4 ;  /* 0x000000ff3000720c */ /* 0x040fe40003f84140 */
[----:B------:R-:W-:Y:S02]  /*6600*/  IADD3 R49, P1, R7, 0x29, RZ ;  /* 0x0000002907317810 */ /* 0x000fe40007f3e0ff */
[----:B------:R-:W-:Y:S01]  /*6610*/  ISETP.GT.U32.AND.EX P2, PT, R48, RZ, PT, P2 ;  /* 0x000000ff3000720c */ /* 0x000fe20003f44120 */
[----:B------:R-:W-:Y:S01]  /*6620*/  FMUL R205, R152, c[0x0][0x188] ;  /* 0x0000620098cd7a20 */ /* 0x000fe20000400000 */
[----:B------:R-:W-:Y:S02]  /*6630*/  FSEL R194, R133, -INF , !P0 ;  /* 0xff80000085c27808 */ /* 0x000fe40004000000 */
[----:B------:R-:W-:Y:S02]  /*6640*/  FSEL R220, R135, -INF , !P6 ;  /* 0xff80000087dc7808 */ /* 0x000fe40007000000 */
[----:B------:R-:W-:-:S02]  /*6650*/  FSEL R162, R162, -INF , !P4 ;  /* 0xff800000a2a27808 */ /* 0x000fc40006000000 */
[----:B------:R-:W-:Y:S02]  /*6660*/  IADD3.X R45, RZ, R8, RZ, P1, !PT ;  /* 0x00000008ff2d7210 */ /* 0x000fe40000ffe4ff */
[C---:B------:R-:W-:Y:S02]  /*6670*/  ISETP.GT.U32.AND P0, PT, R49.reuse, R0, PT ;  /* 0x000000003100720c */ /* 0x040fe40003f04070 */
[C---:B------:R-:W-:Y:S02]  /*6680*/  ISETP.GT.U32.AND P6, PT, R49.reuse, R52, PT ;  /* 0x000000343100720c */ /* 0x040fe40003fc4070 */
[C---:B------:R-:W-:Y:S02]  /*6690*/  ISETP.GT.U32.AND P4, PT, R49.reuse, R4, PT ;  /* 0x000000043100720c */ /* 0x040fe40003f84070 */
[----:B------:R-:W-:Y:S02]  /*66a0*/  ISETP.GT.U32.AND P1, PT, R49, R2, PT ;  /* 0x000000023100720c */ /* 0x000fe40003f24070 */
[----:B------:R-:W-:Y:S01]  /*66b0*/  FSEL R152, R246, -INF , !P2 ;  /* 0xff800000f6987808 */ /* 0x000fe20005000000 */
[----:B------:R-:W-:Y:S01]  /*66c0*/  FMUL R154, R154, c[0x0][0x188] ;  /* 0x000062009a9a7a20 */ /* 0x000fe20000400000 */
[----:B------:R-:W-:-:S02]  /*66d0*/  IADD3 R49, P2, R7, 0x30, RZ ;  /* 0x0000003007317810 */ /* 0x000fc40007f5e0ff */
[C---:B------:R-:W-:Y:S02]  /*66e0*/  ISETP.GT.U32.AND.EX P3, PT, R48.reuse, RZ, PT, P3 ;  /* 0x000000ff3000720c */ /* 0x040fe40003f64130 */
[----:B------:R-:W-:Y:S02]  /*66f0*/  ISETP.GT.U32.AND.EX P5, PT, R48, RZ, PT, P5 ;  /* 0x000000ff3000720c */ /* 0x000fe40003fa4150 */
[C---:B------:R-:W-:Y:S02]  /*6700*/  ISETP.GT.U32.AND.EX P0, PT, R45.reuse, RZ, PT, P0 ;  /* 0x000000ff2d00720c */ /* 0x040fe40003f04100 */
[C---:B------:R-:W-:Y:S02]  /*6710*/  ISETP.GT.U32.AND.EX P6, PT, R45.reuse, RZ, PT, P6 ;  /* 0x000000ff2d00720c */ /* 0x040fe40003fc4160 */
[C---:B------:R-:W-:Y:S02]  /*6720*/  ISETP.GT.U32.AND.EX P4, PT, R45.reuse, RZ, PT, P4 ;  /* 0x000000ff2d00720c */ /* 0x040fe40003f84140 */
[----:B------:R-:W-:Y:S01]  /*6730*/  ISETP.GT.U32.AND.EX P1, PT, R45, RZ, PT, P1 ;  /* 0x000000ff2d00720c */ /* 0x000fe20003f24110 */
[----:B------:R-:W-:Y:S01]  /*6740*/  FMUL R45, R247, c[0x0][0x188] ;  /* 0x00006200f72d7a20 */ /* 0x000fe20000400000 */
[----:B------:R-:W-:Y:S01]  /*6750*/  FSEL R205, R205, -INF , !P3 ;  /* 0xff800000cdcd7808 */ /* 0x000fe20005800000 */
[----:B------:R-:W-:Y:S01]  /*6760*/  IMAD.X R48, RZ, RZ, R8, P2 ;  /* 0x000000ffff307224 */ /* 0x000fe200010e0608 */
[----:B------:R-:W-:Y:S01]  /*6770*/  ISETP.GT.U32.AND P3, PT, R49, R0, PT ;  /* 0x000000003100720c */ /* 0x000fe20003f64070 */
[----:B------:R-:W-:Y:S01]  /*6780*/  FMUL R245, R245, c[0x0][0x188] ;  /* 0x00006200f5f57a20 */ /* 0x000fe20000400000 */
[----:B------:R-:W-:-:S02]  /*6790*/  FSEL R221, R154, -INF , !P5 ;  /* 0xff8000009add7808 */ /* 0x000fc40006800000 */
        /* <DEDUP_REMOVED lines=8> */
[----:B------:R-:W-:Y:S01]  /*6820*/  ISETP.GT.U32.AND.EX P5, PT, R48, RZ, PT, P5 ;  /* 0x000000ff3000720c */ /* 0x000fe20003fa4150 */
[----:B------:R-:W-:Y:S01]  /*6830*/  HMMA.16816.F32 R40, R80, R206, R40 ;  /* 0x000000ce5028723c */ /* 0x000fe20000001828 */
[----:B------:R-:W-:-:S02]  /*6840*/  FSEL R154, R245, -INF , !P0 ;  /* 0xff800000f59a7808 */ /* 0x000fc40004000000 */
[C---:B------:R-:W-:Y:S02]  /*6850*/  ISETP.GT.U32.AND P0, PT, R49.reuse, R4, PT ;  /* 0x000000043100720c */ /* 0x040fe40003f04070 */
[----:B------:R-:W-:Y:S02]  /*6860*/  ISETP.GT.U32.AND P2, PT, R49, R2, PT ;  /* 0x000000023100720c */ /* 0x000fe40003f44070 */
[----:B------:R-:W-:Y:S01]  /*6870*/  FSEL R222, R155, -INF , !P1 ;  /* 0xff8000009bde7808 */ /* 0x000fe20004800000 */
[----:B------:R-:W-:Y:S01]  /*6880*/  HMMA.16816.F32 R36, R96, R206, R36 ;  /* 0x000000ce6024723c */ /* 0x000fe20000001824 */
[----:B------:R-:W-:Y:S02]  /*6890*/  FSEL R242, R124, -INF , !P3 ;  /* 0xff8000007cf27808 */ /* 0x000fe40005800000 */
[----:B------:R-:W-:Y:S01]  /*68a0*/  IADD3.X R49, RZ, R8, RZ, P6, !PT ;  /* 0x00000008ff317210 */ /* 0x000fe200037fe4ff */
[----:B------:R-:W-:Y:S01]  /*68b0*/  FMUL R68, R68, c[0x0][0x188] ;  /* 0x0000620044447a20 */ /* 0x000fe20000400000 */
[----:B------:R-:W-:-:S02]  /*68c0*/  ISETP.GT.U32.AND P1, PT, R50, R52, PT ;  /* 0x000000343200720c */ /* 0x000fc40003f24070 */
[----:B------:R-:W-:Y:S02]  /*68d0*/  FSEL R206, R153, -INF , !P4 ;  /* 0xff80000099ce7808 */ /* 0x000fe40006000000 */
[C---:B------:R-:W-:Y:S02]  /*68e0*/  ISETP.GT.U32.AND P4, PT, R50.reuse, R0, PT ;  /* 0x000000003200720c */ /* 0x040fe40003f84070 */
[C---:B------:R-:W-:Y:S02]  /*68f0*/  ISETP.GT.U32.AND P3, PT, R50.reuse, R4, PT ;  /* 0x000000043200720c */ /* 0x040fe40003f64070 */
[----:B------:R-:W-:Y:S02]  /*6900*/  ISETP.GT.U32.AND P6, PT, R50, R2, PT ;  /* 0x000000023200720c */ /* 0x000fe40003fc4070 */
[----:B------:R-:W-:Y:S02]  /*6910*/  FSEL R239, R126, -INF , !P5 ;  /* 0xff8000007eef7808 */ /* 0x000fe40006800000 */
[----:B------:R-:W-:-:S02]  /*6920*/  IADD3 R50, P5, R7, 0x38, RZ ;  /* 0x0000003807327810 */ /* 0x000fc40007fbe0ff */
[----:B------:R-:W-:Y:S01]  /*6930*/  ISETP.GT.U32.AND.EX P0, PT, R48, RZ, PT, P0 ;  /* 0x000000ff3000720c */ /* 0x000fe20003f04100 */
[----:B------:R-:W-:Y:S01]  /*6940*/  FMUL R70, R70, c[0x0][0x188] ;  /* 0x0000620046467a20 */ /* 0x000fe20000400000 */
[----:B------:R-:W-:Y:S01]  /*6950*/  ISETP.GT.U32.AND.EX P2, PT, R48, RZ, PT, P2 ;  /* 0x000000ff3000720c */ /* 0x000fe20003f44120 */
[----:B------:R-:W-:Y:S01]  /*6960*/  FMUL R125, R125, c[0x0][0x188] ;  /* 0x000062007d7d7a20 */ /* 0x000fe20000400000 */
[----:B------:R-:W-:Y:S01]  /*6970*/  ISETP.GT.U32.AND.EX P4, PT, R49, RZ, PT, P4 ;  /* 0x000000ff3100720c */ /* 0x000fe20003f84140 */
[----:B------:R-:W-:Y:S01]  /*6980*/  IMAD.X R48, RZ, RZ, R8, P5 ;  /* 0x000000ffff307224 */ /* 0x000fe200028e0608 */
[----:B------:R-:W-:Y:S01]  /*6990*/  FSEL R246, R68, -INF , !P0 ;  /* 0xff80000044f67808 */ /* 0x000fe20004000000 */
[----:B------:R-:W-:Y:S01]  /*69a0*/  FMUL R127, R127, c[0x0][0x188] ;  /* 0x000062007f7f7a20 */ /* 0x000fe20000400000 */
[----:B------:R-:W-:Y:S02]  /*69b0*/  ISETP.GT.U32.AND P0, PT, R50, R0, PT ;  /* 0x000000003200720c */ /* 0x000fe40003f04070 */
[----:B------:R-:W-:Y:S01]  /*69c0*/  ISETP.GT.U32.AND.EX P1, PT, R49, RZ, PT, P1 ;  /* 0x000000ff3100720c */ /* 0x000fe20003f24110 */
[----:B------:R-:W-:Y:S01]  /*69d0*/  FMUL R69, R69, c[0x0][0x188] ;  /* 0x0000620045457a20 */ /* 0x000fe20000400000 */
[----:B------:R-:W-:Y:S01]  /*69e0*/  FSEL R68, R70, -INF , !P2 ;  /* 0xff80000046447808 */ /* 0x000fe20005000000 */
[----:B------:R-:W-:Y:S01]  /*69f0*/  FMUL R71, R71, c[0x0][0x188] ;  /* 0x0000620047477a20 */ /* 0x000fe20000400000 */
[----:B------:R-:W-:Y:S01]  /*6a00*/  FSEL R240, R125, -INF , !P4 ;  /* 0xff8000007df07808 */ /* 0x000fe20006000000 */
[----:B------:R-:W-:Y:S01]  /*6a10*/  FMUL R128, R128, c[0x0][0x188] ;  /* 0x0000620080807a20 */ /* 0x000fe20000400000 */
[----:B------:R-:W-:-:S02]  /*6a20*/  ISETP.GT.U32.AND P2, PT, R50, R52, PT ;  /* 0x000000343200720c */ /* 0x000fc40003f44070 */
[C---:B------:R-:W-:Y:S02]  /*6a30*/  ISETP.GT.U32.AND P4, PT, R50.reuse, R4, PT ;  /* 0x000000043200720c */ /* 0x040fe40003f84070 */
[----:B------:R-:W-:Y:S02]  /*6a40*/  ISETP.GT.U32.AND P5, PT, R50, R2, PT ;  /* 0x000000023200720c */ /* 0x000fe40003fa4070 */
[C---:B------:R-:W-:Y:S02]  /*6a50*/  ISETP.GT.U32.AND.EX P3, PT, R49.reuse, RZ, PT, P3 ;  /* 0x000000ff3100720c */ /* 0x040fe40003f64130 */
[----:B------:R-:W-:Y:S02]  /*6a60*/  ISETP.GT.U32.AND.EX P6, PT, R49, RZ, PT, P6 ;  /* 0x000000ff3100720c */ /* 0x000fe40003fc4160 */
[----:B------:R-:W-:Y:S02]  /*6a70*/  ISETP.GT.U32.AND.EX P0, PT, R48, RZ, PT, P0 ;  /* 0x000000ff3000720c */ /* 0x000fe40003f04100 */
[----:B------:R-:W-:-:S02]  /*6a80*/  FSEL R238, R127, -INF , !P1 ;  /* 0xff8000007fee7808 */ /* 0x000fc40004800000 */
[----:B------:R-:W-:Y:S01]  /*6a90*/  IADD3 R50, P1, R7, 0x39, RZ ;  /* 0x0000003907327810 */ /* 0x000fe20007f3e0ff */
[----:B------:R-:W-:Y:S01]  /*6aa0*/  FMUL R130, R130, c[0x0][0x188] ;  /* 0x0000620082827a20 */ /* 0x000fe20000400000 */
[----:B------:R-:W-:Y:S02]  /*6ab0*/  FSEL R245, R69, -INF , !P3 ;  /* 0xff80000045f57808 */ /* 0x000fe40005800000 */
[----:B------:R-:W-:Y:S02]  /*6ac0*/  FSEL R127, R71, -INF , !P6 ;  /* 0xff800000477f7808 */ /* 0x000fe40007000000 */
[----:B------:R-:W-:Y:S02]  /*6ad0*/  FSEL R241, R128, -INF , !P0 ;  /* 0xff80000080f17808 */ /* 0x000fe40004000000 */
[C---:B------:R-:W-:Y:S02]  /*6ae0*/  ISETP.GT.U32.AND P3, PT, R50.reuse, R0, PT ;  /* 0x000000003200720c */ /* 0x040fe40003f64070 */
[----:B------:R-:W-:-:S02]  /*6af0*/  ISETP.GT.U32.AND P6, PT, R50, R52, PT ;  /* 0x000000343200720c */ /* 0x000fc40003fc4070 */
[----:B------:R-:W-:Y:S02]  /*6b00*/  ISETP.GT.U32.AND P0, PT, R50, R4, PT ;  /* 0x000000043200720c */ /* 0x000fe40003f04070 */
[----:B------:R-:W-:Y:S02]  /*6b10*/  IADD3.X R49, RZ, R8, RZ, P1, !PT ;  /* 0x00000008ff317210 */ /* 0x000fe40000ffe4ff */
[C---:B------:R-:W-:Y:S01]  /*6b20*/  ISETP.GT.U32.AND.EX P2, PT, R48.reuse, RZ, PT, P2 ;  /* 0x000000ff3000720c */ /* 0x040fe20003f44120 */
[----:B------:R-:W-:Y:S01]  /*6b30*/  FMUL R129, R129, c[0x0][0x188] ;  /* 0x0000620081817a20 */ /* 0x000fe20000400000 */
[----:B------:R-:W-:Y:S01]  /*6b40*/  HMMA.16816.F32 R136, R108, R14, R136 ;  /* 0x0000000e6c88723c */ /* 0x000fe20000001888 */
[----:B------:R-:W-:Y:S01]  /*6b50*/  FMUL R131, R131, c[0x0][0x188] ;  /* 0x0000620083837a20 */ /* 0x000fe20000400000 */
[----:B------:R-:W-:Y:S01]  /*6b60*/  ISETP.GT.U32.AND.EX P5, PT, R48, RZ, PT, P5 ;  /* 0x000000ff3000720c */ /* 0x000fe20003fa4150 */
[----:B------:R-:W-:Y:S01]  /*6b70*/  FMUL R181, R181, c[0x0][0x188] ;  /* 0x00006200b5b57a20 */ /* 0x000fe20000400000 */
[C---:B------:R-:W-:Y:S01]  /*6b80*/  ISETP.GT.U32.AND.EX P3, PT, R49.reuse, RZ, PT, P3 ;  /* 0x000000ff3100720c */ /* 0x040fe20003f64130 */
[----:B------:R-:W-:Y:S01]  /*6b90*/  FMUL R182, R182, c[0x0][0x188] ;  /* 0x00006200b6b67a20 */ /* 0x000fe20000400000 */
[----:B------:R-:W-:-:S02]  /*6ba0*/  ISETP.GT.U32.AND.EX P6, PT, R49, RZ, PT, P6 ;  /* 0x000000ff3100720c */ /* 0x000fc40003fc4160 */
[----:B------:R-:W-:Y:S01]  /*6bb0*/  ISETP.GT.U32.AND.EX P0, PT, R49, RZ, PT, P0 ;  /* 0x000000ff3100720c */ /* 0x000fe20003f04100 */
[----:B------:R-:W-:Y:S01]  /*6bc0*/  HMMA.16816.F32 R188, R64, R14, R188 ;  /* 0x0000000e40bc723c */ /* 0x000fe200000018bc */
[----:B------:R-:W-:Y:S02]  /*6bd0*/  FSEL R225, R130, -INF , !P2 ;  /* 0xff80000082e17808 */ /* 0x000fe40005000000 */
[----:B------:R-:W-:-:S04]  /*6be0*/  IADD3 R130, R0, 0x8, RZ ;  /* 0x0000000800827810 */ /* 0x000fc80007ffe0ff */
[----:B------:R-:W-:Y:S01]  /*6bf0*/  IADD3 R14, P2, R7, 0x41, RZ ;  /* 0x00000041070e7810 */ /* 0x000fe20007f5e0ff */
[----:B------:R-:W-:Y:S01]  /*6c00*/  HMMA.16816.F32 R176, R108, R26, R176 ;  /* 0x0000001a6cb0723c */ /* 0x000fe200000018b0 */
[----:B------:R-:W-:Y:S02]  /*6c10*/  FSEL R247, R182, -INF , !P5 ;  /* 0xff800000b6f77808 */ /* 0x000fe40006800000 */
[----:B------:R-:W-:Y:S02]  /*6c20*/  FSEL R236, R129, -INF , !P3 ;  /* 0xff80000081ec7808 */ /* 0x000fe40005800000 */
[----:B------:R-:W-:Y:S02]  /*6c30*/  FSEL R237, R131, -INF , !P6 ;  /* 0xff80000083ed7808 */ /* 0x000fe40007000000 */
[----:B------:R-:W-:Y:S01]  /*6c40*/  FSEL R244, R181, -INF , !P0 ;  /* 0xff800000b5f47808 */ /* 0x000fe20004000000 */
[----:B------:R-:W-:Y:S01]  /*6c50*/  FMUL R180, R180, c[0x0][0x188] ;  /* 0x00006200b4b47a20 */ /* 0x000fe20000400000 */
[----:B------:R-:W-:-:S02]  /*6c60*/  ISETP.GT.U32.AND P5, PT, R14, R0, PT ;  /* 0x000000000e00720c */ /* 0x000fc40003fa4070 */
[C---:B------:R-:W-:Y:S02]  /*6c70*/  ISETP.GT.U32.AND P3, PT, R14.reuse, R130, PT ;  /* 0x000000820e00720c */ /* 0x040fe40003f64070 */
[C---:B------:R-:W-:Y:S02]  /*6c80*/  ISETP.GT.U32.AND P6, PT, R14.reuse, R4, PT ;  /* 0x000000040e00720c */ /* 0x040fe40003fc4070 */
[-C--:B------:R-:W-:Y:S01]  /*6c90*/  ISETP.GT.U32.AND P0, PT, R14, R2.reuse, PT ;  /* 0x000000020e00720c */ /* 0x080fe20003f04070 */
[----:B------:R-:W-:Y:S01]  /*6ca0*/  IMAD.X R14, RZ, RZ, R8, P2 ;  /* 0x000000ffff0e7224 */ /* 0x000fe200010e0608 */
[----:B------:R-:W-:Y:S02]  /*6cb0*/  ISETP.GT.U32.AND P1, PT, R50, R2, PT ;  /* 0x000000023200720c */ /* 0x000fe40003f24070 */
[----:B------:R-:W-:Y:S01]  /*6cc0*/  ISETP.GT.U32.AND.EX P4, PT, R48, RZ, PT, P4 ;  /* 0x000000ff3000720c */ /* 0x000fe20003f84140 */
[----:B------:R-:W-:Y:S01]  /*6cd0*/  FMUL R183, R183, c[0x0][0x188] ;  /* 0x00006200b7b77a20 */ /* 0x000fe20000400000 */
[----:B------:R-:W-:Y:S01]  /*6ce0*/  ISETP.GT.U32.AND.EX P1, PT, R49, RZ, PT, P1 ;  /* 0x000000ff3100720c */ /* 0x000fe20003f24110 */
[----:B------:R-:W-:Y:S01]  /*6cf0*/  FMUL R149, R149, c[0x0][0x188] ;  /* 0x0000620095957a20 */ /* 0x000fe20000400000 */
[----:B------:R-:W-:Y:S01]  /*6d00*/  FSEL R243, R180, -INF , !P4 ;  /* 0xff800000b4f37808 */ /* 0x000fe20006000000 */
[----:B------:R-:W-:Y:S01]  /*6d10*/  FMUL R151, R151, c[0x0][0x188] ;  /* 0x0000620097977a20 */ /* 0x000fe20000400000 */
[C---:B------:R-:W-:Y:S01]  /*6d20*/  ISETP.GT.U32.AND.EX P5, PT, R14.reuse, RZ, PT, P5 ;  /* 0x000000ff0e00720c */ /* 0x040fe20003fa4150 */
[----:B------:R-:W-:Y:S01]  /*6d30*/  FMUL R141, R141, c[0x0][0x188] ;  /* 0x000062008d8d7a20 */ /* 0x000fe20000400000 */
[----:B------:R-:W-:Y:S01]  /*6d40*/  ISETP.GT.U32.AND.EX P3, PT, R14, RZ, PT, P3 ;  /* 0x000000ff0e00720c */ /* 0x000fe20003f64130 */
[----:B------:R-:W-:Y:S01]  /*6d50*/  HMMA.16816.F32 R100, R64, R26, R100 ;  /* 0x0000001a4064723c */ /* 0x000fe20000001864 */
[----:B------:R-:W-:-:S02]  /*6d60*/  IADD3 R15, P4, R7, 0x49, RZ ;  /* 0x00000049070f7810 */ /* 0x000fc40007f9e0ff */
[----:B------:R-:W-:Y:S02]  /*6d70*/  ISETP.GT.U32.AND.EX P6, PT, R14, RZ, PT, P6 ;  /* 0x000000ff0e00720c */ /* 0x000fe40003fc4160 */
[----:B------:R-:W-:Y:S02]  /*6d80*/  FSEL R195, R183, -INF , !P1 ;  /* 0xff800000b7c37808 */ /* 0x000fe40004800000 */
[----:B------:R-:W-:Y:S02]  /*6d90*/  FSEL R48, R149, -INF , !P5 ;  /* 0xff80000095307808 */ /* 0x000fe40006800000 */
[----:B------:R-:W-:Y:S02]  /*6da0*/  FSEL R169, R151, -INF , !P3 ;  /* 0xff80000097a97808 */ /* 0x000fe40005800000 */
[C---:B------:R-:W-:Y:S02]  /*6db0*/  ISETP.GT.U32.AND P2, PT, R15.reuse, R0, PT ;  /* 0x000000000f00720c */ /* 0x040fe40003f44070 */
[----:B------:R-:W-:-:S02]  /*6dc0*/  ISETP.GT.U32.AND P1, PT, R15, R130, PT ;  /* 0x000000820f00720c */ /* 0x000fc40003f24070 */
[C---:B------:R-:W-:Y:S02]  /*6dd0*/  ISETP.GT.U32.AND P5, PT, R15.reuse, R4, PT ;  /* 0x000000040f00720c */ /* 0x040fe40003fa4070 */
[----:B------:R-:W-:Y:S02]  /*6de0*/  ISETP.GT.U32.AND P3, PT, R15, R2, PT ;  /* 0x000000020f00720c */ /* 0x000fe40003f64070 */
[----:B------:R-:W-:Y:S02]  /*6df0*/  FSEL R181, R141, -INF , !P6 ;  /* 0xff8000008db57808 */ /* 0x000fe40007000000 */
[----:B------:R-:W-:Y:S02]  /*6e00*/  ISETP.GT.U32.AND.EX P0, PT, R14, RZ, PT, P0 ;  /* 0x000000ff0e00720c */ /* 0x000fe40003f04100 */
[----:B------:R-:W-:Y:S02]  /*6e10*/  IADD3 R15, P6, R7, 0x50, RZ ;  /* 0x00000050070f7810 */ /* 0x000fe40007fde0ff */
[----:B------:R-:W-:Y:S01]  /*6e20*/  IADD3.X R14, RZ, R8, RZ, P4, !PT ;  /* 0x00000008ff0e7210 */ /* 0x000fe200027fe4ff */
[----:B------:R-:W-:Y:S01]  /*6e30*/  FMUL R143, R143, c[0x0][0x188] ;  /* 0x000062008f8f7a20 */ /* 0x000fe20000400000 */
[----:B------:R-:W-:Y:S02]  /*6e40*/  HMMA.16816.F32 R216, R108, R10, R216 ;  /* 0x0000000a6cd8723c */ /* 0x000fe400000018d8 */
[----:B------:R-:W-:-:S02]  /*6e50*/  ISETP.GT.U32.AND.EX P2, PT, R14, RZ, PT, P2 ;  /* 0x000000ff0e00720c */ /* 0x000fc40003f44120 */
[C---:B------:R-:W-:Y:S02]  /*6e60*/  ISETP.GT.U32.AND.EX P1, PT, R14.reuse, RZ, PT, P1 ;  /* 0x000000ff0e00720c */ /* 0x040fe40003f24110 */
[C---:B------:R-:W-:Y:S02]  /*6e70*/  ISETP.GT.U32.AND.EX P5, PT, R14.reuse, RZ, PT, P5 ;  /* 0x000000ff0e00720c */ /* 0x040fe40003fa4150 */
[----:B------:R-:W-:Y:S01]  /*6e80*/  ISETP.GT.U32.AND.EX P3, PT, R14, RZ, PT, P3 ;  /* 0x000000ff0e00720c */ /* 0x000fe20003f64130 */
[----:B------:R-:W-:Y:S01]  /*6e90*/  IMAD.X R14, RZ, RZ, R8, P6 ;  /* 0x000000ffff0e7224 */ /* 0x000fe200030e0608 */
[----:B------:R-:W-:Y:S01]  /*6ea0*/  ISETP.GT.U32.AND P4, PT, R15, R0, PT ;  /* 0x000000000f00720c */ /* 0x000fe20003f84070 */
[----:B------:R-:W-:Y:S02]  /*6eb0*/  FMUL R137, R137, c[0x0][0x188] ;  /* 0x0000620089897a20 */ /* 0x000fe40000400000 */
[----:B------:R-:W-:Y:S01]  /*6ec0*/  FMUL R139, R139, c[0x0][0x188] ;  /* 0x000062008b8b7a20 */ /* 0x000fe20000400000 */
[----:B------:R-:W-:Y:S01]  /*6ed0*/  FSEL R128, R143, -INF , !P0 ;  /* 0xff8000008f807808 */ /* 0x000fe20004000000 */
[----:B------:R-:W-:Y:S01]  /*6ee0*/  FMUL R189, R189, c[0x0][0x188] ;  /* 0x00006200bdbd7a20 */ /* 0x000fe20000400000 */
[----:B------:R-:W-:Y:S01]  /*6ef0*/  ISETP.GT.U32.AND.EX P4, PT, R14, RZ, PT, P4 ;  /* 0x000000ff0e00720c */ /* 0x000fe20003f84140 */
[----:B------:R-:W-:-:S02]  /*6f00*/  FMUL R191, R191, c[0x0][0x188] ;  /* 0x00006200bfbf7a20 */ /* 0x000fc40000400000 */
[----:B------:R-:W-:Y:S01]  /*6f10*/  FMUL R176, R176, c[0x0][0x188] ;  /* 0x00006200b0b07a20 */ /* 0x000fe20000400000 */
[----:B------:R-:W-:Y:S02]  /*6f20*/  ISETP.GT.U32.AND P0, PT, R15, R130, PT ;  /* 0x000000820f00720c */ /* 0x000fe40003f04070 */
[----:B------:R-:W-:Y:S01]  /*6f30*/  IADD3 R26, P6, R7, 0x51, RZ ;  /* 0x00000051071a7810 */ /* 0x000fe20007fde0ff */
[----:B------:R-:W-:Y:S01]  /*6f40*/  HMMA.16816.F32 R76, R64, R10, R76 ;  /* 0x0000000a404c723c */ /* 0x000fe2000000184c */
[----:B------:R-:W-:Y:S01]  /*6f50*/  FSEL R132, R137, -INF , !P2 ;  /* 0xff80000089847808 */ /* 0x000fe20005000000 */
[----:B------:R-:W-:Y:S01]  /*6f60*/  FMUL R178, R178, c[0x0][0x188] ;  /* 0x00006200b2b27a20 */ /* 0x000fe20000400000 */
[----:B------:R-:W-:Y:S02]  /*6f70*/  FSEL R183, R139, -INF , !P1 ;  /* 0xff8000008bb77808 */ /* 0x000fe40004800000 */
[C---:B------:R-:W-:Y:S02]  /*6f80*/  ISETP.GT.U32.AND P2, PT, R15.reuse, R4, PT ;  /* 0x000000040f00720c */ /* 0x040fe40003f44070 */
[----:B------:R-:W-:-:S02]  /*6f90*/  ISETP.GT.U32.AND P1, PT, R15, R2, PT ;  /* 0x000000020f00720c */ /* 0x000fc40003f24070 */
[----:B------:R-:W-:Y:S02]  /*6fa0*/  FSEL R180, R189, -INF , !P5 ;  /* 0xff800000bdb47808 */ /* 0x000fe40006800000 */
[----:B------:R-:W-:Y:S02]  /*6fb0*/  FSEL R133, R191, -INF , !P3 ;  /* 0xff800000bf857808 */ /* 0x000fe40005800000 */
[----:B------:R-:W-:Y:S02]  /*6fc0*/  FSEL R171, R176, -INF , !P4 ;  /* 0xff800000b0ab7808 */ /* 0x000fe40006000000 */
[C---:B------:R-:W-:Y:S02]  /*6fd0*/  ISETP.GT.U32.AND P5, PT, R26.reuse, R0, PT ;  /* 0x000000001a00720c */ /* 0x040fe40003fa4070 */
[C---:B------:R-:W-:Y:S02]  /*6fe0*/  ISETP.GT.U32.AND P3, PT, R26.reuse, R130, PT ;  /* 0x000000821a00720c */ /* 0x040fe40003f64070 */
[----:B------:R-:W-:-:S02]  /*6ff0*/  ISETP.GT.U32.AND P4, PT, R26, R4, PT ;  /* 0x000000041a00720c */ /* 0x000fc40003f84070 */
[----:B------:R-:W-:Y:S02]  /*7000*/  IADD3.X R15, RZ, R8, RZ, P6, !PT ;  /* 0x00000008ff0f7210 */ /* 0x000fe400037fe4ff */
[C---:B------:R-:W-:Y:S02]  /*7010*/  ISETP.GT.U32.AND.EX P0, PT, R14.reuse, RZ, PT, P0 ;  /* 0x000000ff0e00720c */ /* 0x040fe40003f04100 */
[----:B------:R-:W-:Y:S01]  /*7020*/  LOP3.LUT R125, R5, 0x40, RZ, 0x3c, !PT ;  /* 0x00000040057d7812 */ /* 0x000fe200078e3cff */
[----:B------:R-:W-:Y:S01]  /*7030*/  STL [R1+0x4fc], R235 ;  /* 0x0004fceb01007387 */ /* 0x000fe20000100800 */
[----:B------:R-:W-:Y:S01]  /*7040*/  FMUL R177, R177, c[0x0][0x188] ;  /* 0x00006200b1b17a20 */ /* 0x000fe20000400000 */
[----:B------:R-:W-:Y:S01]  /*7050*/  ISETP.GT.U32.AND.EX P1, PT, R14, RZ, PT, P1 ;  /* 0x000000ff0e00720c */ /* 0x000fe20003f24110 */
[----:B------:R-:W-:Y:S01]  /*7060*/  FMUL R179, R179, c[0x0][0x188] ;  /* 0x00006200b3b37a20 */ /* 0x000fe20000400000 */
[----:B------:R-:W-:Y:S01]  /*7070*/  STL [R1+0x60], R48 ;  /* 0x0000603001007387 */ /* 0x000fe20000100800 */
[----:B------:R-:W-:Y:S01]  /*7080*/  FMUL R101, R101, c[0x0][0x188] ;  /* 0x0000620065657a20 */ /* 0x000fe20000400000 */
[C---:B------:R-:W-:Y:S01]  /*7090*/  ISETP.GT.U32.AND.EX P5, PT, R15.reuse, RZ, PT, P5 ;  /* 0x000000ff0f00720c */ /* 0x040fe20003fa4150 */
[----:B------:R-:W-:Y:S01]  /*70a0*/  FMUL R102, R102, c[0x0][0x188] ;  /* 0x0000620066667a20 */ /* 0x000fe20000400000 */
[C---:B------:R-:W-:Y:S01]  /*70b0*/  ISETP.GT.U32.AND.EX P3, PT, R15.reuse, RZ, PT, P3 ;  /* 0x000000ff0f00720c */ /* 0x040fe20003f64130 */
[----:B------:R-:W0:Y:S01]  /*70c0*/  LDSM.16.M88.4 R48, [R125+0x7800] ;  /* 0x007800007d30783b */ /* 0x000e220000000200 */
[----:B------:R-:W-:-:S02]  /*70d0*/  ISETP.GT.U32.AND.EX P4, PT, R15, RZ, PT, P4 ;  /* 0x000000ff0f00720c */ /* 0x000fc40003f84140 */
[----:B------:R-:W-:Y:S01]  /*70e0*/  FSEL R124, R178, -INF , !P0 ;  /* 0xff800000b27c7808 */ /* 0x000fe20004000000 */
[----:B------:R-:W-:Y:S01]  /*70f0*/  FMUL R100, R100, c[0x0][0x188] ;  /* 0x0000620064647a20 */ /* 0x000fe20000400000 */
[----:B------:R-:W-:Y:S01]  /*7100*/  IADD3 R11, P0, R7, 0x58, RZ ;  /* 0x00000058070b7810 */ /* 0x000fe20007f1e0ff */
[----:B------:R-:W-:Y:S01]  /*7110*/  FMUL R103, R103, c[0x0][0x188] ;  /* 0x0000620067677a20 */ /* 0x000fe20000400000 */
[----:B------:R-:W-:Y:S01]  /*7120*/  FSEL R134, R102, -INF , !P1 ;  /* 0xff80000066867808 */ /* 0x000fe20004800000 */
[----:B------:R-:W-:Y:S01]  /*7130*/  FMUL R216, R216, c[0x0][0x188] ;  /* 0x00006200d8d87a20 */ /* 0x000fe20000400000 */
[----:B------:R-:W-:Y:S01]  /*7140*/  FSEL R182, R177, -INF , !P5 ;  /* 0xff800000b1b67808 */ /* 0x000fe20006800000 */
[----:B------:R-:W-:Y:S01]  /*7150*/  FMUL R218, R218, c[0x0][0x188] ;  /* 0x00006200dada7a20 */ /* 0x000fe20000400000 */
[----:B------:R-:W-:Y:S01]  /*7160*/  FSEL R170, R179, -INF , !P3 ;  /* 0xff800000b3aa7808 */ /* 0x000fe20005800000 */
[----:B------:R-:W-:Y:S01]  /*7170*/  HMMA.16816.F32 R88, R108, R18, R88 ;  /* 0x000000126c58723c */ /* 0x000fe20000001858 */
[----:B------:R-:W-:Y:S01]  /*7180*/  FSEL R227, R101, -INF , !P4 ;  /* 0xff80000065e37808 */ /* 0x000fe20006000000 */
[----:B------:R-:W-:Y:S01]  /*7190*/  FMUL R78, R78, c[0x0][0x188] ;  /* 0x000062004e4e7a20 */ /* 0x000fe20000400000 */
[----:B------:R-:W-:Y:S01]  /*71a0*/  ISETP.GT.U32.AND P1, PT, R11, R0, PT ;  /* 0x000000000b00720c */ /* 0x000fe20003f24070 */
[----:B------:R-:W-:Y:S01]  /*71b0*/  FMUL R217, R217, c[0x0][0x188] ;  /* 0x00006200d9d97a20 */ /* 0x000fe20000400000 */
[----:B------:R-:W-:-:S03]  /*71c0*/  ISETP.GT.U32.AND P5, PT, R11, R130, PT ;  /* 0x000000820b00720c */ /* 0x000fc60003fa4070 */
[----:B------:R-:W-:Y:S01]  /*71d0*/  HMMA.16816.F32 R120, R64, R18, R120 ;  /* 0x000000124078723c */ /* 0x000fe20000001878 */
[C---:B------:R-:W-:Y:S01]  /*71e0*/  ISETP.GT.U32.AND P3, PT, R11.reuse, R4, PT ;  /* 0x000000040b00720c */ /* 0x040fe20003f64070 */
[----:B------:R-:W-:Y:S01]  /*71f0*/  FMUL R76, R76, c[0x0][0x188] ;  /* 0x000062004c4c7a20 */ /* 0x000fe20000400000 */
[-C--:B------:R-:W-:Y:S01]  /*7200*/  ISETP.GT.U32.AND P4, PT, R11, R2.reuse, PT ;  /* 0x000000020b00720c */ /* 0x080fe20003f84070 */
[----:B------:R-:W-:Y:S01]  /*7210*/  IMAD.X R11, RZ, RZ, R8, P0 ;  /* 0x000000ffff0b7224 */ /* 0x000fe200000e0608 */
[----:B------:R-:W-:Y:S01]  /*7220*/  ISETP.GT.U32.AND P6, PT, R26, R2, PT ;  /* 0x000000021a00720c */ /* 0x000fe20003fc4070 */
[----:B------:R-:W-:Y:S01]  /*7230*/  FMUL R219, R219, c[0x0][0x188] ;  /* 0x00006200dbdb7a20 */ /* 0x000fe20000400000 */
[----:B------:R-:W-:Y:S01]  /*7240*/  ISETP.GT.U32.AND.EX P2, PT, R14, RZ, PT, P2 ;  /* 0x000000ff0e00720c */ /* 0x000fe20003f44120 */
[----:B------:R-:W-:Y:S01]  /*7250*/  FMUL R77, R77, c[0x0][0x188] ;  /* 0x000062004d4d7a20 */ /* 0x000fe20000400000 */
[----:B------:R-:W-:Y:S01]  /*7260*/  ISETP.GT.U32.AND.EX P6, PT, R15, RZ, PT, P6 ;  /* 0x000000ff0f00720c */ /* 0x000fe20003fc4160 */
[----:B------:R-:W-:Y:S01]  /*7270*/  HMMA.16816.F32 R72, R108, R22, R72 ;  /* 0x000000166c48723c */ /* 0x000fe20000001848 */
[----:B------:R-:W-:Y:S01]  /*7280*/  ISETP.GT.U32.AND.EX P1, PT, R11, RZ, PT, P1 ;  /* 0x000000ff0b00720c */ /* 0x000fe20003f24110 */
[----:B------:R-:W-:Y:S01]  /*7290*/  FMUL R79, R79, c[0x0][0x188] ;  /* 0x000062004f4f7a20 */ /* 0x000fe20000400000 */
[----:B------:R-:W-:Y:S01]  /*72a0*/  FSEL R147, R100, -INF , !P2 ;  /* 0xff80000064937808 */ /* 0x000fe20005000000 */
[----:B------:R-:W1:Y:S01]  /*72b0*/  LDSM.16.M88.4 R52, [R125+0x7c00] ;  /* 0x007c00007d34783b */ /* 0x000e620000000200 */
[----:B------:R-:W-:-:S02]  /*72c0*/  FSEL R207, R103, -INF , !P6 ;  /* 0xff80000067cf7808 */ /* 0x000fc40007000000 */
[----:B------:R-:W-:Y:S02]  /*72d0*/  ISETP.GT.U32.AND.EX P5, PT, R11, RZ, PT, P5 ;  /* 0x000000ff0b00720c */ /* 0x000fe40003fa4150 */
[----:B------:R-:W-:Y:S02]  /*72e0*/  FSEL R193, R216, -INF , !P1 ;  /* 0xff800000d8c17808 */ /* 0x000fe40004800000 */
[----:B------:R-:W-:Y:S02]  /*72f0*/  IADD3 R10, P2, R7, 0x59, RZ ;  /* 0x00000059070a7810 */ /* 0x000fe40007f5e0ff */
[C---:B------:R-:W-:Y:S02]  /*7300*/  IADD3 R216, R0.reuse, 0x40, RZ ;  /* 0x0000004000d87810 */ /* 0x040fe40007ffe0ff */
[----:B------:R-:W-:Y:S02]  /*7310*/  IADD3 R103, R0, 0x48, RZ ;  /* 0x0000004800677810 */ /* 0x000fe40007ffe0ff */
[----:B------:R-:W-:-:S02]  /*7320*/  FSEL R146, R218, -INF , !P5 ;  /* 0xff800000da927808 */ /* 0x000fc40006800000 */
[----:B------:R-:W-:Y:S02]  /*7330*/  ISETP.GT.U32.AND.EX P4, PT, R11, RZ, PT, P4 ;  /* 0x000000ff0b00720c */ /* 0x000fe40003f84140 */
[C---:B------:R-:W-:Y:S02]  /*7340*/  ISETP.GT.U32.AND P6, PT, R10.reuse, R0, PT ;  /* 0x000000000a00720c */ /* 0x040fe40003fc4070 */
[C---:B------:R-:W-:Y:S02]  /*7350*/  ISETP.GT.U32.AND P0, PT, R10.reuse, R130, PT ;  /* 0x000000820a00720c */ /* 0x040fe40003f04070 */
[C---:B------:R-:W-:Y:S02]  /*7360*/  ISETP.GT.U32.AND P1, PT, R10.reuse, R216, PT ;  /* 0x000000d80a00720c */ /* 0x040fe40003f24070 */
[----:B------:R-:W-:Y:S02]  /*7370*/  ISETP.GT.U32.AND P5, PT, R10, R103, PT ;  /* 0x000000670a00720c */ /* 0x000fe40003fa4070 */
[----:B------:R-:W-:Y:S01]  /*7380*/  IADD3.X R10, RZ, R8, RZ, P2, !PT ;  /* 0x00000008ff0a7210 */ /* 0x000fe200017fe4ff */
[----:B------:R-:W-:Y:S01]  /*7390*/  STL [R1+0x58], R169 ;  /* 0x000058a901007387 */ /* 0x000fe20000100800 */
[----:B------:R-:W-:-:S02]  /*73a0*/  FSEL R2, R78, -INF , !P4 ;  /* 0xff8000004e027808 */ /* 0x000fc40006000000 */
[----:B------:R-:W-:Y:S01]  /*73b0*/  ISETP.GT.U32.AND.EX P6, PT, R10, RZ, PT, P6 ;  /* 0x000000ff0a00720c */ /* 0x000fe20003fc4160 */
[----:B------:R-:W-:Y:S01]  /*73c0*/  STL [R1+0x7c], R171 ;  /* 0x00007cab01007387 */ /* 0x000fe20000100800 */
[----:B------:R-:W-:-:S03]  /*73d0*/  ISETP.GT.U32.AND.EX P3, PT, R11, RZ, PT, P3 ;  /* 0x000000ff0b00720c */ /* 0x000fc60003f64130 */
[----:B------:R-:W-:Y:S04]  /*73e0*/  STL [R1+0x70], R170 ;  /* 0x000070aa01007387 */ /* 0x000fe80000100800 */
[----:B------:R-:W-:Y:S04]  /*73f0*/  STL [R1+0x84], R227 ;  /* 0x000084e301007387 */ /* 0x000fe80000100800 */
[----:B------:R-:W-:Y:S01]  /*7400*/  STL [R1+0x74], R193 ;  /* 0x000074c101007387 */ /* 0x000fe20000100800 */
[----:B------:R-:W-:-:S03]  /*7410*/  FSEL R126, R76, -INF , !P3 ;  /* 0xff8000004c7e7808 */ /* 0x000fc60005800000 */
[----:B------:R2:W-:Y:S01]  /*7420*/  STL [R1+0x90], R2 ;  /* 0x0000900201007387 */ /* 0x0005e20000100800 */
[----:B------:R-:W-:Y:S02]  /*7430*/  ISETP.GT.U32.AND.EX P0, PT, R10, RZ, PT, P0 ;  /* 0x000000ff0a00720c */ /* 0x000fe40003f04100 */
[----:B------:R-:W-:Y:S02]  /*7440*/  IADD3 R11, P3, R7, 0x60, RZ ;  /* 0x00000060070b7810 */ /* 0x000fe40007f7e0ff */
[----:B--2---:R-:W-:Y:S02]  /*7450*/  FSEL R2, R217, -INF , !P6 ;  /* 0xff800000d9027808 */ /* 0x004fe40007000000 */
[----:B------:R-:W-:-:S03]  /*7460*/  ISETP.GT.U32.AND P2, PT, R11, R0, PT ;  /* 0x000000000b00720c */ /* 0x000fc60003f44070 */
[----:B------:R2:W-:Y:S01]  /*7470*/  STL [R1+0x68], R2 ;  /* 0x0000680201007387 */ /* 0x0005e20000100800 */
[C---:B------:R-:W-:Y:S02]  /*7480*/  ISETP.GT.U32.AND P4, PT, R11.reuse, R130, PT ;  /* 0x000000820b00720c */ /* 0x040fe40003f84070 */
[----:B------:R-:W-:Y:S02]  /*7490*/  ISETP.GT.U32.AND P6, PT, R11, R216, PT ;  /* 0x000000d80b00720c */ /* 0x000fe40003fc4070 */
[----:B------:R-:W-:Y:S02]  /*74a0*/  ISETP.GT.U32.AND.EX P1, PT, R10, RZ, PT, P1 ;  /* 0x000000ff0a00720c */ /* 0x000fe40003f24110 */
[----:B--2---:R-:W-:Y:S02]  /*74b0*/  FSEL R2, R219, -INF , !P0 ;  /* 0xff800000db027808 */ /* 0x004fe40004000000 */
[----:B------:R-:W-:Y:S01]  /*74c0*/  ISETP.GT.U32.AND P0, PT, R11, R103, PT ;  /* 0x000000670b00720c */ /* 0x000fe20003f04070 */
[----:B------:R-:W-:Y:S01]  /*74d0*/  IMAD.X R11, RZ, RZ, R8, P3 ;  /* 0x000000ffff0b7224 */ /* 0x000fe200018e0608 */
[----:B0-----:R-:W-:Y:S01]  /*74e0*/  HMMA.16816.F32 R40, R212, R48, R40 ;  /* 0x00000030d428723c */ /* 0x001fe20000001828 */
[----:B------:R-:W-:Y:S01]  /*74f0*/  FMUL R88, R88, c[0x0][0x188] ;  /* 0x0000620058587a20 */ /* 0x000fe20000400000 */
[----:B------:R-:W-:Y:S01]  /*7500*/  ISETP.GT.U32.AND.EX P5, PT, R10, RZ, PT, P5 ;  /* 0x000000ff0a00720c */ /* 0x000fe20003fa4150 */
[----:B------:R-:W-:Y:S01]  /*7510*/  FMUL R90, R90, c[0x0][0x188] ;  /* 0x000062005a5a7a20 */ /* 0x000fe20000400000 */
[----:B------:R-:W-:-:S02]  /*7520*/  FSEL R129, R77, -INF , !P1 ;  /* 0xff8000004d817808 */ /* 0x000fc40004800000 */
[C---:B------:R-:W-:Y:S02]  /*7530*/  ISETP.GT.U32.AND.EX P2, PT, R11.reuse, RZ, PT, P2 ;  /* 0x000000ff0b00720c */ /* 0x040fe40003f44120 */
[----:B------:R-:W-:Y:S02]  /*7540*/  ISETP.GT.U32.AND.EX P4, PT, R11, RZ, PT, P4 ;  /* 0x000000ff0b00720c */ /* 0x000fe40003f84140 */
[----:B------:R-:W-:Y:S01]  /*7550*/  IADD3 R10, P1, R7, 0x61, RZ ;  /* 0x00000061070a7810 */ /* 0x000fe20007f3e0ff */
[----:B------:R0:W-:Y:S01]  /*7560*/  STL [R1+0x6c], R2 ;  /* 0x00006c0201007387 */ /* 0x0001e20000100800 */
[----:B------:R-:W-:Y:S01]  /*7570*/  FMUL R120, R120, c[0x0][0x188] ;  /* 0x0000620078787a20 */ /* 0x000fe20000400000 */
[----:B------:R-:W-:Y:S02]  /*7580*/  FSEL R178, R79, -INF , !P5 ;  /* 0xff8000004fb27808 */ /* 0x000fe40006800000 */
[----:B------:R-:W-:Y:S02]  /*7590*/  FSEL R176, R88, -INF , !P2 ;  /* 0xff80000058b07808 */ /* 0x000fe40005000000 */
[----:B------:R-:W-:-:S02]  /*75a0*/  ISETP.GT.U32.AND.EX P6, PT, R11, RZ, PT, P6 ;  /* 0x000000ff0b00720c */ /* 0x000fc40003fc4160 */
[----:B------:R-:W-:Y:S02]  /*75b0*/  ISETP.GT.U32.AND P3, PT, R10, R0, PT ;  /* 0x000000000a00720c */ /* 0x000fe40003f64070 */
[----:B0-----:R-:W-:Y:S02]  /*75c0*/  FSEL R2, R90, -INF , !P4 ;  /* 0xff8000005a027808 */ /* 0x001fe40006000000 */
[C---:B------:R-:W-:Y:S02]  /*75d0*/  ISETP.GT.U32.AND P5, PT, R10.reuse, R130, PT ;  /* 0x000000820a00720c */ /* 0x040fe40003fa4070 */
[C---:B------:R-:W-:Y:S02]  /*75e0*/  ISETP.GT.U32.AND P2, PT, R10.reuse, R216, PT ;  /* 0x000000d80a00720c */ /* 0x040fe40003f44070 */
[----:B------:R-:W-:Y:S02]  /*75f0*/  ISETP.GT.U32.AND P4, PT, R10, R103, PT ;  /* 0x000000670a00720c */ /* 0x000fe40003f84070 */
[----:B------:R-:W-:Y:S01]  /*7600*/  IADD3.X R10, RZ, R8, RZ, P1, !PT ;  /* 0x00000008ff0a7210 */ /* 0x000fe20000ffe4ff */
[----:B------:R-:W-:Y:S01]  /*7610*/  HMMA.16816.F32 R228, R64, R22, R228 ;  /* 0x0000001640e4723c */ /* 0x000fe200000018e4 */
[----:B------:R-:W-:Y:S01]  /*7620*/  FSEL R4, R120, -INF , !P6 ;  /* 0xff80000078047808 */ /* 0x000fe20007000000 */
[----:B------:R-:W-:Y:S01]  /*7630*/  FMUL R89, R89, c[0x0][0x188] ;  /* 0x0000620059597a20 */ /* 0x000fe20000400000 */
[----:B------:R-:W-:Y:S01]  /*7640*/  ISETP.GT.U32.AND.EX P0, PT, R11, RZ, PT, P0 ;  /* 0x000000ff0b00720c */ /* 0x000fe20003f04100 */
[----:B------:R-:W-:Y:S01]  /*7650*/  FMUL R122, R122, c[0x0][0x188] ;  /* 0x000062007a7a7a20 */ /* 0x000fe20000400000 */
[C---:B------:R-:W-:Y:S01]  /*7660*/  ISETP.GT.U32.AND.EX P3, PT, R10.reuse, RZ, PT, P3 ;  /* 0x000000ff0a00720c */ /* 0x040fe20003f64130 */
[----:B------:R-:W-:Y:S01]  /*7670*/  FMUL R91, R91, c[0x0][0x188] ;  /* 0x000062005b5b7a20 */ /* 0x000fe20000400000 */
[----:B------:R-:W-:Y:S01]  /*7680*/  ISETP.GT.U32.AND.EX P5, PT, R10, RZ, PT, P5 ;  /* 0x000000ff0a00720c */ /* 0x000fe20003fa4150 */
[----:B------:R0:W-:Y:S01]  /*7690*/  STL [R1+0x88], R2 ;  /* 0x0000880201007387 */ /* 0x0001e20000100800 */
[----:B------:R-:W-:Y:S01]  /*76a0*/  IADD3 R11, P1, R7, 0x68, RZ ;  /* 0x00000068070b7810 */ /* 0x000fe20007f3e0ff */
[----:B------:R-:W-:Y:S01]  /*76b0*/  HMMA.16816.F32 R36, R116, R48, R36 ;  /* 0x000000307424723c */ /* 0x000fe20000001824 */
[----:B------:R-:W-:Y:S01]  /*76c0*/  FSEL R137, R89, -INF , !P3 ;  /* 0xff80000059897808 */ /* 0x000fe20005800000 */
[----:B------:R2:W-:Y:S01]  /*76d0*/  STL [R1+0x98], R4 ;  /* 0x0000980401007387 */ /* 0x0005e20000100800 */
[----:B------:R-:W-:-:S02]  /*76e0*/  ISETP.GT.U32.AND P6, PT, R11, R0, PT ;  /* 0x000000000b00720c */ /* 0x000fc40003fc4070 */
[C---:B------:R-:W-:Y:S02]  /*76f0*/  ISETP.GT.U32.AND P3, PT, R11.reuse, R216, PT ;  /* 0x000000d80b00720c */ /* 0x040fe40003f64070 */
[----:B0-----:R-:W-:Y:S02]  /*7700*/  FSEL R2, R122, -INF , !P0 ;  /* 0xff8000007a027808 */ /* 0x001fe40004000000 */
[----:B------:R-:W-:Y:S02]  /*7710*/  ISETP.GT.U32.AND P0, PT, R11, R130, PT ;  /* 0x000000820b00720c */ /* 0x000fe40003f04070 */
[----:B--2---:R-:W-:Y:S02]  /*7720*/  FSEL R4, R91, -INF , !P5 ;  /* 0xff8000005b047808 */ /* 0x004fe40006800000 */
[----:B------:R-:W-:Y:S01]  /*7730*/  ISETP.GT.U32.AND P5, PT, R11, R103, PT ;  /* 0x000000670b00720c */ /* 0x000fe20003fa4070 */
[----:B------:R-:W-:Y:S01]  /*7740*/  IMAD.X R11, RZ, RZ, R8, P1 ;  /* 0x000000ffff0b7224 */ /* 0x000fe200008e0608 */
[C---:B------:R-:W-:Y:S01]  /*7750*/  ISETP.GT.U32.AND.EX P2, PT, R10.reuse, RZ, PT, P2 ;  /* 0x000000ff0a00720c */ /* 0x040fe20003f44120 */
[----:B------:R-:W-:Y:S01]  /*7760*/  FMUL R121, R121, c[0x0][0x188] ;  /* 0x0000620079797a20 */ /* 0x000fe20000400000 */
[----:B------:R-:W-:Y:S01]  /*7770*/  ISETP.GT.U32.AND.EX P4, PT, R10, RZ, PT, P4 ;  /* 0x000000ff0a00720c */ /* 0x000fe20003f84140 */
[----:B------:R-:W-:Y:S01]  /*7780*/  FMUL R123, R123, c[0x0][0x188] ;  /* 0x000062007b7b7a20 */ /* 0x000fe20000400000 */
[----:B------:R-:W-:Y:S01]  /*7790*/  ISETP.GT.U32.AND.EX P6, PT, R11, RZ, PT, P6 ;  /* 0x000000ff0b00720c */ /* 0x000fe20003fc4160 */
[----:B------:R-:W-:Y:S01]  /*77a0*/  FMUL R72, R72, c[0x0][0x188] ;  /* 0x0000620048487a20 */ /* 0x000fe20000400000 */
[----:B------:R-:W-:Y:S01]  /*77b0*/  FSEL R191, R121, -INF , !P2 ;  /* 0xff80000079bf7808 */ /* 0x000fe20005000000 */
[----:B------:R-:W-:Y:S01]  /*77c0*/  HMMA.16816.F32 R40, R108, R50, R40 ;  /* 0x000000326c28723c */ /* 0x000fe20000001828 */
[----:B------:R0:W-:Y:S01]  /*77d0*/  STL [R1+0x80], R4 ;  /* 0x0000800401007387 */ /* 0x0001e20000100800 */
[----:B------:R-:W-:Y:S01]  /*77e0*/  FSEL R189, R123, -INF , !P4 ;  /* 0xff8000007bbd7808 */ /* 0x000fe20006000000 */
[----:B------:R-:W-:Y:S01]  /*77f0*/  FMUL R74, R74, c[0x0][0x188] ;  /* 0x000062004a4a7a20 */ /* 0x000fe20000400000 */
[----:B------:R-:W-:Y:S01]  /*7800*/  ISETP.GT.U32.AND.EX P0, PT, R11, RZ, PT, P0 ;  /* 0x000000ff0b00720c */ /* 0x000fe20003f04100 */
[----:B------:R-:W-:Y:S01]  /*7810*/  STL [R1+0x9c], R191 ;  /* 0x00009cbf01007387 */ /* 0x000fe20000100800 */
[----:B------:R-:W-:-:S02]  /*7820*/  IADD3 R10, P2, R7, 0x69, RZ ;  /* 0x00000069070a7810 */ /* 0x000fc40007f5e0ff */
[----:B0-----:R-:W-:Y:S01]  /*7830*/  FSEL R4, R72, -INF , !P6 ;  /* 0xff80000048047808 */ /* 0x001fe20007000000 */
[----:B------:R-:W-:Y:S01]  /*7840*/  STL [R1+0xa0], R189 ;  /* 0x0000a0bd01007387 */ /* 0x000fe20000100800 */
[----:B------:R-:W-:Y:S01]  /*7850*/  ISETP.GT.U32.AND P1, PT, R10, R0, PT ;  /* 0x000000000a00720c */ /* 0x000fe20003f24070 */
[----:B------:R-:W-:Y:S02]  /*7860*/  FMUL R228, R228, c[0x0][0x188] ;  /* 0x00006200e4e47a20 */ /* 0x000fe40000400000 */
[----:B------:R0:W-:Y:S01]  /*7870*/  STL [R1+0x8c], R4 ;  /* 0x00008c0401007387 */ /* 0x0001e20000100800 */
[C---:B------:R-:W-:Y:S02]  /*7880*/  ISETP.GT.U32.AND P4, PT, R10.reuse, R130, PT ;  /* 0x000000820a00720c */ /* 0x040fe40003f84070 */
[----:B------:R-:W-:Y:S02]  /*7890*/  ISETP.GT.U32.AND P6, PT, R10, R216, PT ;  /* 0x000000d80a00720c */ /* 0x000fe40003fc4070 */
[----:B------:R-:W-:-:S02]  /*78a0*/  ISETP.GT.U32.AND.EX P3, PT, R11, RZ, PT, P3 ;  /* 0x000000ff0b00720c */ /* 0x000fc40003f64130 */
[----:B0-----:R-:W-:Y:S02]  /*78b0*/  FSEL R4, R74, -INF , !P0 ;  /* 0xff8000004a047808 */ /* 0x001fe40004000000 */
[----:B------:R-:W-:Y:S02]  /*78c0*/  ISETP.GT.U32.AND P0, PT, R10, R103, PT ;  /* 0x000000670a00720c */ /* 0x000fe40003f04070 */
[----:B------:R-:W-:Y:S01]  /*78d0*/  IADD3.X R10, RZ, R8, RZ, P2, !PT ;  /* 0x00000008ff0a7210 */ /* 0x000fe200017fe4ff */
[----:B------:R0:W-:Y:S01]  /*78e0*/  STL [R1+0x78], R4 ;  /* 0x0000780401007387 */ /* 0x0001e20000100800 */
[----:B------:R-:W-:Y:S01]  /*78f0*/  FMUL R73, R73, c[0x0][0x188] ;  /* 0x0000620049497a20 */ /* 0x000fe20000400000 */
[----:B------:R-:W-:Y:S01]  /*7900*/  ISETP.GT.U32.AND.EX P5, PT, R11, RZ, PT, P5 ;  /* 0x000000ff0b00720c */ /* 0x000fe20003fa4150 */
[----:B------:R-:W-:Y:S01]  /*7910*/  FMUL R75, R75, c[0x0][0x188] ;  /* 0x000062004b4b7a20 */ /* 0x000fe20000400000 */
[----:B------:R-:W-:Y:S01]  /*7920*/  ISETP.GT.U32.AND.EX P1, PT, R10, RZ, PT, P1 ;  /* 0x000000ff0a00720c */ /* 0x000fe20003f24110 */
[----:B------:R-:W-:Y:S01]  /*7930*/  FMUL R230, R230, c[0x0][0x188] ;  /* 0x00006200e6e67a20 */ /* 0x000fe20000400000 */
[----:B------:R-:W-:Y:S01]  /*7940*/  ISETP.GT.U32.AND.EX P4, PT, R10, RZ, PT, P4 ;  /* 0x000000ff0a00720c */ /* 0x000fe20003f84140 */
[----:B------:R-:W-:Y:S01]  /*7950*/  HMMA.16816.F32 R36, R64, R50, R36 ;  /* 0x000000324024723c */ /* 0x000fe20000001824 */
[----:B0-----:R-:W-:Y:S01]  /*7960*/  FSEL R4, R228, -INF , !P3 ;  /* 0xff800000e4047808 */ /* 0x001fe20005800000 */
[----:B------:R-:W-:Y:S01]  /*7970*/  FMUL R40, R40, c[0x0][0x188] ;  /* 0x0000620028287a20 */ /* 0x000fe20000400000 */
[----:B------:R-:W-:Y:S01]  /*7980*/  IADD3 R11, P3, R7, 0x70, RZ ;  /* 0x00000070070b7810 */ /* 0x000fe20007f7e0ff */
[----:B------:R-:W-:Y:S01]  /*7990*/  FMUL R41, R41, c[0x0][0x188] ;  /* 0x0000620029297a20 */ /* 0x000fe20000400000 */
[----:B------:R-:W-:Y:S01]  /*79a0*/  FSEL R153, R230, -INF , !P5 ;  /* 0xff800000e6997808 */ /* 0x000fe20006800000 */
[----:B------:R-:W0:Y:S01]  /*79b0*/  LDSM.16.M88.4 R48, [R5+0x4000] ;  /* 0x004000000530783b */ /* 0x000e220000000200 */
[----:B------:R-:W-:-:S02]  /*79c0*/  FSEL R141, R73, -INF , !P1 ;  /* 0xff800000498d7808 */ /* 0x000fc40004800000 */
[----:B------:R-:W-:Y:S02]  /*79d0*/  FSEL R235, R75, -INF , !P4 ;  /* 0xff8000004beb7808 */ /* 0x000fe40006000000 */
[C---:B------:R-:W-:Y:S02]  /*79e0*/  ISETP.GT.U32.AND P2, PT, R11.reuse, R0, PT ;  /* 0x000000000b00720c */ /* 0x040fe40003f44070 */
[C---:B------:R-:W-:Y:S02]  /*79f0*/  ISETP.GT.U32.AND P5, PT, R11.reuse, R130, PT ;  /* 0x000000820b00720c */ /* 0x040fe40003fa4070 */
[C---:B------:R-:W-:Y:S02]  /*7a00*/  ISETP.GT.U32.AND P1, PT, R11.reuse, R216, PT ;  /* 0x000000d80b00720c */ /* 0x040fe40003f24070 */
[----:B------:R-:W-:Y:S01]  /*7a10*/  ISETP.GT.U32.AND P4, PT, R11, R103, PT ;  /* 0x000000670b00720c */ /* 0x000fe20003f84070 */
[----:B------:R-:W-:Y:S01]  /*7a20*/  IMAD.X R11, RZ, RZ, R8, P3 ;  /* 0x000000ffff0b7224 */ /* 0x000fe200018e0608 */
[----:B------:R-:W-:-:S04]  /*7a30*/  IADD3 R15, P3, R7, 0x71, RZ ;  /* 0x00000071070f7810 */ /* 0x000fc80007f7e0ff */
[----:B------:R-:W-:Y:S02]  /*7a40*/  ISETP.GT.U32.AND.EX P2, PT, R11, RZ, PT, P2 ;  /* 0x000000ff0b00720c */ /* 0x000fe40003f44120 */
[----:B------:R-:W-:Y:S02]  /*7a50*/  IADD3.X R22, RZ, R8, RZ, P3, !PT ;  /* 0x00000008ff167210 */ /* 0x000fe40001ffe4ff */
[----:B------:R-:W-:Y:S02]  /*7a60*/  FSEL R177, R40, -INF , !P2 ;  /* 0xff80000028b17808 */ /* 0x000fe40005000000 */
[----:B------:R-:W-:Y:S01]  /*7a70*/  ISETP.GT.U32.AND P2, PT, R15, R0, PT ;  /* 0x000000000f00720c */ /* 0x000fe20003f44070 */
[----:B------:R-:W-:Y:S01]  /*7a80*/  STL [R1+0x94], R4 ;  /* 0x0000940401007387 */ /* 0x000fe20000100800 */
[----:B------:R-:W-:Y:S02]  /*7a90*/  ISETP.GT.U32.AND.EX P3, PT, R11, RZ, PT, P1 ;  /* 0x000000ff0b00720c */ /* 0x000fe40003f64110 */
[----:B------:R-:W-:Y:S01]  /*7aa0*/  ISETP.GT.U32.AND.EX P2, PT, R22, RZ, PT, P2 ;  /* 0x000000ff1600720c */ /* 0x000fe20003f44120 */
[----:B------:R2:W-:Y:S01]  /*7ab0*/  STL [R1+0x500], R5 ;  /* 0x0005000501007387 */ /* 0x0005e20000100800 */
[----:B------:R-:W-:Y:S01]  /*7ac0*/  ISETP.GT.U32.AND P1, PT, R15, R216, PT ;  /* 0x000000d80f00720c */ /* 0x000fe20003f24070 */
[----:B------:R-:W-:-:S03]  /*7ad0*/  FMUL R37, R37, c[0x0][0x188] ;  /* 0x0000620025257a20 */ /* 0x000fc60000400000 */
[----:B------:R-:W-:Y:S02]  /*7ae0*/  ISETP.GT.U32.AND.EX P1, PT, R22, RZ, PT, P1 ;  /* 0x000000ff1600720c */ /* 0x000fe40003f24110 */
[----:B--2---:R-:W-:-:S05]  /*7af0*/  FSEL R5, R41, -INF , !P2 ;  /* 0xff80000029057808 */ /* 0x004fca0005000000 */
[----:B------:R2:W-:Y:S04]  /*7b00*/  STL [R1+0xa4], R5 ;  /* 0x0000a40501007387 */ /* 0x0005e80000100800 */
[----:B------:R-:W3:Y:S04]  /*7b10*/  LDL.64 R90, [R1+0x278] ;  /* 0x00027800015a7983 */ /* 0x000ee80000100a00 */
[----:B------:R-:W4:Y:S01]  /*7b20*/  LDL.64 R72, [R1+0x238] ;  /* 0x0002380001487983 */ /* 0x000f220000100a00 */
[----:B--2---:R-:W-:-:S05]  /*7b30*/  FSEL R5, R37, -INF , !P1 ;  /* 0xff80000025057808 */ /* 0x004fca0004800000 */
[----:B------:R-:W-:Y:S04]  /*7b40*/  STL [R1+0xa8], R5 ;  /* 0x0000a80501007387 */ /* 0x000fe80000100800 */
[----:B------:R-:W2:Y:S04]  /*7b50*/  LDL.64 R70, [R1+0x2b0] ;  /* 0x0002b00001467983 */ /* 0x000ea80000100a00 */
[----:B------:R-:W2:Y:S04]  /*7b60*/  LDL.64 R74, [R1+0x178] ;  /* 0x00017800014a7983 */ /* 0x000ea80000100a00 */
[----:B------:R-:W2:Y:S04]  /*7b70*/  LDL.64 R88, [R1+0x2a8] ;  /* 0x0002a80001587983 */ /* 0x000ea80000100a00 */
[----:B------:R-:W2:Y:S01]  /*7b80*/  LDL.64 R76, [R1+0x1b8] ;  /* 0x0001b800014c7983 */ /* 0x000ea20000100a00 */
[-C--:B-1----:R-:W-:Y:S08]  /*7b90*/  HMMA.16816.F32 R32, R212, R52.reuse, R32 ;  /* 0x00000034d420723c */ /* 0x082ff00000001820 */
[----:B------:R-:W-:Y:S01]  /*7ba0*/  HMMA.16816.F32 R28, R116, R52, R28 ;  /* 0x00000034741c723c */ /* 0x000fe2000000181c */
[----:B------:R-:W-:Y:S01]  /*7bb0*/  FMUL R229, R229, c[0x0][0x188] ;  /* 0x00006200e5e57a20 */ /* 0x000fe20000400000 */
[----:B------:R-:W-:Y:S01]  /*7bc0*/  ISETP.GT.U32.AND.EX P6, PT, R10, RZ, PT, P6 ;  /* 0x000000ff0a00720c */ /* 0x000fe20003fc4160 */
[----:B------:R-:W-:Y:S01]  /*7bd0*/  FMUL R42, R42, c[0x0][0x188] ;  /* 0x000062002a2a7a20 */ /* 0x000fe20000400000 */
[----:B------:R-:W-:Y:S01]  /*7be0*/  ISETP.GT.U32.AND.EX P5, PT, R11, RZ, PT, P5 ;  /* 0x000000ff0b00720c */ /* 0x000fe20003fa4150 */
[----:B------:R-:W-:Y:S01]  /*7bf0*/  FMUL R36, R36, c[0x0][0x188] ;  /* 0x0000620024247a20 */ /* 0x000fe20000400000 */
[----:B------:R-:W2:Y:S10]  /*7c00*/  LDL.64 R78, [R1+0x138] ;  /* 0x00013800014e7983 */ /* 0x000eb40000100a00 */
[-C--:B------:R-:W-:Y:S01]  /*7c10*/  HMMA.16816.F32 R32, R108, R54.reuse, R32 ;  /* 0x000000366c20723c */ /* 0x080fe20000001820 */
[----:B------:R-:W-:Y:S01]  /*7c20*/  FSEL R149, R229, -INF , !P6 ;  /* 0xff800000e5957808 */ /* 0x000fe20007000000 */
[----:B------:R-:W-:Y:S01]  /*7c30*/  FMUL R43, R43, c[0x0][0x188] ;  /* 0x000062002b2b7a20 */ /* 0x000fe20000400000 */
[----:B------:R-:W2:Y:S05]  /*7c40*/  LDL.64 R52, [R1+0xf8] ;  /* 0x0000f80001347983 */ /* 0x000eaa0000100a00 */
[----:B------:R-:W-:Y:S01]  /*7c50*/  HMMA.16816.F32 R28, R64, R54, R28 ;  /* 0x00000036401c723c */ /* 0x000fe2000000181c */
[----:B------:R-:W-:Y:S01]  /*7c60*/  IADD3 R14, P6, R7, 0x78, RZ ;  /* 0x00000078070e7810 */ /* 0x000fe20007fde0ff */
[----:B------:R-:W-:Y:S01]  /*7c70*/  FMUL R19, R202, c[0x0][0x188] ;  /* 0x00006200ca137a20 */ /* 0x000fe20000400000 */
[----:B------:R-:W-:Y:S01]  /*7c80*/  FSEL R135, R42, -INF , !P5 ;  /* 0xff8000002a877808 */ /* 0x000fe20006800000 */
[----:B------:R-:W2:Y:S01]  /*7c90*/  LDL.64 R54, [R1+0x1f8] ;  /* 0x0001f80001367983 */ /* 0x000ea20000100a00 */
[----:B------:R-:W-:-:S02]  /*7ca0*/  ISETP.GT.U32.AND P5, PT, R15, R130, PT ;  /* 0x000000820f00720c */ /* 0x000fc40003fa4070 */
[----:B------:R-:W-:Y:S01]  /*7cb0*/  FSEL R155, R36, -INF , !P3 ;  /* 0xff800000249b7808 */ /* 0x000fe20005800000 */
[----:B------:R-:W-:Y:S01]  /*7cc0*/  IMAD.X R36, RZ, RZ, R8, P6 ;  /* 0x000000ffff247224 */ /* 0x000fe200030e0608 */
[----:B------:R-:W-:Y:S02]  /*7cd0*/  ISETP.GT.U32.AND P2, PT, R14, R0, PT ;  /* 0x000000000e00720c */ /* 0x000fe40003f44070 */
[----:B------:R-:W-:Y:S02]  /*7ce0*/  ISETP.GT.U32.AND.EX P5, PT, R22, RZ, PT, P5 ;  /* 0x000000ff1600720c */ /* 0x000fe40003fa4150 */
[----:B------:R-:W-:Y:S02]  /*7cf0*/  ISETP.GT.U32.AND P6, PT, R14, R130, PT ;  /* 0x000000820e00720c */ /* 0x000fe40003fc4070 */
[----:B------:R-:W-:Y:S01]  /*7d00*/  ISETP.GT.U32.AND.EX P2, PT, R36, RZ, PT, P2 ;  /* 0x000000ff2400720c */ /* 0x000fe20003f44120 */
[----:B------:R-:W-:Y:S01]  /*7d10*/  FMUL R32, R32, c[0x0][0x188] ;  /* 0x0000620020207a20 */ /* 0x000fe20000400000 */
[----:B------:R-:W-:Y:S01]  /*7d20*/  FSEL R139, R43, -INF , !P5 ;  /* 0xff8000002b8b7808 */ /* 0x000fe20006800000 */
[----:B------:R-:W-:Y:S01]  /*7d30*/  FMUL R34, R34, c[0x0][0x188] ;  /* 0x0000620022227a20 */ /* 0x000fe20000400000 */
[----:B------:R-:W-:-:S02]  /*7d40*/  ISETP.GT.U32.AND P5, PT, R14, R216, PT ;  /* 0x000000d80e00720c */ /* 0x000fc40003fa4070 */
[----:B------:R-:W-:Y:S01]  /*7d50*/  ISETP.GT.U32.AND P1, PT, R14, R103, PT ;  /* 0x000000670e00720c */ /* 0x000fe20003f24070 */
[----:B0-----:R-:W-:Y:S01]  /*7d60*/  HMMA.16816.F32 R196, R196, R48, RZ ;  /* 0x00000030c4c4723c */ /* 0x001fe200000018ff */
[----:B------:R-:W-:Y:S01]  /*7d70*/  FSEL R143, R32, -INF , !P2 ;  /* 0xff800000208f7808 */ /* 0x000fe20005000000 */
[----:B------:R-:W-:Y:S01]  /*7d80*/  FMUL R28, R28, c[0x0][0x188] ;  /* 0x000062001c1c7a20 */ /* 0x000fe20000400000 */
[----:B------:R-:W-:-:S05]  /*7d90*/  ISETP.GT.U32.AND.EX P6, PT, R36, RZ, PT, P6 ;  /* 0x000000ff2400720c */ /* 0x000fca0003fc4160 */
[----:B------:R-:W-:Y:S01]  /*7da0*/  HMMA.16816.F32 R208, R208, R48, RZ ;  /* 0x00000030d0d0723c */ /* 0x000fe200000018ff */
[----:B------:R-:W-:Y:S01]  /*7db0*/  IADD3 R14, P2, R7, 0x8, RZ ;  /* 0x00000008070e7810 */ /* 0x000fe20007f5e0ff */
[----:B------:R-:W-:Y:S01]  /*7dc0*/  STL [R1+0x508], R232 ;  /* 0x000508e801007387 */ /* 0x000fe20000100800 */
[----:B------:R-:W-:Y:S02]  /*7dd0*/  ISETP.GT.U32.AND.EX P5, PT, R36, RZ, PT, P5 ;  /* 0x000000ff2400720c */ /* 0x000fe40003fa4150 */
[----:B------:R-:W-:Y:S01]  /*7de0*/  ISETP.GT.U32.AND P3, PT, R15, R103, PT ;  /* 0x000000670f00720c */ /* 0x000fe20003f64070 */
[----:B------:R-:W-:Y:S01]  /*7df0*/  IMAD.WIDE R26, R3, 0x2, R232 ;  /* 0x00000002031a7825 */ /* 0x000fe200078e02e8 */
[----:B------:R-:W-:Y:S01]  /*7e00*/  FSEL R151, R34, -INF , !P6 ;  /* 0xff80000022977808 */ /* 0x000fe20007000000 */
[----:B------:R0:W1:Y:S01]  /*7e10*/  LDSM.16.M88.4 R40, [R125+0x4000] ;  /* 0x004000007d28783b */ /* 0x0000620000000200 */
[----:B------:R-:W-:Y:S02]  /*7e20*/  ISETP.GT.U32.AND P6, PT, R14, R0, PT ;  /* 0x000000000e00720c */ /* 0x000fe40003fc4070 */
[----:B------:R-:W-:Y:S01]  /*7e30*/  IADD3.X R15, RZ, R8, RZ, P2, !PT ;  /* 0x00000008ff0f7210 */ /* 0x000fe200017fe4ff */
[----:B------:R-:W-:Y:S01]  /*7e40*/  FMUL R32, R200, c[0x0][0x188] ;  /* 0x00006200c8207a20 */ /* 0x000fe20000400000 */
[----:B------:R-:W-:Y:S01]  /*7e50*/  FSEL R179, R28, -INF , !P5 ;  /* 0xff8000001cb37808 */ /* 0x000fe20006800000 */
[----:B------:R-:W-:Y:S01]  /*7e60*/  FMUL R28, R224, c[0x0][0x188] ;  /* 0x00006200e01c7a20 */ /* 0x000fe20000400000 */
[----:B------:R-:W-:Y:S01]  /*7e70*/  ISETP.GT.U32.AND.EX P6, PT, R15, RZ, PT, P6 ;  /* 0x000000ff0f00720c */ /* 0x000fe20003fc4160 */
[----:B------:R-:W-:Y:S01]  /*7e80*/  STL [R1+0x504], R233 ;  /* 0x000504e901007387 */ /* 0x000fe20000100800 */
[----:B------:R-:W-:-:S02]  /*7e90*/  ISETP.GT.U32.AND P5, PT, R14, R216, PT ;  /* 0x000000d80e00720c */ /* 0x000fc40003fa4070 */
[----:B------:R-:W-:Y:S01]  /*7ea0*/  ISETP.GT.U32.AND P2, PT, R14, R103, PT ;  /* 0x000000670e00720c */ /* 0x000fe20003f44070 */
[-C--:B------:R-:W-:Y:S01]  /*7eb0*/  HMMA.16816.F32 R196, R80, R50.reuse, R196 ;  /* 0x0000003250c4723c */ /* 0x080fe200000018c4 */
[----:B------:R-:W-:Y:S01]  /*7ec0*/  FSEL R28, R28, -INF , !P6 ;  /* 0xff8000001c1c7808 */ /* 0x000fe20007000000 */
[----:B------:R-:W2:Y:S01]  /*7ed0*/  LDL.64 R82, [R1+0x170] ;  /* 0x0001700001527983 */ /* 0x000ea20000100a00 */
[----:B------:R-:W-:Y:S02]  /*7ee0*/  IADD3 R18, P6, R7, 0x40, RZ ;  /* 0x0000004007127810 */ /* 0x000fe40007fde0ff */
[C---:B------:R-:W-:Y:S01]  /*7ef0*/  ISETP.GT.U32.AND.EX P5, PT, R15.reuse, RZ, PT, P5 ;  /* 0x000000ff0f00720c */ /* 0x040fe20003fa4150 */
[----:B------:R0:W2:Y:S01]  /*7f00*/  LDG.E.U16 R34, [R26.64] ;  /* 0x000000061a227981 */ /* 0x0000a2000c1e1500 */
[----:B------:R-:W-:Y:S01]  /*7f10*/  ISETP.GT.U32.AND.EX P2, PT, R15, RZ, PT, P2 ;  /* 0x000000ff0f00720c */ /* 0x000fe20003f44120 */
[----:B------:R-:W-:Y:S01]  /*7f20*/  IMAD.X R14, RZ, RZ, R8, P6 ;  /* 0x000000ffff0e7224 */ /* 0x000fe200030e0608 */
[----:B------:R-:W-:Y:S01]  /*7f30*/  FSEL R32, R32, -INF , !P5 ;  /* 0xff80000020207808 */ /* 0x000fe20006800000 */
[----:B------:R-:W-:Y:S01]  /*7f40*/  HMMA.16816.F32 R208, R96, R50, R208 ;  /* 0x0000003260d0723c */ /* 0x000fe200000018d0 */
[----:B------:R-:W-:Y:S01]  /*7f50*/  FSEL R19, R19, -INF , !P2 ;  /* 0xff80000013137808 */ /* 0x000fe20005000000 */
[----:B------:R-:W2:Y:S01]  /*7f60*/  LDL.64 R98, [R1+0x270] ;  /* 0x0002700001627983 */ /* 0x000ea20000100a00 */
[----:B------:R-:W-:-:S02]  /*7f70*/  ISETP.GT.U32.AND P5, PT, R18, R0, PT ;  /* 0x000000001200720c */ /* 0x000fc40003fa4070 */
[C---:B------:R-:W-:Y:S01]  /*7f80*/  ISETP.GT.U32.AND P6, PT, R18.reuse, R130, PT ;  /* 0x000000821200720c */ /* 0x040fe20003fc4070 */
[----:B------:R-:W2:Y:S01]  /*7f90*/  LDL.64 R96, [R1+0x1b0] ;  /* 0x0001b00001607983 */ /* 0x000ea20000100a00 */
[----:B------:R-:W-:Y:S02]  /*7fa0*/  ISETP.GT.U32.AND P2, PT, R18, R103, PT ;  /* 0x000000671200720c */ /* 0x000fe40003f44070 */
[C---:B------:R-:W-:Y:S01]  /*7fb0*/  ISETP.GT.U32.AND.EX P5, PT, R14.reuse, RZ, PT, P5 ;  /* 0x000000ff0e00720c */ /* 0x040fe20003fa4150 */
[----:B------:R-:W2:Y:S01]  /*7fc0*/  LDL.64 R80, [R1+0x1e8] ;  /* 0x0001e80001507983 */ /* 0x000ea20000100a00 */
[C---:B------:R-:W-:Y:S02]  /*7fd0*/  ISETP.GT.U32.AND.EX P6, PT, R14.reuse, RZ, PT, P6 ;  /* 0x000000ff0e00720c */ /* 0x040fe40003fc4160 */
[----:B------:R-:W-:Y:S01]  /*7fe0*/  ISETP.GT.U32.AND.EX P2, PT, R14, RZ, PT, P2 ;  /* 0x000000ff0e00720c */ /* 0x000fe20003f44120 */
[----:B------:R-:W2:Y:S01]  /*7ff0*/  LDL.64 R100, [R1+0x2a0] ;  /* 0x0002a00001647983 */ /* 0x000ea20000100a00 */
[----:B----4-:R-:W-:Y:S01]  /*8000*/  IMAD.WIDE R48, R3, 0x2, R72 ;  /* 0x0000000203307825 */ /* 0x010fe200078e0248 */
[----:B0-----:R-:W-:-:S02]  /*8010*/  MOV R125, R68 ;  /* 0x00000044007d7202 */ /* 0x001fc40000000f00 */
[----:B------:R-:W4:Y:S01]  /*8020*/  LDL.64 R72, [R1+0x230] ;  /* 0x0002300001487983 */ /* 0x000f220000100a00 */
[----:B---3--:R-:W-:-:S03]  /*8030*/  IMAD.WIDE R14, R3, 0x2, R90 ;  /* 0x00000002030e7825 */ /* 0x008fc600078e025a */
[----:B------:R-:W3:Y:S04]  /*8040*/  LDL.64 R90, [R1+0x268] ;  /* 0x00026800015a7983 */ /* 0x000ee80000100a00 */
[----:B------:R0:W3:Y:S01]  /*8050*/  LDG.E.U16 R37, [R14.64] ;  /* 0x000000060e257981 */ /* 0x0000e2000c1e1500 */
[----:B--2---:R-:W-:-:S03]  /*8060*/  IMAD.WIDE R50, R3, 0x2, R70 ;  /* 0x0000000203327825 */ /* 0x004fc600078e0246 */
[----:B------:R-:W2:Y:S04]  /*8070*/  LDL.64 R70, [R1+0x1f0] ;  /* 0x0001f00001467983 */ /* 0x000ea80000100a00 */
[----:B------:R1:W3:Y:S01]  /*8080*/  LDG.E.U16 R50, [R50.64] ;  /* 0x0000000632327981 */ /* 0x0002e2000c1e1500 */
[----:B0-----:R-:W-:-:S03]  /*8090*/  IMAD.WIDE R14, R3, 0x2, R74 ;  /* 0x00000002030e7825 */ /* 0x001fc600078e024a */
[----:B------:R-:W3:Y:S01]  /*80a0*/  LDL.64 R74, [R1+0xf0] ;  /* 0x0000f000014a7983 */ /* 0x000ee20000100a00 */
[----:B------:R-:W-:-:S03]  /*80b0*/  IMAD.WIDE R26, R3, 0x2, R76 ;  /* 0x00000002031a7825 */ /* 0x000fc600078e024c */
[----:B------:R-:W3:Y:S04]  /*80c0*/  LDL.64 R76, [R1+0x130] ;  /* 0x00013000014c7983 */ /* 0x000ee80000100a00 */
[----:B-1----:R0:W3:Y:S04]  /*80d0*/  LDG.E.U16 R51, [R14.64] ;  /* 0x000000060e337981 */ /* 0x0020e8000c1e1500 */
[----:B------:R1:W3:Y:S04]  /*80e0*/  LDG.E.U16 R48, [R48.64] ;  /* 0x0000000630307981 */ /* 0x0002e8000c1e1500 */
[----:B------:R-:W3:Y:S01]  /*80f0*/  LDL.64 R122, [R1+0x298] ;  /* 0x00029800017a7983 */ /* 0x000ee20000100a00 */
[----:B0-----:R-:W-:-:S03]  /*8100*/  IMAD.WIDE R14, R3, 0x2, R88 ;  /* 0x00000002030e7825 */ /* 0x001fc600078e0258 */
[----:B------:R-:W3:Y:S04]  /*8110*/  LDL.64 R88, [R1+0x228] ;  /* 0x0002280001587983 */ /* 0x000ee80000100a00 */
[----:B-1----:R0:W3:Y:S01]  /*8120*/  LDG.E.U16 R49, [R26.64] ;  /* 0x000000061a317981 */ /* 0x0020e2000c1e1500 */
[----:B------:R-:W-:Y:S03]  /*8130*/  HMMA.16816.F32 R208, R116, R40, R208 ;  /* 0x0000002874d0723c */ /* 0x000fe600000018d0 */
[----:B------:R-:W3:Y:S01]  /*8140*/  LDL.64 R118, [R1+0x168] ;  /* 0x0001680001767983 */ /* 0x000ee20000100a00 */
[----:B------:R-:W-:-:S03]  /*8150*/  IMAD.WIDE R52, R3, 0x2, R52 ;  /* 0x0000000203347825 */ /* 0x000fc600078e0234 */
[----:B------:R-:W3:Y:S01]  /*8160*/  LDL.64 R116, [R1+0x128] ;  /* 0x0001280001747983 */ /* 0x000ee20000100a00 */
[----:B0-----:R-:W-:-:S03]  /*8170*/  IMAD.WIDE R26, R3, 0x2, R78 ;  /* 0x00000002031a7825 */ /* 0x001fc600078e024e */
[----:B------:R-:W3:Y:S01]  /*8180*/  LDL.64 R78, [R1+0x1a8] ;  /* 0x0001a800014e7983 */ /* 0x000ee20000100a00 */
[----:B------:R-:W-:-:S03]  /*8190*/  IMAD.WIDE R54, R3, 0x2, R54 ;  /* 0x0000000203367825 */ /* 0x000fc600078e0236 */
[----:B------:R4:W3:Y:S04]  /*81a0*/  LDG.E.U16 R68, [R26.64] ;  /* 0x000000061a447981 */ /* 0x0008e8000c1e1500 */
[----:B------:R2:W3:Y:S04]  /*81b0*/  LDG.E.U16 R69, [R52.64] ;  /* 0x0000000634457981 */ /* 0x0004e8000c1e1500 */
[----:B------:R0:W3:Y:S01]  /*81c0*/  LDG.E.U16 R54, [R54.64] ;  /* 0x0000000636367981 */ /* 0x0000e2000c1e1500 */
[----:B------:R-:W-:Y:S02]  /*81d0*/  FMUL R23, R150, c[0x0][0x188] ;  /* 0x0000620096177a20 */ /* 0x000fe40000400000 */
[----:B------:R-:W-:Y:S01]  /*81e0*/  FMUL R142, R142, c[0x0][0x188] ;  /* 0x000062008e8e7a20 */ /* 0x000fe20000400000 */
[----:B------:R-:W3:Y:S04]  /*81f0*/  LDL.64 R120, [R1+0x250] ;  /* 0x0002500001787983 */ /* 0x000ee80000100a00 */
[----:B0-----:R0:W3:Y:S02]  /*8200*/  LDG.E.U16 R55, [R14.64] ;  /* 0x000000060e377981 */ /* 0x0010e4000c1e1500 */
[----:B0-----:R-:W-:-:S02]  /*8210*/  IMAD.WIDE R14, R3, 0x2, R98 ;  /* 0x00000002030e7825 */ /* 0x001fc400078e0262 */
[----:B------:R-:W3:Y:S01]  /*8220*/  LDL.64 R98, [R1+0x1e0] ;  /* 0x0001e00001627983 */ /* 0x000ee20000100a00 */
[----:B------:R-:W-:Y:S01]  /*8230*/  HMMA.16816.F32 R196, R212, R40, R196 ;  /* 0x00000028d4c4723c */ /* 0x000fe200000018c4 */
[----:B----4-:R-:W-:-:S04]  /*8240*/  IMAD.WIDE R26, R3, 0x2, R72 ;  /* 0x00000002031a7825 */ /* 0x010fc800078e0248 */
[C---:B--2---:R-:W-:Y:S02]  /*8250*/  IMAD.WIDE R52, R3.reuse, 0x2, R70 ;  /* 0x0000000203347825 */ /* 0x044fe400078e0246 */
[----:B------:R0:W2:Y:S04]  /*8260*/  LDG.E.U16 R71, [R26.64] ;  /* 0x000000061a477981 */ /* 0x0000a8000c1e1500 */
[----:B------:R3:W4:Y:S04]  /*8270*/  LDG.E.U16 R72, [R52.64] ;  /* 0x0000000634487981 */ /* 0x000728000c1e1500 */
[----:B------:R1:W2:Y:S01]  /*8280*/  LDG.E.U16 R70, [R14.64] ;  /* 0x000000060e467981 */ /* 0x0002a2000c1e1500 */
[----:B0-----:R-:W-:-:S03]  /*8290*/  IMAD.WIDE R26, R3, 0x2, R82 ;  /* 0x00000002031a7825 */ /* 0x001fc600078e0252 */
[----:B------:R-:W2:Y:S01]  /*82a0*/  LDL.64 R82, [R1+0xe8] ;  /* 0x0000e80001527983 */ /* 0x000ea20000100a00 */
[----:B---3--:R-:W-:-:S03]  /*82b0*/  IMAD.WIDE R52, R3, 0x2, R74 ;  /* 0x0000000203347825 */ /* 0x008fc600078e024a */
[----:B------:R0:W3:Y:S01]  /*82c0*/  LDG.E.U16 R74, [R26.64] ;  /* 0x000000061a4a7981 */ /* 0x0000e2000c1e1500 */
[----:B-1----:R-:W-:-:S03]  /*82d0*/  IMAD.WIDE R14, R3, 0x2, R96 ;  /* 0x00000002030e7825 */ /* 0x002fc600078e0260 */
[----:B------:R-:W3:Y:S04]  /*82e0*/  LDL.64 R96, [R1+0x1a0] ;  /* 0x0001a00001607983 */ /* 0x000ee80000100a00 */
[----:B------:R1:W3:Y:S01]  /*82f0*/  LDG.E.U16 R73, [R14.64] ;  /* 0x000000060e497981 */ /* 0x0002e2000c1e1500 */
[----:B0-----:R-:W-:-:S03]  /*8300*/  IMAD.WIDE R26, R3, 0x2, R88 ;  /* 0x00000002031a7825 */ /* 0x001fc600078e0258 */
[----:B------:R-:W3:Y:S01]  /*8310*/  LDL.64 R88, [R1+0x220] ;  /* 0x0002200001587983 */ /* 0x000ee20000100a00 */
[----:B-1----:R-:W-:-:S03]  /*8320*/  IMAD.WIDE R14, R3, 0x2, R90 ;  /* 0x00000002030e7825 */ /* 0x002fc600078e025a */
[----:B------:R-:W4:Y:S01]  /*8330*/  LDL.64 R90, [R1+0x260] ;  /* 0x00026000015a7983 */ /* 0x000f220000100a00 */
[----:B------:R-:W-:-:S03]  /*8340*/  IMAD.WIDE R40, R3, 0x2, R76 ;  /* 0x0000000203287825 */ /* 0x000fc600078e024c */
[----:B------:R0:W4:Y:S04]  /*8350*/  LDG.E.U16 R76, [R52.64] ;  /* 0x00000006344c7981 */ /* 0x000128000c1e1500 */
[----:B------:R1:W4:Y:S01]  /*8360*/  LDG.E.U16 R75, [R40.64] ;  /* 0x00000006284b7981 */ /* 0x000322000c1e1500 */
[----:B------:R-:W-:Y:S03]  /*8370*/  HMMA.16816.F32 R196, R108, R42, R196 ;  /* 0x0000002a6cc4723c */ /* 0x000fe600000018c4 */
[----:B------:R1:W4:Y:S01]  /*8380*/  LDG.E.U16 R77, [R14.64] ;  /* 0x000000060e4d7981 */ /* 0x000322000c1e1500 */
[----:B0-----:R-:W-:-:S03]  /*8390*/  IMAD.WIDE R52, R3, 0x2, R78 ;  /* 0x0000000203347825 */ /* 0x001fc600078e024e */
[----:B------:R0:W4:Y:S01]  /*83a0*/  LDG.E.U16 R78, [R26.64] ;  /* 0x000000061a4e7981 */ /* 0x000122000c1e1500 */
[----:B-1----:R-:W-:-:S03]  /*83b0*/  IMAD.WIDE R40, R3, 0x2, R80 ;  /* 0x0000000203287825 */ /* 0x002fc600078e0250 */
[----:B------:R-:W4:Y:S01]  /*83c0*/  LDL.64 R80, [R1+0x160] ;  /* 0x0001600001507983 */ /* 0x000f220000100a00 */
[----:B------:R-:W-:Y:S01]  /*83d0*/  IMAD.WIDE R14, R3, 0x2, R118 ;  /* 0x00000002030e7825 */ /* 0x000fe200078e0276 */
[----:B------:R-:W-:Y:S02]  /*83e0*/  HMMA.16816.F32 R64, R64, R42, R208 ;  /* 0x0000002a4040723c */ /* 0x000fe400000018d0 */
[----:B------:R1:W4:Y:S01]  /*83f0*/  LDG.E.U16 R52, [R52.64] ;  /* 0x0000000634347981 */ /* 0x000322000c1e1500 */
[----:B0-----:R-:W-:Y:S01]  /*8400*/  FMUL R26, R148, c[0x0][0x188] ;  /* 0x00006200941a7a20 */ /* 0x001fe20000400000 */
[----:B------:R-:W-:Y:S02]  /*8410*/  FSEL R23, R23, -INF , !P6 ;  /* 0xff80000017177808 */ /* 0x000fe40007000000 */
[----:B------:R0:W4:Y:S02]  /*8420*/  LDG.E.U16 R79, [R40.64] ;  /* 0x00000006284f7981 */ /* 0x000124000c1e1500 */
[----:B------:R-:W-:Y:S01]  /*8430*/  FSEL R26, R26, -INF , !P5 ;  /* 0xff8000001a1a7808 */ /* 0x000fe20006800000 */
[----:B------:R-:W-:Y:S01]  /*8440*/  FMUL R190, R190, c[0x0][0x188] ;  /* 0x00006200bebe7a20 */ /* 0x000fe20000400000 */
[----:B------:R-:W-:Y:S01]  /*8450*/  IADD3 R27, P5, R7, 0x48, RZ ;  /* 0x00000048071b7810 */ /* 0x000fe20007fbe0ff */
[----:B-1----:R1:W4:Y:S01]  /*8460*/  LDG.E.U16 R53, [R14.64] ;  /* 0x000000060e357981 */ /* 0x002322000c1e1500 */
[----:B------:R-:W-:-:S02]  /*8470*/  FSEL R202, R142, -INF , !P2 ;  /* 0xff8000008eca7808 */ /* 0x000fc40005000000 */
[C---:B------:R-:W-:Y:S01]  /*8480*/  ISETP.GT.U32.AND P6, PT, R27.reuse, R0, PT ;  /* 0x000000001b00720c */ /* 0x040fe20003fc4070 */
[----:B------:R-:W-:Y:S01]  /*8490*/  IMAD.X R18, RZ, RZ, R8, P5 ;  /* 0x000000ffff127224 */ /* 0x000fe200028e0608 */
[----:B------:R-:W-:Y:S01]  /*84a0*/  ISETP.GT.U32.AND P2, PT, R27, R130, PT ;  /* 0x000000821b00720c */ /* 0x000fe20003f44070 */
[C---:B0-----:R-:W-:Y:S01]  /*84b0*/  IMAD.WIDE R40, R3.reuse, 0x2, R116 ;  /* 0x0000000203287825 */ /* 0x041fe200078e0274 */
[----:B------:R-:W4:Y:S03]  /*84c0*/  LDL.64 R210, [R1+0x288] ;  /* 0x0002880001d27983 */ /* 0x000f260000100a00 */
[----:B-1----:R-:W-:Y:S01]  /*84d0*/  IMAD.WIDE R14, R3, 0x2, R100 ;  /* 0x00000002030e7825 */ /* 0x002fe200078e0264 */
[----:B------:R-:W-:Y:S01]  /*84e0*/  ISETP.GT.U32.AND P5, PT, R27, R216, PT ;  /* 0x000000d81b00720c */ /* 0x000fe20003fa4070 */
[----:B------:R-:W4:Y:S01]  /*84f0*/  LDL.64 R116, [R1+0x290] ;  /* 0x0002900001747983 */ /* 0x000f220000100a00 */
[----:B------:R-:W-:-:S02]  /*8500*/  ISETP.GT.U32.AND.EX P6, PT, R18, RZ, PT, P6 ;  /* 0x000000ff1200720c */ /* 0x000fc40003fc4160 */
[C---:B------:R-:W-:Y:S01]  /*8510*/  ISETP.GT.U32.AND.EX P2, PT, R18.reuse, RZ, PT, P2 ;  /* 0x000000ff1200720c */ /* 0x040fe20003f44120 */
[----:B------:R-:W-:Y:S01]  /*8520*/  FMUL R102, R199, c[0x0][0x188] ;  /* 0x00006200c7667a20 */ /* 0x000fe20000400000 */
[----:B------:R-:W-:Y:S01]  /*8530*/  ISETP.GT.U32.AND.EX P5, PT, R18, RZ, PT, P5 ;  /* 0x000000ff1200720c */ /* 0x000fe20003fa4150 */
[----:B------:R-:W-:Y:S01]  /*8540*/  FMUL R18, R138, c[0x0][0x188] ;  /* 0x000062008a127a20 */ /* 0x000fe20000400000 */
[----:B------:R-:W4:Y:S01]  /*8550*/  LDL.64 R208, [R1+0x280] ;  /* 0x0002800001d07983 */ /* 0x000f220000100a00 */
[----:B------:R-:W-:-:S03]  /*8560*/  FMUL R27, R136, c[0x0][0x188] ;  /* 0x00006200881b7a20 */ /* 0x000fc60000400000 */
[----:B------:R-:W-:Y:S01]  /*8570*/  FSEL R18, R18, -INF , !P2 ;  /* 0xff80000012127808 */ /* 0x000fe20005000000 */
[----:B------:R-:W-:Y:S01]  /*8580*/  FMUL R35, R35, c[0x0][0x188] ;  /* 0x0000620023237a20 */ /* 0x000fe20000400000 */
[-C--:B------:R-:W-:Y:S01]  /*8590*/  ISETP.GE.U32.AND P2, PT, R7, R0.reuse, PT ;  /* 0x000000000700720c */ /* 0x080fe20003f46070 */
[----:B------:R-:W4:Y:S01]  /*85a0*/  LDL.64 R118, [R1+0x248] ;  /* 0x0002480001767983 */ /* 0x000f220000100a00 */
[----:B------:R-:W-:Y:S02]  /*85b0*/  FSEL R27, R27, -INF , !P6 ;  /* 0xff8000001b1b7808 */ /* 0x000fe40007000000 */
[----:B------:R-:W-:Y:S01]  /*85c0*/  ISETP.GT.U32.AND P6, PT, R7, R0, PT ;  /* 0x000000000700720c */ /* 0x000fe20003fc4070 */
[----:B------:R-:W4:Y:S01]  /*85d0*/  LDL.64 R110, [R1+0x240] ;  /* 0x00024000016e7983 */ /* 0x000f220000100a00 */
[----:B------:R-:W-:Y:S01]  /*85e0*/  ISETP.GE.U32.AND.EX P2, PT, R8, RZ, PT, P2 ;  /* 0x000000ff0800720c */ /* 0x000fe20003f46120 */
[----:B------:R-:W-:Y:S01]  /*85f0*/  FMUL R101, R198, c[0x0][0x188] ;  /* 0x00006200c6657a20 */ /* 0x000fe20000400000 */
[----:B------:R-:W-:Y:S01]  /*8600*/  ISETP.GT.U32.AND.EX P6, PT, R8, RZ, PT, P6 ;  /* 0x000000ff0800720c */ /* 0x000fe20003fc4160 */
[----:B------:R-:W-:Y:S01]  /*8610*/  FMUL R100, R226, c[0x0][0x188] ;  /* 0x00006200e2647a20 */ /* 0x000fe20000400000 */
[----:B------:R-:W4:Y:S02]  /*8620*/  LDL.64 R108, [R1+0x218] ;  /* 0x00021800016c7983 */ /* 0x000f240000100a00 */
[----:B------:R-:W-:-:S02]  /*8630*/  FSEL R198, R190, -INF , !P6 ;  /* 0xff800000bec67808 */ /* 0x000fc40007000000 */
[----:B------:R-:W-:Y:S01]  /*8640*/  FSEL R100, R100, -INF , !P6 ;  /* 0xff80000064647808 */ /* 0x000fe20007000000 */
[----:B------:R-:W-:Y:S01]  /*8650*/  FMUL R66, R66, c[0x0][0x188] ;  /* 0x0000620042427a20 */ /* 0x000fe20000400000 */
[----:B------:R-:W-:Y:S02]  /*8660*/  ISETP.GT.U32.AND.EX P0, PT, R10, RZ, PT, P0 ;  /* 0x000000ff0a00720c */ /* 0x000fe40003f04100 */
[----:B------:R-:W-:Y:S01]  /*8670*/  ISETP.GT.U32.AND.EX P4, PT, R11, RZ, PT, P4 ;  /* 0x000000ff0b00720c */ /* 0x000fe20003f84140 */
[----:B------:R-:W-:-:S04]  /*8680*/  IMAD.WIDE R10, R3, 0x2, R122 ;  /* 0x00000002030a7825 */ /* 0x000fc800078e027a */
[C---:B--2---:R-:W-:Y:S02]  /*8690*/  IMAD.WIDE R42, R3.reuse, 0x2, R82 ;  /* 0x00000002032a7825 */ /* 0x044fe400078e0252 */
[----:B------:R4:W2:Y:S04]  /*86a0*/  LDG.E.U16 R82, [R40.64] ;  /* 0x0000000628527981 */ /* 0x0008a8000c1e1500 */
[----:B------:R3:W2:Y:S02]  /*86b0*/  LDG.E.U16 R83, [R42.64] ;  /* 0x000000062a537981 */ /* 0x0006a4000c1e1500 */
[C---:B---3--:R-:W-:Y:S02]  /*86c0*/  IMAD.WIDE R42, R3.reuse, 0x2, R88 ;  /* 0x00000002032a7825 */ /* 0x048fe400078e0258 */
[----:B------:R0:W3:Y:S02]  /*86d0*/  LDG.E.U16 R88, [R14.64] ;  /* 0x000000060e587981 */ /* 0x0000e4000c1e1500 */
[----:B----4-:R-:W-:-:S02]  /*86e0*/  IMAD.WIDE R40, R3, 0x2, R90 ;  /* 0x0000000203287825 */ /* 0x010fc400078e025a */
[----:B------:R1:W4:Y:S02]  /*86f0*/  LDG.E.U16 R90, [R42.64] ;  /* 0x000000062a5a7981 */ /* 0x000324000c1e1500 */
[----:B0-----:R-:W-:Y:S02]  /*8700*/  IMAD.WIDE R14, R3, 0x2, R98 ;  /* 0x00000002030e7825 */ /* 0x001fe400078e0262 */
[----:B------:R0:W2:Y:S04]  /*8710*/  LDG.E.U16 R89, [R40.64] ;  /* 0x0000000628597981 */ /* 0x0000a8000c1e1500 */
[----:B------:R0:W2:Y:S01]  /*8720*/  LDG.E.U16 R91, [R14.64] ;  /* 0x000000060e5b7981 */ /* 0x0000a2000c1e1500 */
[----:B------:R-:W-:Y:S02]  /*8730*/  FMUL R98, R197, c[0x0][0x188] ;  /* 0x00006200c5627a20 */ /* 0x000fe40000400000 */
[----:B0-----:R-:W-:-:S05]  /*8740*/  FMUL R14, R188, c[0x0][0x188] ;  /* 0x00006200bc0e7a20 */ /* 0x001fca0000400000 */
[----:B------:R-:W-:Y:S02]  /*8750*/  FSEL R14, R14, -INF , !P5 ;  /* 0xff8000000e0e7808 */ /* 0x000fe40006800000 */
[----:B------:R-:W-:Y:S01]  /*8760*/  ISETP.GT.U32.AND P5, PT, R7, R130, PT ;  /* 0x000000820700720c */ /* 0x000fe20003fa4070 */
[----:B------:R-:W-:Y:S01]  /*8770*/  IMAD.WIDE R40, R3, 0x2, R96 ;  /* 0x0000000203287825 */ /* 0x000fe200078e0260 */
[----:B------:R-:W-:Y:S02]  /*8780*/  FSEL R98, R98, -INF , !P2 ;  /* 0xff80000062627808 */ /* 0x000fe40005000000 */
[----:B------:R-:W-:Y:S01]  /*8790*/  ISETP.GT.U32.AND.EX P5, PT, R8, RZ, PT, P5 ;  /* 0x000000ff0800720c */ /* 0x000fe20003fa4150 */
[----:B------:R-:W-:Y:S02]  /*87a0*/  FMUL R99, R196, c[0x0][0x188] ;  /* 0x00006200c4637a20 */ /* 0x000fe40000400000 */
[----:B------:R-:W-:Y:S01]  /*87b0*/  FMUL R15, R140, c[0x0][0x188] ;  /* 0x000062008c0f7a20 */ /* 0x000fe20000400000 */
[----:B------:R-:W-:Y:S01]  /*87c0*/  ISETP.GT.U32.AND P2, PT, R7, R216, PT ;  /* 0x000000d80700720c */ /* 0x000fe20003f44070 */
[----:B------:R0:W2:Y:S01]  /*87d0*/  LDG.E.U16 R96, [R40.64] ;  /* 0x0000000628607981 */ /* 0x0000a2000c1e1500 */
[----:B------:R-:W-:-:S02]  /*87e0*/  FSEL R99, R99, -INF , !P6 ;  /* 0xff80000063637808 */ /* 0x000fc40007000000 */
[----:B------:R-:W-:Y:S02]  /*87f0*/  FSEL R15, R15, -INF , !P6 ;  /* 0xff8000000f0f7808 */ /* 0x000fe40007000000 */
[----:B------:R-:W-:Y:S02]  /*8800*/  FSEL R101, R101, -INF , !P5 ;  /* 0xff80000065657808 */ /* 0x000fe40006800000 */
[C---:B------:R-:W-:Y:S02]  /*8810*/  ISETP.GE.U32.AND P6, PT, R7.reuse, R130, PT ;  /* 0x000000820700720c */ /* 0x040fe40003fc6070 */
[----:B------:R-:W-:Y:S01]  /*8820*/  ISETP.GE.U32.AND P5, PT, R7, R216, PT ;  /* 0x000000d80700720c */ /* 0x000fe20003fa6070 */
[----:B0-----:R-:W-:Y:S01]  /*8830*/  FMUL R40, R64, c[0x0][0x188] ;  /* 0x0000620040287a20 */ /* 0x001fe20000400000 */
[C---:B------:R-:W-:Y:S01]  /*8840*/  ISETP.GT.U32.AND.EX P2, PT, R8.reuse, RZ, PT, P2 ;  /* 0x000000ff0800720c */ /* 0x040fe20003f44120 */
[----:B------:R-:W-:Y:S01]  /*8850*/  FMUL R64, R65, c[0x0][0x188] ;  /* 0x0000620041407a20 */ /* 0x000fe20000400000 */
[----:B------:R-:W-:-:S02]  /*8860*/  ISETP.GE.U32.AND.EX P6, PT, R8, RZ, PT, P6 ;  /* 0x000000ff0800720c */ /* 0x000fc40003fc6160 */
[----:B------:R-:W-:Y:S02]  /*8870*/  ISETP.GE.U32.AND.EX P5, PT, R8, RZ, PT, P5 ;  /* 0x000000ff0800720c */ /* 0x000fe40003fa6150 */
[----:B------:R-:W-:Y:S02]  /*8880*/  FSEL R65, R40, -INF , !P2 ;  /* 0xff80000028417808 */ /* 0x000fe40005000000 */
[C---:B------:R-:W-:Y:S02]  /*8890*/  IADD3 R40, P2, R7.reuse, 0x79, RZ ;  /* 0x0000007907287810 */ /* 0x040fe40007f5e0ff */
[----:B------:R-:W-:Y:S02]  /*88a0*/  FSEL R102, R102, -INF , !P6 ;  /* 0xff80000066667808 */ /* 0x000fe40007000000 */
[----:B------:R-:W-:Y:S02]  /*88b0*/  FSEL R64, R64, -INF , !P5 ;  /* 0xff80000040407808 */ /* 0x000fe40006800000 */
[----:B------:R-:W-:-:S02]  /*88c0*/  ISETP.GT.U32.AND P6, PT, R7, R103, PT ;  /* 0x000000670700720c */ /* 0x000fc40003fc4070 */
[----:B------:R-:W-:Y:S02]  /*88d0*/  ISETP.GE.U32.AND P5, PT, R7, R103, PT ;  /* 0x000000670700720c */ /* 0x000fe40003fa6070 */
[----:B------:R-:W-:Y:S02]  /*88e0*/  IADD3.X R7, RZ, R8, RZ, P2, !PT ;  /* 0x00000008ff077210 */ /* 0x000fe400017fe4ff */
[----:B------:R-:W-:Y:S02]  /*88f0*/  ISETP.GT.U32.AND P2, PT, R40, R130, PT ;  /* 0x000000822800720c */ /* 0x000fe40003f44070 */
[----:B------:R-:W-:Y:S01]  /*8900*/  ISETP.GT.U32.AND.EX P6, PT, R8, RZ, PT, P6 ;  /* 0x000000ff0800720c */ /* 0x000fe20003fc4160 */
[----:B------:R-:W2:Y:S01]  /*8910*/  LDL.64 R130, [R1+0x258] ;  /* 0x0002580001827983 */ /* 0x000ea20000100a00 */
[----:B------:R-:W-:Y:S01]  /*8920*/  ISETP.GT.U32.AND.EX P2, PT, R7, RZ, PT, P2 ;  /* 0x000000ff0700720c */ /* 0x000fe20003f44120 */
[----:B-1----:R-:W-:Y:S01]  /*8930*/  IMAD.WIDE R42, R3, 0x2, R80 ;  /* 0x00000002032a7825 */ /* 0x002fe200078e0250 */
[----:B------:R-:W-:Y:S01]  /*8940*/  FSEL R81, R66, -INF , !P6 ;  /* 0xff80000042517808 */ /* 0x000fe20007000000 */
[----:B------:R0:W-:Y:S01]  /*8950*/  STL [R1+0x50c], R0 ;  /* 0x00050c0001007387 */ /* 0x0001e20000100800 */
[----:B------:R-:W-:Y:S01]  /*8960*/  ISETP.GT.U32.AND P6, PT, R40, R0, PT ;  /* 0x000000002800720c */ /* 0x000fe20003fc4070 */
[----:B------:R-:W-:Y:S01]  /*8970*/  FMUL R67, R67, c[0x0][0x188] ;  /* 0x0000620043437a20 */ /* 0x000fe20000400000 */
[----:B------:R-:W-:Y:S01]  /*8980*/  ISETP.GE.U32.AND.EX P5, PT, R8, RZ, PT, P5 ;  /* 0x000000ff0800720c */ /* 0x000fe20003fa6150 */
[----:B------:R1:W3:Y:S01]  /*8990*/  LDG.E.U16 R97, [R42.64] ;  /* 0x000000062a617981 */ /* 0x0002e2000c1e1500 */
[----:B0-----:R-:W-:-:S05]  /*89a0*/  FSEL R0, R35, -INF , !P2 ;  /* 0xff80000023007808 */ /* 0x001fca0005000000 */
[----:B------:R0:W-:Y:S04]  /*89b0*/  STL [R1+0x64], R0 ;  /* 0x0000640001007387 */ /* 0x0001e80000100800 */
[----:B------:R-:W3:Y:S04]  /*89c0*/  LDL.64 R122, [R1+0x208] ;  /* 0x00020800017a7983 */ /* 0x000ee80000100a00 */
[----:B------:R-:W3:Y:S01]  /*89d0*/  LDL.64 R196, [R1+0x210] ;  /* 0x0002100001c47983 */ /* 0x000ee20000100a00 */
[----:B------:R-:W-:Y:S02]  /*89e0*/  FSEL R80, R67, -INF , !P5 ;  /* 0xff80000043507808 */ /* 0x000fe40006800000 */
[C---:B------:R-:W-:Y:S01]  /*89f0*/  ISETP.GT.U32.AND P5, PT, R40.reuse, R216, PT ;  /* 0x000000d82800720c */ /* 0x040fe20003fa4070 */
[C---:B-1----:R-:W-:Y:S01]  /*8a00*/  IMAD.WIDE R42, R3.reuse, 0x2, R210 ;  /* 0x00000002032a7825 */ /* 0x042fe200078e02d2 */
[----:B------:R-:W-:Y:S01]  /*8a10*/  ISETP.GT.U32.AND P2, PT, R40, R103, PT ;  /* 0x000000672800720c */ /* 0x000fe20003f44070 */
[----:B------:R-:W4:Y:S02]  /*8a20*/  LDL.64 R212, [R1+0x180] ;  /* 0x0001800001d47983 */ /* 0x000f240000100a00 */
[----:B------:R-:W-:Y:S01]  /*8a30*/  IMAD.WIDE R40, R3, 0x2, R116 ;  /* 0x0000000203287825 */ /* 0x000fe200078e0274 */
[----:B------:R-:W-:Y:S01]  /*8a40*/  ISETP.GT.U32.AND.EX P3, PT, R22, RZ, PT, P3 ;  /* 0x000000ff1600720c */ /* 0x000fe20003f64130 */
[----:B------:R-:W4:Y:S04]  /*8a50*/  LDL.64 R116, [R1+0x200] ;  /* 0x0002000001747983 */ /* 0x000f280000100a00 */
[----:B------:R1:W4:Y:S04]  /*8a60*/  LDG.E.U16 R22, [R10.64] ;  /* 0x000000060a167981 */ /* 0x000328000c1e1500 */
[----:B------:R2:W4:Y:S01]  /*8a70*/  LDG.E.U16 R35, [R40.64] ;  /* 0x0000000628237981 */ /* 0x000522000c1e1500 */
[----:B------:R-:W-:-:S03]  /*8a80*/  ISETP.GT.U32.AND.EX P1, PT, R36, RZ, PT, P1 ;  /* 0x000000ff2400720c */ /* 0x000fc60003f24110 */
[----:B------:R0:W4:Y:S01]  /*8a90*/  LDG.E.U16 R66, [R42.64] ;  /* 0x000000062a427981 */ /* 0x000122000c1e1500 */
[C---:B-1----:R-:W-:Y:S01]  /*8aa0*/  IMAD.WIDE R10, R3.reuse, 0x2, R208 ;  /* 0x00000002030a7825 */ /* 0x042fe200078e02d0 */
[----:B------:R-:W-:Y:S02]  /*8ab0*/  MOV R218, R125 ;  /* 0x0000007d00da7202 */ /* 0x000fe40000000f00 */
[----:B------:R-:W4:Y:S04]  /*8ac0*/  LDL.64 R228, [R1+0x1c0] ;  /* 0x0001c00001e47983 */ /* 0x000f280000100a00 */
[----:B------:R1:W4:Y:S01]  /*8ad0*/  LDG.E.U16 R36, [R10.64] ;  /* 0x000000060a247981 */ /* 0x000322000c1e1500 */
[----:B0-----:R-:W-:-:S03]  /*8ae0*/  IMAD.WIDE R42, R3, 0x2, R120 ;  /* 0x00000002032a7825 */ /* 0x001fc600078e0278 */
[----:B------:R-:W4:Y:S01]  /*8af0*/  LDL.64 R120, [R1+0x1d0] ;  /* 0x0001d00001787983 */ /* 0x000f220000100a00 */
[----:B------:R-:W-:-:S03]  /*8b00*/  IMAD.MOV.U32 R217, RZ, RZ, R124 ;  /* 0x000000ffffd97224 */ /* 0x000fc600078e007c */
[----:B------:R0:W4:Y:S01]  /*8b10*/  LDG.E.U16 R67, [R42.64] ;  /* 0x000000062a437981 */ /* 0x000122000c1e1500 */
[----:B-1----:R-:W-:-:S03]  /*8b20*/  IMAD.WIDE R10, R3, 0x2, R118 ;  /* 0x00000002030a7825 */ /* 0x002fc600078e0276 */
[----:B------:R-:W4:Y:S04]  /*8b30*/  LDL.64 R118, [R1+0x1c8] ;  /* 0x0001c80001767983 */ /* 0x000f280000100a00 */
[----:B------:R-:W4:Y:S01]  /*8b40*/  LDL.64 R124, [R1+0x198] ;  /* 0x00019800017c7983 */ /* 0x000f220000100a00 */
[----:B0-----:R-:W-:-:S03]  /*8b50*/  IMAD.WIDE R42, R3, 0x2, R108 ;  /* 0x00000002032a7825 */ /* 0x001fc600078e026c */
[----:B------:R0:W4:Y:S04]  /*8b60*/  LDG.E.U16 R109, [R10.64] ;  /* 0x000000060a6d7981 */ /* 0x000128000c1e1500 */
[----:B------:R-:W4:Y:S04]  /*8b70*/  LDL.64 R214, [R1+0x188] ;  /* 0x0001880001d67983 */ /* 0x000f280000100a00 */
[----:B------:R-:W4:Y:S04]  /*8b80*/  LDL.64 R210, [R1+0x158] ;  /* 0x0001580001d27983 */ /* 0x000f280000100a00 */
[----:B------:R-:W4:Y:S04]  /*8b90*/  LDL.64 R208, [R1+0x150] ;  /* 0x0001500001d07983 */ /* 0x000f280000100a00 */
[----:B------:R-:W4:Y:S01]  /*8ba0*/  LDL.64 R232, [R1+0x120] ;  /* 0x0001200001e87983 */ /* 0x000f220000100a00 */
[----:B--2---:R-:W-:-:S03]  /*8bb0*/  IMAD.WIDE R40, R3, 0x2, R130 ;  /* 0x0000000203287825 */ /* 0x004fc600078e0282 */
[----:B------:R-:W2:Y:S04]  /*8bc0*/  LDL.64 R130, [R1+0x1d8] ;  /* 0x0001d80001827983 */ /* 0x000ea80000100a00 */
[----:B------:R1:W2:Y:S02]  /*8bd0*/  LDG.E.U16 R103, [R40.64] ;  /* 0x0000000628677981 */ /* 0x0002a4000c1e1500 */
[C---:B-1----:R-:W-:Y:S02]  /*8be0*/  IMAD.WIDE R40, R3.reuse, 0x2, R110 ;  /* 0x0000000203287825 */ /* 0x042fe400078e026e */
[----:B------:R4:W2:Y:S04]  /*8bf0*/  LDG.E.U16 R111, [R42.64] ;  /* 0x000000062a6f7981 */ /* 0x0008a8000c1e1500 */
[----:B------:R3:W2:Y:S02]  /*8c00*/  LDG.E.U16 R108, [R40.64] ;  /* 0x00000006286c7981 */ /* 0x0006a4000c1e1500 */
[----:B---3--:R-:W-:-:S02]  /*8c10*/  IMAD.WIDE R40, R3, 0x2, R122 ;  /* 0x0000000203287825 */ /* 0x008fc400078e027a */
[----:B------:R-:W3:Y:S02]  /*8c20*/  LDL.64 R122, [R1+0x190] ;  /* 0x00019000017a7983 */ /* 0x000ee40000100a00 */
[C---:B0-----:R-:W-:Y:S02]  /*8c30*/  IMAD.WIDE R10, R3.reuse, 0x2, R196 ;  /* 0x00000002030a7825 */ /* 0x041fe400078e02c4 */
[----:B------:R-:W3:Y:S02]  /*8c40*/  LDL.64 R196, [R1+0x148] ;  /* 0x0001480001c47983 */ /* 0x000ee40000100a00 */
[C---:B----4-:R-:W-:Y:S02]  /*8c50*/  IMAD.WIDE R42, R3.reuse, 0x2, R116 ;  /* 0x00000002032a7825 */ /* 0x050fe400078e0274 */
[----:B------:R0:W4:Y:S04]  /*8c60*/  LDG.E.U16 R117, [R40.64] ;  /* 0x0000000628757981 */ /* 0x000128000c1e1500 */
[----:B------:R1:W4:Y:S04]  /*8c70*/  LDG.E.U16 R110, [R42.64] ;  /* 0x000000062a6e7981 */ /* 0x000328000c1e1500 */
[----:B------:R2:W4:Y:S01]  /*8c80*/  LDG.E.U16 R116, [R10.64] ;  /* 0x000000060a747981 */ /* 0x000522000c1e1500 */
[----:B0-----:R-:W-:-:S05]  /*8c90*/  IMAD.WIDE R40, R3, 0x2, R120 ;  /* 0x0000000203287825 */ /* 0x001fca00078e0278 */
[----:B------:R0:W4:Y:S01]  /*8ca0*/  LDG.E.U16 R121, [R40.64] ;  /* 0x0000000628797981 */ /* 0x000122000c1e1500 */
[----:B-1----:R-:W-:-:S05]  /*8cb0*/  IMAD.WIDE R42, R3, 0x2, R118 ;  /* 0x00000002032a7825 */ /* 0x002fca00078e0276 */
[----:B------:R3:W4:Y:S01]  /*8cc0*/  LDG.E.U16 R120, [R42.64] ;  /* 0x000000062a787981 */ /* 0x000722000c1e1500 */
[----:B0-----:R-:W-:-:S04]  /*8cd0*/  IMAD.WIDE R40, R3, 0x2, R124 ;  /* 0x0000000203287825 */ /* 0x001fc800078e027c */
[C---:B--2---:R-:W-:Y:S02]  /*8ce0*/  IMAD.WIDE R10, R3.reuse, 0x2, R130 ;  /* 0x00000002030a7825 */ /* 0x044fe400078e0282 */
[----:B------:R-:W2:Y:S04]  /*8cf0*/  LDL.64 R130, [R1+0x140] ;  /* 0x0001400001827983 */ /* 0x000ea80000100a00 */
[----:B------:R0:W4:Y:S01]  /*8d00*/  LDG.E.U16 R118, [R10.64] ;  /* 0x000000060a767981 */ /* 0x000122000c1e1500 */
[----:B---3--:R-:W-:-:S03]  /*8d10*/  IMAD.WIDE R42, R3, 0x2, R122 ;  /* 0x00000002032a7825 */ /* 0x008fc600078e027a */
[----:B------:R1:W3:Y:S01]  /*8d20*/  LDG.E.U16 R122, [R40.64] ;  /* 0x00000006287a7981 */ /* 0x0002e2000c1e1500 */
[----:B0-----:R-:W-:-:S03]  /*8d30*/  IMAD.WIDE R10, R3, 0x2, R228 ;  /* 0x00000002030a7825 */ /* 0x001fc600078e02e4 */
[----:B------:R0:W3:Y:S04]  /*8d40*/  LDG.E.U16 R124, [R42.64] ;  /* 0x000000062a7c7981 */ /* 0x0000e8000c1e1500 */
[----:B------:R0:W3:Y:S01]  /*8d50*/  LDG.E.U16 R119, [R10.64] ;  /* 0x000000060a777981 */ /* 0x0000e2000c1e1500 */
[C---:B-1----:R-:W-:Y:S01]  /*8d60*/  IMAD.WIDE R40, R3.reuse, 0x2, R212 ;  /* 0x0000000203287825 */ /* 0x042fe200078e02d4 */
[----:B------:R-:W-:Y:S02]  /*8d70*/  MOV R219, R134 ;  /* 0x0000008600db7202 */ /* 0x000fe40000000f00 */
[----:B------:R-:W3:Y:S04]  /*8d80*/  LDL.64 R212, [R1+0xd8] ;  /* 0x0000d80001d47983 */ /* 0x000ee80000100a00 */
[----:B------:R1:W3:Y:S02]  /*8d90*/  LDG.E.U16 R123, [R40.64] ;  /* 0x00000006287b7981 */ /* 0x0002e4000c1e1500 */
[----:B-1----:R-:W-:-:S02]  /*8da0*/  IMAD.WIDE R40, R3, 0x2, R196 ;  /* 0x0000000203287825 */ /* 0x002fc400078e02c4 */
[----:B------:R-:W3:Y:S02]  /*8db0*/  LDL.64 R196, [R1+0x118] ;  /* 0x0001180001c47983 */ /* 0x000ee40000100a00 */
[C---:B0-----:R-:W-:Y:S01]  /*8dc0*/  IMAD.WIDE R10, R3.reuse, 0x2, R214 ;  /* 0x00000002030a7825 */ /* 0x041fe200078e02d6 */
[----:B------:R-:W-:Y:S01]  /*8dd0*/  MOV R230, R132 ;  /* 0x0000008400e67202 */ /* 0x000fe20000000f00 */
[----:B------:R-:W4:Y:S02]  /*8de0*/  LDL.64 R214, [R1+0x108] ;  /* 0x0001080001d67983 */ /* 0x000f240000100a00 */
[----:B------:R-:W-:Y:S02]  /*8df0*/  IMAD.WIDE R42, R3, 0x2, R210 ;  /* 0x00000002032a7825 */ /* 0x000fe400078e02d2 */
[----:B------:R0:W4:Y:S02]  /*8e00*/  LDG.E.U16 R125, [R10.64] ;  /* 0x000000060a7d7981 */ /* 0x000124000c1e1500 */
[----:B------:R-:W-:-:S02]  /*8e10*/  IMAD.MOV.U32 R216, RZ, RZ, R127 ;  /* 0x000000ffffd87224 */ /* 0x000fc400078e007f */
[----:B------:R-:W-:Y:S01]  /*8e20*/  IMAD.MOV.U32 R229, RZ, RZ, R129 ;  /* 0x000000ffffe57224 */ /* 0x000fe200078e0081 */
[----:B------:R2:W4:Y:S01]  /*8e30*/  LDG.E.U16 R127, [R42.64] ;  /* 0x000000062a7f7981 */ /* 0x000522000c1e1500 */
[----:B------:R-:W-:Y:S02]  /*8e40*/  IMAD.MOV.U32 R224, RZ, RZ, R135 ;  /* 0x000000ffffe07224 */ /* 0x000fe400078e0087 */
[----:B------:R-:W-:Y:S01]  /*8e50*/  IMAD.MOV.U32 R228, RZ, RZ, R133 ;  /* 0x000000ffffe47224 */ /* 0x000fe200078e0085 */
[----:B------:R3:W4:Y:S01]  /*8e60*/  LDG.E.U16 R129, [R40.64] ;  /* 0x0000000628817981 */ /* 0x000722000c1e1500 */
[----:B0-----:R-:W-:Y:S01]  /*8e70*/  IMAD.WIDE R10, R3, 0x2, R208 ;  /* 0x00000002030a7825 */ /* 0x001fe200078e02d0 */
[----:B------:R-:W-:Y:S02]  /*8e80*/  MOV R200, R217 ;  /* 0x000000d900c87202 */ /* 0x000fe40000000f00 */
[----:B------:R-:W4:Y:S01]  /*8e90*/  LDL.64 R134, [R1+0x100] ;  /* 0x0001000001867983 */ /* 0x000f220000100a00 */
[----:B------:R-:W-:-:S03]  /*8ea0*/  MOV R5, R128 ;  /* 0x0000008000057202 */ /* 0x000fc60000000f00 */
[----:B------:R-:W4:Y:S01]  /*8eb0*/  LDL.64 R132, [R1+0xe0] ;  /* 0x0000e00001847983 */ /* 0x000f220000100a00 */
[----:B------:R-:W-:-:S03]  /*8ec0*/  IMAD.MOV.U32 R217, RZ, RZ, R126 ;  /* 0x000000ffffd97224 */ /* 0x000fc600078e007e */
[----:B------:R-:W4:Y:S04]  /*8ed0*/  LDL.64 R210, [R1+0xd0] ;  /* 0x0000d00001d27983 */ /* 0x000f280000100a00 */
[----:B------:R-:W4:Y:S01]  /*8ee0*/  LDL.64 R208, [R1+0xc8] ;  /* 0x0000c80001d07983 */ /* 0x000f220000100a00 */
[----:B------:R-:W-:-:S03]  /*8ef0*/  MOV R199, R200 ;  /* 0x000000c800c77202 */ /* 0x000fc60000000f00 */
[----:B------:R0:W4:Y:S01]  /*8f00*/  LDG.E.U16 R126, [R10.64] ;  /* 0x000000060a7e7981 */ /* 0x000122000c1e1500 */
[----:B------:R-:W-:Y:S01]  /*8f10*/  IMAD.MOV.U32 R200, RZ, RZ, R224 ;  /* 0x000000ffffc87224 */ /* 0x000fe200078e00e0 */
[----:B------:R-:W-:Y:S01]  /*8f20*/  MOV R224, R5 ;  /* 0x0000000500e07202 */ /* 0x000fe20000000f00 */
[----:B0-----:R-:W-:Y:S01]  /*8f30*/  IMAD.WIDE R10, R3, 0x2, R232 ;  /* 0x00000002030a7825 */ /* 0x001fe200078e02e8 */
[C---:B------:R-:W-:Y:S02]  /*8f40*/  ISETP.GT.U32.AND.EX P6, PT, R7.reuse, RZ, PT, P6 ;  /* 0x000000ff0700720c */ /* 0x040fe40003fc4160 */
[C---:B------:R-:W-:Y:S02]  /*8f50*/  ISETP.GT.U32.AND.EX P5, PT, R7.reuse, RZ, PT, P5 ;  /* 0x000000ff0700720c */ /* 0x040fe40003fa4150 */
[----:B------:R-:W-:Y:S01]  /*8f60*/  ISETP.GT.U32.AND.EX P2, PT, R7, RZ, PT, P2 ;  /* 0x000000ff0700720c */ /* 0x000fe20003f44120 */
[----:B------:R4:W4:Y:S01]  /*8f70*/  LDG.E.U16 R8, [R10.64] ;  /* 0x000000060a087981 */ /* 0x000922000c1e1500 */
[----:B--2---:R-:W-:-:S03]  /*8f80*/  IMAD.WIDE R42, R3, 0x2, R130 ;  /* 0x00000002032a7825 */ /* 0x004fc600078e0282 */
[----:B------:R-:W2:Y:S01]  /*8f90*/  LDL.64 R130, [R1+0x110] ;  /* 0x0001100001827983 */ /* 0x000ea20000100a00 */
[----:B---3--:R-:W-:Y:S01]  /*8fa0*/  IMAD.WIDE R40, R3, 0x2, R196 ;  /* 0x0000000203287825 */ /* 0x008fe200078e02c4 */
[----:B------:R-:W-:Y:S02]  /*8fb0*/  FMNMX R7, R101, R102, !PT ;  /* 0x0000006665077209 */ /* 0x000fe40007800000 */
[----:B------:R-:W3:Y:S04]  /*8fc0*/  LDL.64 R196, [R1+0xc0] ;  /* 0x0000c00001c47983 */ /* 0x000ee80000100a00 */
[----:B------:R-:W-:Y:S04]  /*8fd0*/  STL [R1+0x510], R3 ;  /* 0x0005100301007387 */ /* 0x000fe80000100800 */
[----:B------:R-:W2:Y:S04]  /*8fe0*/  LDL.LU R0, [R1+0x6c] ;  /* 0x00006c0001007983 */ /* 0x000ea80000300800 */
[----:B------:R-:W3:Y:S04]  /*8ff0*/  LDL.LU R232, [R1+0x88] ;  /* 0x0000880001e87983 */ /* 0x000ee80000300800 */
[----:B------:R-:W3:Y:S04]  /*9000*/  LDL.LU R233, [R1+0x80] ;  /* 0x0000800001e97983 */ /* 0x000ee80000300800 */
[----:B------:R-:W3:Y:S01]  /*9010*/  LDL.LU R5, [R1+0x78] ;  /* 0x0000780001057983 */ /* 0x000ee20000300800 */
[----:B------:R-:W-:-:S03]  /*9020*/  FMNMX R7, R100, R7, !PT ;  /* 0x0000000764077209 */ /* 0x000fc60007800000 */
[----:B------:R0:W3:Y:S01]  /*9030*/  LDG.E.U16 R128, [R42.64] ;  /* 0x000000062a807981 */ /* 0x0000e2000c1e1500 */
[----:B------:R-:W-:-:S04]  /*9040*/  FMNMX R7, R59, R7, !PT ;  /* 0x000000073b077209 */ /* 0x000fc80007800000 */
        /* <DEDUP_REMOVED lines=17> */
[----:B------:R-:W-:Y:S01]  /*9160*/  FMNMX R7, R170, R7, !PT ;  /* 0x00000007aa077209 */ /* 0x000fe20007800000 */
[----:B------:R-:W-:Y:S03]  /*9170*/  STL [R1+0x52c], R23 ;  /* 0x00052c1701007387 */ /* 0x000fe60000100800 */
[----:B------:R-:W-:Y:S01]  /*9180*/  FMNMX R7, R146, R7, !PT ;  /* 0x0000000792077209 */ /* 0x000fe20007800000 */
[----:B------:R-:W3:Y:S04]  /*9190*/  LDL.LU R169, [R1+0x53c] ;  /* 0x00053c0001a97983 */ /* 0x000ee80000300800 */
[----:B------:R-:W-:Y:S04]  /*91a0*/  STL [R1+0x530], R18 ;  /* 0x0005301201007387 */ /* 0x000fe80000100800 */
[----:B------:R-:W3:Y:S01]  /*91b0*/  LDL.LU R170, [R1+0x538] ;  /* 0x0005380001aa7983 */ /* 0x000ee20000300800 */
[----:B----4-:R-:W-:Y:S01]  /*91c0*/  IMAD.WIDE R10, R3, 0x2, R214 ;  /* 0x00000002030a7825 */ /* 0x010fe200078e02d6 */
[----:B--2---:R-:W-:-:S02]  /*91d0*/  FMNMX R7, R0, R7, !PT ;  /* 0x0000000700077209 */ /* 0x004fc40007800000 */
[----:B------:R-:W-:Y:S02]  /*91e0*/  STL [R1+0x514], R0 ;  /* 0x0005140001007387 */ /* 0x000fe40000100800 */
[----:B---3--:R-:W-:Y:S02]  /*91f0*/  FMNMX R7, R232, R7, !PT ;  /* 0x00000007e8077209 */ /* 0x008fe40007800000 */
[----:B------:R1:W-:Y:S04]  /*9200*/  STL [R1+0x518], R232 ;  /* 0x000518e801007387 */ /* 0x0003e80000100800 */
[----:B-1----:R-:W2:Y:S04]  /*9210*/  LDL.LU R232, [R1+0x64] ;  /* 0x0000640001e87983 */ /* 0x002ea80000300800 */
[----:B------:R-:W-:Y:S04]  /*9220*/  STL [R1+0x51c], R233 ;  /* 0x00051ce901007387 */ /* 0x000fe80000100800 */
[----:B------:R1:W-:Y:S04]  /*9230*/  STL [R1+0x520], R5 ;  /* 0x0005200501007387 */ /* 0x0003e80000100800 */
[----:B------:R-:W3:Y:S01]  /*9240*/  LDL.LU R18, [R1+0x60] ;  /* 0x0000600001127983 */ /* 0x000ee20000300800 */
[----:B0-----:R-:W-:-:S03]  /*9250*/  IMAD.WIDE R42, R3, 0x2, R130 ;  /* 0x00000002032a7825 */ /* 0x001fc600078e0282 */
[----:B------:R0:W4:Y:S04]  /*9260*/  LDG.E.U16 R131, [R40.64] ;  /* 0x0000000628837981 */ /* 0x000128000c1e1500 */
[----:B------:R1:W4:Y:S04]  /*9270*/  LDG.E.U16 R130, [R42.64] ;  /* 0x000000062a827981 */ /* 0x000328000c1e1500 */
[----:B------:R-:W1:Y:S01]  /*9280*/  S2R R215, SR_TID.X ;  /* 0x0000000000d77919 */ /* 0x000e620000002100 */
[----:B0-----:R-:W-:Y:S01]  /*9290*/  IMAD.WIDE R40, R3, 0x2, R134 ;  /* 0x0000000203287825 */ /* 0x001fe200078e0286 */
[----:B------:R-:W-:-:S02]  /*92a0*/  LOP3.LUT R136, R234, 0x10, RZ, 0x3c, !PT ;  /* 0x00000010ea887812 */ /* 0x000fc400078e3cff */
[----:B------:R-:W4:Y:S01]  /*92b0*/  LDL.LU R23, [R1+0x68] ;  /* 0x0000680001177983 */ /* 0x000f220000300800 */
[----:B-1----:R-:W-:-:S03]  /*92c0*/  IMAD.WIDE R42, R3, 0x2, R132 ;  /* 0x00000002032a7825 */ /* 0x002fc600078e0284 */
[----:B------:R0:W4:Y:S04]  /*92d0*/  LDG.E.U16 R133, [R10.64] ;  /* 0x000000060a857981 */ /* 0x000128000c1e1500 */
[----:B------:R1:W4:Y:S04]  /*92e0*/  LDG.E.U16 R132, [R40.64] ;  /* 0x0000000628847981 */ /* 0x000328000c1e1500 */
[----:B------:R1:W4:Y:S01]  /*92f0*/  LDG.E.U16 R135, [R42.64] ;  /* 0x000000062a877981 */ /* 0x000322000c1e1500 */
[----:B0-----:R-:W-:-:S04]  /*9300*/  IMAD.WIDE R10, R3, 0x2, R212 ;  /* 0x00000002030a7825 */ /* 0x001fc800078e02d4 */
[C---:B-1----:R-:W-:Y:S01]  /*9310*/  IMAD.WIDE R40, R3.reuse, 0x2, R210 ;  /* 0x0000000203287825 */ /* 0x042fe200078e02d2 */
[----:B------:R0:W4:Y:S03]  /*9320*/  LDG.E.U16 R134, [R10.64] ;  /* 0x000000060a867981 */ /* 0x000126000c1e1500 */
[C---:B------:R-:W-:Y:S02]  /*9330*/  IMAD.WIDE R42, R3.reuse, 0x2, R208 ;  /* 0x00000002032a7825 */ /* 0x040fe400078e02d0 */
[----:B------:R1:W4:Y:S04]  /*9340*/  LDG.E.U16 R40, [R40.64] ;  /* 0x0000000628287981 */ /* 0x000328000c1e1500 */
[----:B------:R1:W4:Y:S01]  /*9350*/  LDG.E.U16 R42, [R42.64] ;  /* 0x000000062a2a7981 */ /* 0x000322000c1e1500 */
[----:B0-----:R-:W-:-:S06]  /*9360*/  IMAD.WIDE R10, R3, 0x2, R196 ;  /* 0x00000002030a7825 */ /* 0x001fcc00078e02c4 */
[----:B------:R0:W4:Y:S04]  /*9370*/  LDG.E.U16 R11, [R10.64] ;  /* 0x000000060a0b7981 */ /* 0x000128000c1e1500 */
[----:B------:R-:W-:Y:S01]  /*9380*/  BAR.SYNC.DEFER_BLOCKING 0x0 ;  /* 0x0000000000007b1d */ /* 0x000fe20000010000 */
[----:B------:R-:W-:-:S05]  /*9390*/  LOP3.LUT R215, R215, 0x7f, RZ, 0xc0, !PT ;  /* 0x0000007fd7d77812 */ /* 0x000fca00078ec0ff */
[----:B-1----:R-:W-:Y:S01]  /*93a0*/  IMAD.SHL.U32 R41, R215, 0x2, RZ ;  /* 0x00000002d7297824 */ /* 0x002fe200078e00ff */
[----:B------:R-:W-:-:S04]  /*93b0*/  FMNMX R7, R233, R7, !PT ;  /* 0x00000007e9077209 */ /* 0x000fc80007800000 */
[----:B------:R-:W-:Y:S02]  /*93c0*/  LOP3.LUT R41, R41, 0x20, RZ, 0x3c, !PT ;  /* 0x0000002029297812 */ /* 0x000fe400078e3cff */
[----:B------:R-:W-:Y:S02]  /*93d0*/  FMNMX R7, R5, R7, !PT ;  /* 0x0000000705077209 */ /* 0x000fe40007800000 */
[----:B------:R-:W4:Y:S04]  /*93e0*/  LDL.LU R5, [R1+0xa4] ;  /* 0x0000a40001057983 */ /* 0x000f280000300800 */
[----:B------:R-:W4:Y:S04]  /*93f0*/  LDL.LU R233, [R1+0x90] ;  /* 0x0000900001e97983 */ /* 0x000f280000300800 */
[----:B------:R-:W4:Y:S04]  /*9400*/  LDL.LU R0, [R1+0x8c] ;  /* 0x00008c0001007983 */ /* 0x000f280000300800 */
        /* <DEDUP_REMOVED lines=24> */
[----:B------:R-:W4:Y:S01]  /*9590*/  LDL.LU R3, [R1+0x98] ;  /* 0x0000980001037983 */ /* 0x000f220000300800 */
[----:B-1----:R-:W-:-:S04]  /*95a0*/  FMNMX R41, R99, R98, !PT ;  /* 0x0000006263297209 */ /* 0x002fc80007800000 */
        /* <DEDUP_REMOVED lines=15> */
[----:B------:R-:W-:Y:S01]  /*96a0*/  IMAD.MOV.U32 R208, RZ, RZ, R230 ;  /* 0x000000ffffd07224 */ /* 0x000fe200078e00e6 */
[----:B------:R-:W-:Y:S01]  /*96b0*/  FMNMX R7, R235, R7, !PT ;  /* 0x00000007eb077209 */ /* 0x000fe20007800000 */
[----:B------:R1:W-:Y:S04]  /*96c0*/  STL [R1+0x524], R235 ;  /* 0x000524eb01007387 */ /* 0x0003e80000100800 */
[----:B-1----:R-:W4:Y:S04]  /*96d0*/  LDL.LU R235, [R1+0xa8] ;  /* 0x0000a80001eb7983 */ /* 0x002f280000300800 */
[----:B--2---:R-:W-:Y:S01]  /*96e0*/  STL [R1+0x528], R232 ;  /* 0x000528e801007387 */ /* 0x004fe20000100800 */
[----:B---3--:R-:W-:-:S04]  /*96f0*/  FMNMX R41, R18, R41, !PT ;  /* 0x0000002912297209 */ /* 0x008fc80007800000 */
[----:B------:R-:W-:-:S04]  /*9700*/  FMNMX R41, R27, R41, !PT ;  /* 0x000000291b297209 */ /* 0x000fc80007800000 */
[----:B------:R-:W-:-:S04]  /*9710*/  FMNMX R41, R208, R41, !PT ;  /* 0x00000029d0297209 */ /* 0x000fc80007800000 */
[----:B------:R-:W-:Y:S02]  /*9720*/  FMNMX R41, R171, R41, !PT ;  /* 0x00000029ab297209 */ /* 0x000fe40007800000 */
[----:B------:R-:W2:Y:S04]  /*9730*/  LDL.LU R171, [R1+0x534] ;  /* 0x0005340001ab7983 */ /* 0x000ea80000300800 */
[----:B------:R-:W3:Y:S01]  /*9740*/  LDL.LU R43, [R1+0x50] ;  /* 0x00005000012b7983 */ /* 0x000ee20000300800 */
[----:B0-----:R-:W-:-:S04]  /*9750*/  FMNMX R10, R65, R64, !PT ;  /* 0x00000040410a7209 */ /* 0x001fc80007800000 */
[----:B------:R-:W-:-:S04]  /*9760*/  FMNMX R10, R32, R10, !PT ;  /* 0x0000000a200a7209 */ /* 0x000fc80007800000 */
[----:B------:R-:W-:-:S04]  /*9770*/  FMNMX R10, R192, R10, !PT ;  /* 0x0000000ac00a7209 */ /* 0x000fc80007800000 */
[----:B------:R-:W-:-:S04]  /*9780*/  FMNMX R10, R56, R10, !PT ;  /* 0x0000000a380a7209 */ /* 0x000fc80007800000 */
[----:B------:R-:W-:-:S04]  /*9790*/  FMNMX R10, R13, R10, !PT ;  /* 0x0000000a0d0a7209 */ /* 0x000fc80007800000 */
[----:B------:R-:W-:-:S04]  /*97a0*/  FMNMX R10, R17, R10, !PT ;  /* 0x0000000a110a7209 */ /* 0x000fc80007800000 */
[----:B------:R-:W-:Y:S02]  /*97b0*/  FMNMX R10, R25, R10, !PT ;  /* 0x0000000a190a7209 */ /* 0x000fe40007800000 */
[----:B------:R-:W-:Y:S02]  /*97c0*/  FMNMX R37, R81, R80, !PT ;  /* 0x0000005051257209 */ /* 0x000fe40007800000 */
[----:B------:R-:W-:Y:S02]  /*97d0*/  FMNMX R10, R163, R10, !PT ;  /* 0x0000000aa30a7209 */ /* 0x000fe40007800000 */
[----:B------:R-:W-:Y:S02]  /*97e0*/  FMNMX R37, R19, R37, !PT ;  /* 0x0000002513257209 */ /* 0x000fe40007800000 */
[----:B------:R-:W-:Y:S02]  /*97f0*/  FMNMX R10, R194, R10, !PT ;  /* 0x0000000ac20a7209 */ /* 0x000fe40007800000 */
[----:B------:R-:W-:-:S02]  /*9800*/  MOV R150, R200 ;  /* 0x000000c800967202 */ /* 0x000fc40000000f00 */
[----:B------:R-:W-:Y:S02]  /*9810*/  FMNMX R10, R205, R10, !PT ;  /* 0x0000000acd0a7209 */ /* 0x000fe40007800000 */
[----:B------:R-:W-:Y:S02]  /*9820*/  FMNMX R37, R201, R37, !PT ;  /* 0x00000025c9257209 */ /* 0x000fe40007800000 */
[----:B------:R-:W-:Y:S02]  /*9830*/  FMNMX R10, R206, R10, !PT ;  /* 0x0000000ace0a7209 */ /* 0x000fe40007800000 */
[----:B------:R-:W-:Y:S02]  /*9840*/  FMNMX R7, R150, R7, !PT ;  /* 0x0000000796077209 */ /* 0x000fe40007800000 */
[----:B------:R-:W-:Y:S02]  /*9850*/  FMNMX R37, R47, R37, !PT ;  /* 0x000000252f257209 */ /* 0x000fe40007800000 */
[----:B------:R-:W-:-:S02]  /*9860*/  FMNMX R10, R246, R10, !PT ;  /* 0x0000000af60a7209 */ /* 0x000fc40007800000 */
        /* <DEDUP_REMOVED lines=9> */
[----:B------:R-:W-:Y:S01]  /*9900*/  FMNMX R41, R182, R41, !PT ;  /* 0x00000029b6297209 */ /* 0x000fe20007800000 */
[----:B------:R-:W0:Y:S01]  /*9910*/  SHFL.BFLY PT, R34, R7, 0x2, 0x1f ;  /* 0x0c401f0007227f89 */ /* 0x000e2200000e0000 */
[----:B------:R-:W-:Y:S02]  /*9920*/  FMNMX R37, R223, R37, !PT ;  /* 0x00000025df257209 */ /* 0x000fe40007800000 */
[----:B------:R-:W-:-:S02]  /*9930*/  FMNMX R10, R15, R10, !PT ;  /* 0x0000000a0f0a7209 */ /* 0x000fc40007800000 */
[----:B------:R-:W-:Y:S02]  /*9940*/  FMNMX R41, R193, R41, !PT ;  /* 0x00000029c1297209 */ /* 0x000fe40007800000 */
[----:B------:R-:W-:Y:S02]  /*9950*/  FMNMX R37, R220, R37, !PT ;  /* 0x00000025dc257209 */ /* 0x000fe40007800000 */
[----:B------:R-:W-:Y:S02]  /*9960*/  FMNMX R10, R181, R10, !PT ;  /* 0x0000000ab50a7209 */ /* 0x000fe40007800000 */
[----:B----4-:R-:W-:Y:S02]  /*9970*/  FMNMX R41, R23, R41, !PT ;  /* 0x0000002917297209 */ /* 0x010fe40007800000 */
[----:B------:R-:W-:Y:S01]  /*9980*/  FMNMX R37, R221, R37, !PT ;  /* 0x00000025dd257209 */ /* 0x000fe20007800000 */
[----:B------:R-:W-:Y:S01]  /*9990*/  IMAD.MOV.U32 R138, RZ, RZ, R218 ;  /* 0x000000ffff8a7224 */ /* 0x000fe200078e00da */
[----:B------:R-:W-:-:S02]  /*99a0*/  FMNMX R10, R14, R10, !PT ;  /* 0x0000000a0e0a7209 */ /* 0x000fc40007800000 */
[----:B------:R-:W-:Y:S02]  /*99b0*/  FMNMX R41, R176, R41, !PT ;  /* 0x00000029b0297209 */ /* 0x000fe40007800000 */
[----:B------:R-:W-:Y:S02]  /*99c0*/  FMNMX R37, R222, R37, !PT ;  /* 0x00000025de257209 */ /* 0x000fe40007800000 */
[----:B------:R-:W-:Y:S02]  /*99d0*/  FMNMX R10, R180, R10, !PT ;  /* 0x0000000ab40a7209 */ /* 0x000fe40007800000 */
[----:B------:R-:W-:Y:S02]  /*99e0*/  FMNMX R41, R137, R41, !PT ;  /* 0x0000002989297209 */ /* 0x000fe40007800000 */
[----:B------:R-:W-:Y:S02]  /*99f0*/  MOV R140, R216 ;  /* 0x000000d8008c7202 */ /* 0x000fe40000000f00 */
[----:B------:R-:W-:-:S02]  /*9a00*/  FMNMX R37, R138, R37, !PT ;  /* 0x000000258a257209 */ /* 0x000fc40007800000 */
[----:B------:R-:W-:Y:S02]  /*9a10*/  FMNMX R10, R147, R10, !PT ;  /* 0x0000000a930a7209 */ /* 0x000fe40007800000 */
[----:B------:R-:W-:Y:S02]  /*9a20*/  FMNMX R41, R0, R41, !PT ;  /* 0x0000002900297209 */ /* 0x000fe40007800000 */
[----:B------:R-:W-:Y:S02]  /*9a30*/  FMNMX R37, R140, R37, !PT ;  /* 0x000000258c257209 */ /* 0x000fe40007800000 */
[----:B------:R-:W-:Y:S02]  /*9a40*/  MOV R197, R217 ;  /* 0x000000d900c57202 */ /* 0x000fe40000000f00 */
[----:B------:R-:W-:Y:S02]  /*9a50*/  FMNMX R10, R227, R10, !PT ;  /* 0x0000000ae30a7209 */ /* 0x000fe40007800000 */
[----:B------:R-:W-:-:S02]  /*9a60*/  FMNMX R41, R141, R41, !PT ;  /* 0x000000298d297209 */ /* 0x000fc40007800000 */
[----:B------:R-:W-:Y:S02]  /*9a70*/  FMNMX R37, R247, R37, !PT ;  /* 0x00000025f7257209 */ /* 0x000fe40007800000 */
[----:B0-----:R-:W-:Y:S01]  /*9a80*/  FMNMX R7, R7, R34, !PT ;  /* 0x0000002207077209 */ /* 0x001fe20007800000 */
[----:B------:R-:W-:Y:S01]  /*9a90*/  FMUL R34, R29, c[0x0][0x188] ;  /* 0x000062001d227a20 */ /* 0x000fe20000400000 */
[----:B------:R-:W-:Y:S02]  /*9aa0*/  MOV R200, R229 ;  /* 0x000000e500c87202 */ /* 0x000fe40000000f00 */
[----:B------:R-:W-:Y:S02]  /*9ab0*/  FMNMX R10, R197, R10, !PT ;  /* 0x0000000ac50a7209 */ /* 0x000fe40007800000 */
[----:B------:R-:W-:Y:S02]  /*9ac0*/  FMNMX R29, R177, R41, !PT ;  /* 0x00000029b11d7209 */ /* 0x000fe40007800000 */
[----:B------:R-:W-:Y:S01]  /*9ad0*/  FMNMX R37, R195, R37, !PT ;  /* 0x00000025c3257209 */ /* 0x000fe20007800000 */
[----:B------:R-:W-:Y:S01]  /*9ae0*/  FMUL R33, R33, c[0x0][0x188] ;  /* 0x0000620021217a20 */ /* 0x000fe20000400000 */
[----:B------:R-:W-:Y:S01]  /*9af0*/  FMNMX R10, R200, R10, !PT ;  /* 0x0000000ac80a7209 */ /* 0x000fe20007800000 */
[----:B------:R-:W-:Y:S01]  /*9b00*/  IMAD.MOV.U32 R148, RZ, RZ, R224 ;  /* 0x000000ffff947224 */ /* 0x000fe200078e00e0 */
[----:B------:R-:W-:-:S02]  /*9b10*/  FMNMX R29, R5, R29, !PT ;  /* 0x0000001d051d7209 */ /* 0x000fc40007800000 */
[----:B------:R-:W-:Y:S02]  /*9b20*/  FMNMX R37, R202, R37, !PT ;  /* 0x00000025ca257209 */ /* 0x000fe40007800000 */
[----:B------:R-:W-:Y:S02]  /*9b30*/  FSEL R230, R33, -INF , !P6 ;  /* 0xff80000021e67808 */ /* 0x000fe40007000000 */
[----:B------:R-:W-:Y:S02]  /*9b40*/  FMNMX R29, R143, R29, !PT ;  /* 0x0000001d8f1d7209 */ /* 0x000fe40007800000 */
[----:B------:R-:W-:Y:S02]  /*9b50*/  FMNMX R37, R148, R37, !PT ;  /* 0x0000002594257209 */ /* 0x000fe40007800000 */
[----:B------:R-:W-:Y:S02]  /*9b60*/  FMNMX R29, R230, R29, !PT ;  /* 0x0000001de61d7209 */ /* 0x000fe40007800000 */
[----:B------:R-:W-:-:S02]  /*9b70*/  MOV R142, R228 ;  /* 0x000000e4008e7202 */ /* 0x000fc40000000f00 */
[----:B------:R-:W-:Y:S01]  /*9b80*/  FMNMX R37, R198, R37, !PT ;  /* 0x00000025c6257209 */ /* 0x000fe20007800000 */
[----:B------:R-:W-:-:S03]  /*9b90*/  IMAD.MOV.U32 R196, RZ, RZ, R219 ;  /* 0x000000ffffc47224 */ /* 0x000fc600078e00db */
[----:B------:R-:W-:Y:S01]  /*9ba0*/  FMNMX R37, R142, R37, !PT ;  /* 0x000000258e257209 */ /* 0x000fe20007800000 */
[----:B------:R-:W0:Y:S03]  /*9bb0*/  S2R R216, SR_TID.X ;  /* 0x0000000000d87919 */ /* 0x000e260000002100 */
[----:B------:R-:W-:Y:S02]  /*9bc0*/  FMNMX R37, R196, R37, !PT ;  /* 0x00000025c4257209 */ /* 0x000fe40007800000 */
[----:B------:R-:W-:-:S04]  /*9bd0*/  FMNMX R10, R3, R10, !PT ;  /* 0x0000000a030a7209 */ /* 0x000fc80007800000 */
[----:B------:R-:W-:-:S04]  /*9be0*/  FMNMX R10, R191, R10, !PT ;  /* 0x0000000abf0a7209 */ /* 0x000fc80007800000 */
[----:B------:R-:W-:Y:S02]  /*9bf0*/  FMNMX R10, R4, R10, !PT ;  /* 0x0000000a040a7209 */ /* 0x000fe40007800000 */
[----:B------:R-:W-:Y:S02]  /*9c00*/  FSEL R4, R34, -INF , !P5 ;  /* 0xff80000022047808 */ /* 0x000fe40006800000 */
[----:B------:R-:W1:Y:S01]  /*9c10*/  SHFL.BFLY PT, R34, R29, 0x2, 0x1f ;  /* 0x0c401f001d227f89 */ /* 0x000e6200000e0000 */
[----:B------:R-:W-:-:S04]  /*9c20*/  FMNMX R37, R207, R37, !PT ;  /* 0x00000025cf257209 */ /* 0x000fc80007800000 */
[----:B------:R-:W-:-:S04]  /*9c30*/  FMNMX R37, R233, R37, !PT ;  /* 0x00000025e9257209 */ /* 0x000fc80007800000 */
[----:B------:R-:W-:Y:S02]  /*9c40*/  FMNMX R33, R178, R37, !PT ;  /* 0x00000025b2217209 */ /* 0x000fe40007800000 */
[----:B------:R-:W4:Y:S02]  /*9c50*/  SHFL.BFLY PT, R37, R7, 0x1, 0x1f ;  /* 0x0c201f0007257f89 */ /* 0x000f2400000e0000 */
[----:B------:R-:W-:Y:S01]  /*9c60*/  FMNMX R33, R2, R33, !PT ;  /* 0x0000002102217209 */ /* 0x000fe20007800000 */
[----:B------:R-:W-:Y:S01]  /*9c70*/  FMUL R229, R231, c[0x0][0x188] ;  /* 0x00006200e7e57a20 */ /* 0x000fe20000400000 */
[----:B------:R-:W4:Y:S02]  /*9c80*/  S2R R227, SR_TID.X ;  /* 0x0000000000e37919 */ /* 0x000f240000002100 */
[----:B------:R-:W-:Y:S01]  /*9c90*/  FMNMX R33, R189, R33, !PT ;  /* 0x00000021bd217209 */ /* 0x000fe20007800000 */
[----:B------:R-:W-:Y:S01]  /*9ca0*/  FMUL R41, R38, c[0x0][0x188] ;  /* 0x0000620026297a20 */ /* 0x000fe20000400000 */
[----:B-1----:R-:W-:-:S02]  /*9cb0*/  FMNMX R34, R29, R34, !PT ;  /* 0x000000221d227209 */ /* 0x002fc40007800000 */
[----:B0-----:R-:W-:-:S03]  /*9cc0*/  LOP3.LUT R216, R216, 0x7f, RZ, 0xc0, !PT ;  /* 0x0000007fd8d87812 */ /* 0x001fc600078ec0ff */
[----:B------:R-:W0:Y:S01]  /*9cd0*/  SHFL.BFLY PT, R29, R34, 0x1, 0x1f ;  /* 0x0c201f00221d7f89 */ /* 0x000e2200000e0000 */
[----:B------:R-:W-:Y:S02]  /*9ce0*/  FSEL R229, R229, -INF , !P0 ;  /* 0xff800000e5e57808 */ /* 0x000fe40004000000 */
[----:B------:R-:W-:Y:S01]  /*9cf0*/  FMNMX R38, R153, R33, !PT ;  /* 0x0000002199267209 */ /* 0x000fe20007800000 */
[----:B------:R-:W-:Y:S01]  /*9d00*/  FMUL R39, R39, c[0x0][0x188] ;  /* 0x0000620027277a20 */ /* 0x000fe20000400000 */
[----:B------:R-:W-:Y:S01]  /*9d10*/  FSEL R234, R41, -INF , !P4 ;  /* 0xff80000029ea7808 */ /* 0x000fe20006000000 */
[----:B------:R-:W-:Y:S01]  /*9d20*/  IMAD.SHL.U32 R48, R216, 0x2, RZ ;  /* 0x00000002d8307824 */ /* 0x000fe200078e00ff */
[----:B------:R-:W-:Y:S01]  /*9d30*/  FMNMX R38, R229, R38, !PT ;  /* 0x00000026e5267209 */ /* 0x000fe20007800000 */
[----:B------:R-:W-:Y:S01]  /*9d40*/  FMUL R30, R30, c[0x0][0x188] ;  /* 0x000062001e1e7a20 */ /* 0x000fe20000400000 */
[----:B------:R-:W-:Y:S02]  /*9d50*/  FSEL R232, R39, -INF , !P3 ;  /* 0xff80000027e87808 */ /* 0x000fe40005800000 */
[----:B------:R-:W-:Y:S01]  /*9d60*/  FMNMX R38, R234, R38, !PT ;  /* 0x00000026ea267209 */ /* 0x000fe20007800000 */
[----:B------:R-:W-:Y:S01]  /*9d70*/  FMUL R31, R31, c[0x0][0x188] ;  /* 0x000062001f1f7a20 */ /* 0x000fe20000400000 */
[----:B------:R-:W-:-:S02]  /*9d80*/  LOP3.LUT R48, R48, 0x30, RZ, 0x3c, !PT ;  /* 0x0000003030307812 */ /* 0x000fc400078e3cff */
[----:B----4-:R-:W-:Y:S02]  /*9d90*/  FMNMX R7, R7, R37, !PT ;  /* 0x0000002507077209 */ /* 0x010fe40007800000 */
[----:B------:R-:W-:Y:S02]  /*9da0*/  FSEL R136, R30, -INF , !P1 ;  /* 0xff8000001e887808 */ /* 0x000fe40004800000 */
[----:B------:R-:W-:Y:S01]  /*9db0*/  FMNMX R38, R232, R38, !PT ;  /* 0x00000026e8267209 */ /* 0x000fe20007800000 */
[----:B------:R-:W-:Y:S01]  /*9dc0*/  STS.U16 [R48+0x4300], R88 ;  /* 0x0043005830007388 */ /* 0x000fe20000000400 */
[----:B------:R-:W-:Y:S02]  /*9dd0*/  FMNMX R7, R7, R252, !PT ;  /* 0x000000fc07077209 */ /* 0x000fe40007800000 */
[----:B------:R-:W-:Y:S01]  /*9de0*/  FSEL R231, R31, -INF , !P2 ;  /* 0xff8000001fe77808 */ /* 0x000fe20005000000 */
[----:B------:R-:W-:Y:S01]  /*9df0*/  STS.U16 [R48+0x4b00], R89 ;  /* 0x004b005930007388 */ /* 0x000fe20000000400 */
[----:B------:R-:W-:-:S03]  /*9e00*/  FMNMX R37, R136, R38, !PT ;  /* 0x0000002688257209 */ /* 0x000fc60007800000 */
[----:B------:R-:W-:Y:S01]  /*9e10*/  STS.U16 [R48+0x5300], R90 ;  /* 0x0053005a30007388 */ /* 0x000fe20000000400 */
[----:B------:R-:W-:Y:S01]  /*9e20*/  LOP3.LUT R189, R227, 0x7f, RZ, 0xc0, !PT ;  /* 0x0000007fe3bd7812 */ /* 0x000fe200078ec0ff */
[----:B------:R-:W-:Y:S02]  /*9e30*/  FADD R100, R100, -R7 ;  /* 0x8000000764647221 */ /* 0x000fe40000000000 */
[----:B------:R-:W-:Y:S01]  /*9e40*/  STS.U16 [R48+0x5b00], R91 ;  /* 0x005b005b30007388 */ /* 0x000fe20000000400 */
[----:B------:R-:W-:-:S03]  /*9e50*/  FMNMX R37, R231, R37, !PT ;  /* 0x00000025e7257209 */ /* 0x000fc60007800000 */
[----:B------:R-:W-:Y:S04]  /*9e60*/  STS.U16 [R48+0x6300], R96 ;  /* 0x0063006030007388 */ /* 0x000fe80000000400 */
[----:B------:R-:W-:Y:S01]  /*9e70*/  STS.U16 [R48+0x6b00], R97 ;  /* 0x006b006130007388 */ /* 0x000fe20000000400 */
[----:B------:R-:W-:-:S03]  /*9e80*/  FMUL R100, R100, 1.4426950216293334961 ;  /* 0x3fb8aa3b64647820 */ /* 0x000fc60000400000 */
[----:B------:R0:W-:Y:S01]  /*9e90*/  STS.U16 [R48+0x7300], R8 ;  /* 0x0073000830007388 */ /* 0x0001e20000000400 */
[----:B------:R-:W-:-:S03]  /*9ea0*/  SHF.L.U32 R49, R189, 0x1, RZ ;  /* 0x00000001bd317819 */ /* 0x000fc600000006ff */
[----:B------:R1:W-:Y:S04]  /*9eb0*/  STS.U16 [R48+0x7b00], R135 ;  /* 0x007b008730007388 */ /* 0x0003e80000000400 */
[----:B------:R-:W4:Y:S01]  /*9ec0*/  LDL.LU R38, [R1+0x54] ;  /* 0x0000540001267983 */ /* 0x000f220000300800 */
[----:B0-----:R-:W-:-:S03]  /*9ed0*/  FMNMX R8, R34, R29, !PT ;  /* 0x0000001d22087209 */ /* 0x001fc60007800000 */
[----:B------:R-:W0:Y:S01]  /*9ee0*/  SHFL.BFLY PT, R30, R37, 0x2, 0x1f ;  /* 0x0c401f00251e7f89 */ /* 0x000e2200000e0000 */
[----:B-1----:R-:W-:-:S03]  /*9ef0*/  IMAD.SHL.U32 R48, R189, 0x2, RZ ;  /* 0x00000002bd307824 */ /* 0x002fc600078e00ff */
[----:B------:R-:W1:Y:S01]  /*9f00*/  S2R R189, SR_TID.X ;  /* 0x0000000000bd7919 */ /* 0x000e620000002100 */
[----:B------:R0:W-:Y:S03]  /*9f10*/  MUFU.EX2 R219, R100 ;  /* 0x0000006400db7308 */ /* 0x0001e60000000800 */
[----:B0-----:R-:W2:Y:S04]  /*9f20*/  LDL.LU R100, [R1+0x5c] ;  /* 0x00005c0001647983 */ /* 0x001ea80000300800 */
[----:B------:R-:W2:Y:S04]  /*9f30*/  LDL.LU R70, [R1+0x48] ;  /* 0x0000480001467983 */ /* 0x000ea80000300800 */
[----:B------:R-:W2:Y:S04]  /*9f40*/  LDL.LU R71, [R1+0x4c] ;  /* 0x00004c0001477983 */ /* 0x000ea80000300800 */
[----:B------:R-:W2:Y:S04]  /*9f50*/  LDL.LU R68, [R1+0x40] ;  /* 0x0000400001447983 */ /* 0x000ea80000300800 */
[----:B------:R-:W2:Y:S04]  /*9f60*/  LDL.LU R69, [R1+0x44] ;  /* 0x0000440001457983 */ /* 0x000ea80000300800 */
[----:B------:R-:W2:Y:S04]  /*9f70*/  LDL.LU R78, [R1+0x38] ;  /* 0x00003800014e7983 */ /* 0x000ea80000300800 */
[----:B------:R-:W2:Y:S04]  /*9f80*/  LDL.LU R79, [R1+0x3c] ;  /* 0x00003c00014f7983 */ /* 0x000ea80000300800 */
[----:B------:R-:W2:Y:S01]  /*9f90*/  LDL.LU R76, [R1+0x30] ;  /* 0x00003000014c7983 */ /* 0x000ea20000300800 */
[----:B---3--:R-:W-:-:S03]  /*9fa0*/  FMNMX R8, R8, R43, !PT ;  /* 0x0000002b08087209 */ /* 0x008fc60007800000 */
[----:B------:R-:W2:Y:S02]  /*9fb0*/  LDL.LU R77, [R1+0x34] ;  /* 0x00003400014d7983 */ /* 0x000ea40000300800 */
[--C-:B------:R-:W-:Y:S02]  /*9fc0*/  FADD R99, R99, -R8.reuse ;  /* 0x8000000863637221 */ /* 0x100fe40000000000 */
[----:B------:R-:W-:Y:S01]  /*9fd0*/  FADD R98, R98, -R8 ;  /* 0x8000000862627221 */ /* 0x000fe20000000000 */
[----:B------:R-:W2:Y:S01]  /*9fe0*/  LDL.LU R82, [R1+0x28] ;  /* 0x0000280001527983 */ /* 0x000ea20000300800 */
[----:B------:R-:W-:Y:S02]  /*9ff0*/  FMUL R99, R99, 1.4426950216293334961 ;  /* 0x3fb8aa3b63637820 */ /* 0x000fe40000400000 */
[----:B------:R-:W-:Y:S01]  /*a000*/  FMUL R98, R98, 1.4426950216293334961 ;  /* 0x3fb8aa3b62627820 */ /* 0x000fe20000400000 */
[----:B------:R-:W2:Y:S01]  /*a010*/  LDL.LU R83, [R1+0x2c] ;  /* 0x00002c0001537983 */ /* 0x000ea20000300800 */
[----:B------:R0:W-:Y:S01]  /*a020*/  MUFU.EX2 R214, R99 ;  /* 0x0000006300d67308 */ /* 0x0001e20000000800 */
[----:B------:R-:W-:-:S07]  /*a030*/  LOP3.LUT R49, R49, 0x40, RZ, 0x3c, !PT ;  /* 0x0000004031317812 */ /* 0x000fce00078e3cff */
[----:B------:R1:W-:Y:S01]  /*a040*/  MUFU.EX2 R213, R98 ;  /* 0x0000006200d57308 */ /* 0x0003e20000000800 */
[----:B0-----:R-:W2:Y:S01]  /*a050*/  LDL.LU R99, [R1+0x20] ;  /* 0x0000200001637983 */ /* 0x001ea20000300800 */
[----:B------:R-:W-:-:S03]  /*a060*/  FMNMX R37, R37, R30, !PT ;  /* 0x0000001e25257209 */ /* 0x000fc60007800000 */
[----:B------:R0:W-:Y:S04]  /*a070*/  STS.U16 [R49+0x4400], R22 ;  /* 0x0044001631007388 */ /* 0x0001e80000000400 */
[----:B-1----:R-:W2:Y:S04]  /*a080*/  LDL.LU R98, [R1+0x24] ;  /* 0x0000240001627983 */ /* 0x002ea80000300800 */
[----:B------:R-:W2:Y:S04]  /*a090*/  LDL.LU R90, [R1+0x18] ;  /* 0x00001800015a7983 */ /* 0x000ea80000300800 */
[----:B------:R-:W2:Y:S01]  /*a0a0*/  LDL.LU R91, [R1+0x1c] ;  /* 0x00001c00015b7983 */ /* 0x000ea20000300800 */
[----:B0-----:R-:W-:-:S03]  /*a0b0*/  FADD R22, -R8, R43 ;  /* 0x0000002b08167221 */ /* 0x001fc60000000100 */
[----:B------:R-:W2:Y:S01]  /*a0c0*/  LDL.LU R97, [R1+0x8] ;  /* 0x0000080001617983 */ /* 0x000ea20000300800 */
[----:B------:R-:W-:-:S03]  /*a0d0*/  LOP3.LUT R48, R48, 0x50, RZ, 0x3c, !PT ;  /* 0x0000005030307812 */ /* 0x000fc600078e3cff */
[----:B------:R-:W2:Y:S01]  /*a0e0*/  LDL.LU R96, [R1+0xc] ;  /* 0x00000c0001607983 */ /* 0x000ea20000300800 */
[----:B------:R-:W-:-:S03]  /*a0f0*/  LOP3.LUT R189, R189, 0x7f, RZ, 0xc0, !PT ;  /* 0x0000007fbdbd7812 */ /* 0x000fc600078ec0ff */
[----:B------:R-:W-:Y:S01]  /*a100*/  STS.U16 [R49+0x4c00], R103 ;  /* 0x004c006731007388 */ /* 0x000fe20000000400 */
[----:B------:R-:W-:-:S03]  /*a110*/  FADD R29, -R7, R252 ;  /* 0x000000fc071d7221 */ /* 0x000fc60000000100 */
[----:B------:R-:W-:Y:S04]  /*a120*/  STS.U16 [R49+0x5400], R111 ;  /* 0x0054006f31007388 */ /* 0x000fe80000000400 */
[----:B------:R-:W-:Y:S01]  /*a130*/  STS.U16 [R49+0x5c00], R118 ;  /* 0x005c007631007388 */ /* 0x000fe20000000400 */
[----:B------:R-:W-:-:S03]  /*a140*/  SHF.L.U32 R31, R189, 0x1, RZ ;  /* 0x00000001bd1f7819 */ /* 0x000fc600000006ff */
[----:B------:R-:W-:Y:S01]  /*a150*/  STS.U16 [R49+0x6400], R122 ;  /* 0x0064007a31007388 */ /* 0x000fe20000000400 */
[----:B------:R-:W-:-:S03]  /*a160*/  FMUL R191, R22, 1.4426950216293334961 ;  /* 0x3fb8aa3b16bf7820 */ /* 0x000fc60000400000 */
[----:B------:R-:W-:Y:S01]  /*a170*/  STS.U16 [R49+0x6c00], R127 ;  /* 0x006c007f31007388 */ /* 0x000fe20000000400 */
[----:B------:R-:W-:-:S03]  /*a180*/  FMUL R29, R29, 1.4426950216293334961 ;  /* 0x3fb8aa3b1d1d7820 */ /* 0x000fc60000400000 */
[----:B------:R-:W-:Y:S04]  /*a190*/  STS.U16 [R49+0x7400], R131 ;  /* 0x0074008331007388 */ /* 0x000fe80000000400 */
[----:B------:R-:W-:Y:S01]  /*a1a0*/  STS.U16 [R49+0x7c00], R134 ;  /* 0x007c008631007388 */ /* 0x000fe20000000400 */
[----:B------:R-:W-:-:S03]  /*a1b0*/  LOP3.LUT R31, R31, 0x60, RZ, 0x3c, !PT ;  /* 0x000000601f1f7812 */ /* 0x000fc600078e3cff */
[----:B------:R-:W-:Y:S04]  /*a1c0*/  STS.U16 [R48+0x4500], R35 ;  /* 0x0045002330007388 */ /* 0x000fe80000000400 */
[----:B------:R-:W0:Y:S04]  /*a1d0*/  SHFL.BFLY PT, R22, R37, 0x1, 0x1f ;  /* 0x0c201f0025167f89 */ /* 0x000e2800000e0000 */
[----:B------:R-:W-:Y:S01]  /*a1e0*/  STS.U16 [R48+0x4d00], R67 ;  /* 0x004d004330007388 */ /* 0x000fe20000000400 */
[----:B------:R1:W-:Y:S03]  /*a1f0*/  MUFU.EX2 R193, R29 ;  /* 0x0000001d00c17308 */ /* 0x0003e60000000800 */
[----:B------:R-:W-:Y:S04]  /*a200*/  STS.U16 [R48+0x5500], R116 ;  /* 0x0055007430007388 */ /* 0x000fe80000000400 */
[----:B------:R-:W-:Y:S01]  /*a210*/  STS.U16 [R48+0x5d00], R121 ;  /* 0x005d007930007388 */ /* 0x000fe20000000400 */
[----:B-1----:R-:W-:-:S03]  /*a220*/  IMAD.SHL.U32 R29, R189, 0x2, RZ ;  /* 0x00000002bd1d7824 */ /* 0x002fc600078e00ff */
[----:B------:R-:W-:Y:S04]  /*a230*/  STS.U16 [R48+0x6500], R124 ;  /* 0x0065007c30007388 */ /* 0x000fe80000000400 */
[----:B------:R-:W-:Y:S04]  /*a240*/  STS.U16 [R48+0x6d00], R126 ;  /* 0x006d007e30007388 */ /* 0x000fe80000000400 */
[----:B------:R-:W-:Y:S04]  /*a250*/  STS.U16 [R48+0x7500], R130 ;  /* 0x0075008230007388 */ /* 0x000fe80000000400 */
[----:B------:R-:W-:Y:S01]  /*a260*/  STS.U16 [R48+0x7d00], R40 ;  /* 0x007d002830007388 */ /* 0x000fe20000000400 */
[----:B------:R-:W-:-:S03]  /*a270*/  LOP3.LUT R29, R29, 0x70, RZ, 0x3c, !PT ;  /* 0x000000701d1d7812 */ /* 0x000fc600078e3cff */
[----:B------:R-:W-:Y:S04]  /*a280*/  STS.U16 [R31+0x4600], R66 ;  /* 0x004600421f007388 */ /* 0x000fe80000000400 */
[----:B------:R-:W-:Y:S04]  /*a290*/  STS.U16 [R31+0x4e00], R109 ;  /* 0x004e006d1f007388 */ /* 0x000fe80000000400 */
[----:B------:R-:W-:Y:S01]  /*a2a0*/  STS.U16 [R31+0x5600], R117 ;  /* 0x005600751f007388 */ /* 0x000fe20000000400 */
[----:B------:R-:W-:-:S03]  /*a2b0*/  FADD R59, R59, -R7 ;  /* 0x800000073b3b7221 */ /* 0x000fc60000000000 */
[----:B------:R-:W-:Y:S04]  /*a2c0*/  STS.U16 [R31+0x5e00], R120 ;  /* 0x005e00781f007388 */ /* 0x000fe80000000400 */
[----:B------:R-:W-:Y:S04]  /*a2d0*/  STS.U16 [R31+0x6600], R125 ;  /* 0x0066007d1f007388 */ /* 0x000fe80000000400 */
[----:B------:R-:W-:Y:S04]  /*a2e0*/  STS.U16 [R31+0x6e00], R129 ;  /* 0x006e00811f007388 */ /* 0x000fe80000000400 */
[----:B------:R-:W-:Y:S01]  /*a2f0*/  STS.U16 [R31+0x7600], R133 ;  /* 0x007600851f007388 */ /* 0x000fe20000000400 */
[----:B------:R-:W-:-:S03]  /*a300*/  FMUL R59, R59, 1.4426950216293334961 ;  /* 0x3fb8aa3b3b3b7820 */ /* 0x000fc60000400000 */
[----:B------:R-:W-:Y:S04]  /*a310*/  STS.U16 [R31+0x7e00], R42 ;  /* 0x007e002a1f007388 */ /* 0x000fe80000000400 */
[----:B------:R-:W-:Y:S04]  /*a320*/  STS.U16 [R29+0x4700], R36 ;  /* 0x004700241d007388 */ /* 0x000fe80000000400 */
[----:B------:R-:W-:Y:S04]  /*a330*/  STS.U16 [R29+0x4f00], R108 ;  /* 0x004f006c1d007388 */ /* 0x000fe80000000400 */
[----:B------:R-:W-:Y:S04]  /*a340*/  STS.U16 [R29+0x5700], R110 ;  /* 0x0057006e1d007388 */ /* 0x000fe80000000400 */
[----:B------:R-:W-:Y:S01]  /*a350*/  STS.U16 [R29+0x5f00], R119 ;  /* 0x005f00771d007388 */ /* 0x000fe20000000400 */
[----:B------:R1:W-:Y:S03]  /*a360*/  MUFU.EX2 R227, R59 ;  /* 0x0000003b00e37308 */ /* 0x0003e60000000800 */
[----:B------:R-:W-:Y:S04]  /*a370*/  STS.U16 [R29+0x6700], R123 ;  /* 0x0067007b1d007388 */ /* 0x000fe80000000400 */
[----:B------:R-:W-:Y:S04]  /*a380*/  STS.U16 [R29+0x6f00], R128 ;  /* 0x006f00801d007388 */ /* 0x000fe80000000400 */
[----:B------:R-:W-:Y:S04]  /*a390*/  STS.U16 [R29+0x7700], R132 ;  /* 0x007700841d007388 */ /* 0x000fe80000000400 */
[----:B------:R-:W3:Y:S04]  /*a3a0*/  LDL.LU R88, [R1+0x10] ;  /* 0x0000100001587983 */ /* 0x000ee80000300800 */
[----:B------:R0:W-:Y:S04]  /*a3b0*/  STS.U16 [R29+0x7f00], R11 ;  /* 0x007f000b1d007388 */ /* 0x0001e80000000400 */
[----:B------:R-:W3:Y:S04]  /*a3c0*/  LDL.LU R89, [R1+0x14] ;  /* 0x0000140001597983 */ /* 0x000ee80000300800 */
[----:B-1----:R-:W3:Y:S01]  /*a3d0*/  LDL.LU R59, [R1] ;  /* 0x00000000013b7983 */ /* 0x002ee20000300800 */
[----:B0-----:R-:W-:-:S03]  /*a3e0*/  FMNMX R11, R37, R22, !PT ;  /* 0x00000016250b7209 */ /* 0x001fc60007800000 */
[----:B------:R-:W3:Y:S01]  /*a3f0*/  LDL.LU R22, [R1+0x4] ;  /* 0x0000040001167983 */ /* 0x000ee20000300800 */
[----:B------:R-:W-:-:S03]  /*a400*/  FMNMX R10, R149, R10, !PT ;  /* 0x0000000a950a7209 */ /* 0x000fc60007800000 */
[----:B------:R-:W-:Y:S01]  /*a410*/  BAR.SYNC.DEFER_BLOCKING 0x0 ;  /* 0x0000000000007b1d */ /* 0x000fe20000010000 */
[----:B------:R-:W-:-:S04]  /*a420*/  FMNMX R10, R155, R10, !PT ;  /* 0x0000000a9b0a7209 */ /* 0x000fc80007800000 */
[----:B------:R-:W-:-:S04]  /*a430*/  FMNMX R10, R235, R10, !PT ;  /* 0x0000000aeb0a7209 */ /* 0x000fc80007800000 */
[----:B------:R-:W-:-:S04]  /*a440*/  FMNMX R10, R179, R10, !PT ;  /* 0x0000000ab30a7209 */ /* 0x000fc80007800000 */
[----:B------:R-:W-:-:S05]  /*a450*/  FMNMX R10, R4, R10, !PT ;  /* 0x0000000a040a7209 */ /* 0x000fca0007800000 */
[----:B------:R-:W0:Y:S01]  /*a460*/  SHFL.BFLY PT, R33, R10, 0x2, 0x1f ;  /* 0x0c401f000a217f89 */ /* 0x000e2200000e0000 */
[----:B------:R-:W1:Y:S01]  /*a470*/  MUFU.EX2 R191, R191 ;  /* 0x000000bf00bf7308 */ /* 0x000e620000000800 */
[----:B------:R-:W-:Y:S02]  /*a480*/  FADD R28, R28, -R8 ;  /* 0x800000081c1c7221 */ /* 0x000fe40000000000 */
[----:B------:R-:W-:Y:S01]  /*a490*/  FADD R102, R102, -R7 ;  /* 0x8000000766667221 */ /* 0x000fe20000000000 */
[----:B------:R-:W-:Y:S04]  /*a4a0*/  LDSM.16.M88.4 R52, [R6+0x5800] ;  /* 0x005800000634783b */ /* 0x000fe80000000200 */
[----:B------:R-:W-:Y:S04]  /*a4b0*/  LDSM.16.M88.4 R48, [R6+0x6000] ;  /* 0x006000000630783b */ /* 0x000fe80000000200 */
[----:B------:R-:W-:Y:S01]  /*a4c0*/  LDSM.16.M88.4 R40, [R6+0x6800] ;  /* 0x006800000628783b */ /* 0x000fe20000000200 */
[----:B0-----:R-:W-:-:S05]  /*a4d0*/  FMNMX R33, R10, R33, !PT ;  /* 0x000000210a217209 */ /* 0x001fca0007800000 */
[----:B------:R-:W0:Y:S01]  /*a4e0*/  SHFL.BFLY PT, R10, R33, 0x1, 0x1f ;  /* 0x0c201f00210a7f89 */ /* 0x000e2200000e0000 */
[----:B------:R-:W-:Y:S02]  /*a4f0*/  FMUL R28, R28, 1.4426950216293334961 ;  /* 0x3fb8aa3b1c1c7820 */ /* 0x000fe40000400000 */
[----:B------:R-:W-:Y:S02]  /*a500*/  FMUL R102, R102, 1.4426950216293334961 ;  /* 0x3fb8aa3b66667820 */ /* 0x000fe40000400000 */
[----:B------:R0:W-:Y:S02]  /*a510*/  MUFU.EX2 R218, R28 ;  /* 0x0000001c00da7308 */ /* 0x0001e40000000800 */
[----:B0-----:R-:W-:-:S06]  /*a520*/  FMNMX R10, R33, R10, !PT ;  /* 0x0000000a210a7209 */ /* 0x001fcc0007800000 */
[----:B------:R-:W-:Y:S01]  /*a530*/  MUFU.EX2 R215, R102 ;  /* 0x0000006600d77308 */ /* 0x000fe20000000800 */
[----:B------:R-:W0:Y:S01]  /*a540*/  LDSM.16.M88.4 R28, [R6+0x4000] ;  /* 0x00400000061c783b */ /* 0x000e220000000200 */
[----:B----4-:R-:W-:-:S05]  /*a550*/  FMNMX R10, R10, R38, !PT ;  /* 0x000000260a0a7209 */ /* 0x010fca0007800000 */
[--C-:B------:R-:W-:Y:S02]  /*a560*/  FADD R65, R65, -R10.reuse ;  /* 0x8000000a41417221 */ /* 0x100fe40000000000 */
[--C-:B------:R-:W-:Y:S01]  /*a570*/  FADD R64, R64, -R10.reuse ;  /* 0x8000000a40407221 */ /* 0x100fe20000000000 */
[----:B--2---:R-:W-:Y:S01]  /*a580*/  FMNMX R11, R11, R100, !PT ;  /* 0x000000640b0b7209 */ /* 0x004fe20007800000 */
[----:B------:R-:W-:Y:S02]  /*a590*/  FMUL R65, R65, 1.4426950216293334961 ;  /* 0x3fb8aa3b41417820 */ /* 0x000fe40000400000 */
[----:B------:R-:W-:Y:S02]  /*a5a0*/  FMUL R64, R64, 1.4426950216293334961 ;  /* 0x3fb8aa3b40407820 */ /* 0x000fe40000400000 */
[----:B------:R-:W-:Y:S01]  /*a5b0*/  MUFU.EX2 R212, R65 ;  /* 0x0000004100d47308 */ /* 0x000fe20000000800 */
[----:B------:R-:W-:Y:S02]  /*a5c0*/  FADD R224, R32, -R10 ;  /* 0x8000000a20e07221 */ /* 0x000fe40000000000 */
[----:B------:R-:W-:Y:S01]  /*a5d0*/  FADD R189, -R10, R38 ;  /* 0x000000260abd7221 */ /* 0x000fe20000000100 */
[----:B------:R-:W2:Y:S01]  /*a5e0*/  LDSM.16.M88.4 R32, [R6+0x4800] ;  /* 0x004800000620783b */ /* 0x000ea20000000200 */
[----:B------:R-:W-:-:S02]  /*a5f0*/  FADD R217, R81, -R11 ;  /* 0x8000000b51d97221 */ /* 0x000fc40000000000 */
[----:B------:R-:W-:Y:S01]  /*a600*/  FADD R210, R80, -R11 ;  /* 0x8000000b50d27221 */ /* 0x000fe20000000000 */
[----:B------:R4:W-:Y:S01]  /*a610*/  MUFU.EX2 R211, R64 ;  /* 0x0000004000d37308 */ /* 0x0009e20000000800 */
[----:B------:R-:W-:Y:S01]  /*a620*/  LDSM.16.M88.4 R36, [R6+0x7000] ;  /* 0x007000000624783b */ /* 0x000fe20000000200 */
[----:B------:R-:W-:-:S03]  /*a630*/  FADD R216, R101, -R7 ;  /* 0x8000000765d87221 */ /* 0x000fc60000000000 */
[----:B----4-:R-:W4:Y:S01]  /*a640*/  LDSM.16.M88.4 R64, [R6+0x5000] ;  /* 0x005000000640783b */ /* 0x010f220000000200 */
[----:B------:R-:W-:Y:S02]  /*a650*/  FADD R204, R204, -R8 ;  /* 0x80000008cccc7221 */ /* 0x000fe40000000000 */
[----:B------:R-:W-:Y:S02]  /*a660*/  FMUL R216, R216, 1.4426950216293334961 ;  /* 0x3fb8aa3bd8d87820 */ /* 0x000fe40000400000 */
[----:B------:R-:W-:Y:S02]  /*a670*/  FMUL R204, R204, 1.4426950216293334961 ;  /* 0x3fb8aa3bcccc7820 */ /* 0x000fe40000400000 */
[----:B------:R-:W-:Y:S02]  /*a680*/  FADD R228, R192, -R10 ;  /* 0x8000000ac0e47221 */ /* 0x000fe40000000000 */
[C---:B-1----:R-:W-:Y:S02]  /*a690*/  FMUL R80, R191.reuse, R99 ;  /* 0x00000063bf507220 */ /* 0x042fe40000400000 */
[----:B------:R-:W-:-:S02]  /*a6a0*/  FMUL R81, R191, R98 ;  /* 0x00000062bf517220 */ /* 0x000fc40000400000 */
[C---:B------:R-:W-:Y:S02]  /*a6b0*/  FMUL R102, R193.reuse, R97 ;  /* 0x00000061c1667220 */ /* 0x040fe40000400000 */
[----:B------:R-:W-:Y:S02]  /*a6c0*/  FMUL R103, R193, R96 ;  /* 0x00000060c1677220 */ /* 0x000fe40000400000 */
[----:B------:R-:W1:Y:S01]  /*a6d0*/  LDSM.16.M88.4 R96, [R6+0x7800] ;  /* 0x007800000660783b */ /* 0x000e620000000200 */
[--C-:B------:R-:W-:Y:S01]  /*a6e0*/  FADD R209, R19, -R11.reuse ;  /* 0x8000000b13d17221 */ /* 0x100fe20000000000 */
[----:B------:R-:W0:Y:S01]  /*a6f0*/  MUFU.EX2 R216, R216 ;  /* 0x000000d800d87308 */ /* 0x000e220000000800 */
[----:B------:R-:W-:Y:S02]  /*a700*/  FMUL R189, R189, 1.4426950216293334961 ;  /* 0x3fb8aa3bbdbd7820 */ /* 0x000fe40000400000 */
[----:B------:R-:W-:Y:S02]  /*a710*/  FADD R19, -R11, R100 ;  /* 0x000000640b137221 */ /* 0x000fe40000000100 */
[----:B------:R-:W-:-:S03]  /*a720*/  FADD R201, R201, -R11 ;  /* 0x8000000bc9c97221 */ /* 0x000fc60000000000 */
[----:B------:R0:W0:Y:S01]  /*a730*/  MUFU.EX2 R226, R204 ;  /* 0x000000cc00e27308 */ /* 0x0000220000000800 */
[----:B------:R-:W-:Y:S02]  /*a740*/  FMUL R224, R224, 1.4426950216293334961 ;  /* 0x3fb8aa3be0e07820 */ /* 0x000fe40000400000 */
[----:B------:R-:W-:Y:S02]  /*a750*/  FMUL R228, R228, 1.4426950216293334961 ;  /* 0x3fb8aa3be4e47820 */ /* 0x000fe40000400000 */
[----:B------:R-:W-:Y:S02]  /*a760*/  FMUL R217, R217, 1.4426950216293334961 ;  /* 0x3fb8aa3bd9d97820 */ /* 0x000fe40000400000 */
[----:B------:R-:W-:Y:S02]  /*a770*/  FMUL R210, R210, 1.4426950216293334961 ;  /* 0x3fb8aa3bd2d27820 */ /* 0x000fe40000400000 */
[----:B------:R-:W-:Y:S02]  /*a780*/  FMUL R209, R209, 1.4426950216293334961 ;  /* 0x3fb8aa3bd1d17820 */ /* 0x000fe40000400000 */
[----:B------:R-:W-:Y:S01]  /*a790*/  FMUL R19, R19, 1.4426950216293334961 ;  /* 0x3fb8aa3b13137820 */ /* 0x000fe20000400000 */
[----:B------:R-:W0:Y:S01]  /*a7a0*/  MUFU.EX2 R189, R189 ;  /* 0x000000bd00bd7308 */ /* 0x000e220000000800 */
[----:B------:R-:W-:-:S02]  /*a7b0*/  FMUL R201, R201, 1.4426950216293334961 ;  /* 0x3fb8aa3bc9c97820 */ /* 0x000fc40000400000 */
[----:B------:R-:W-:Y:S01]  /*a7c0*/  FMUL R109, R191, R249 ;  /* 0x000000f9bf6d7220 */ /* 0x000fe20000400000 */
[----:B------:R-:W-:Y:S01]  /*a7d0*/  MOV R249, R180 ;  /* 0x000000b400f97202 */ /* 0x000fe20000000f00 */
[----:B------:R-:W-:Y:S02]  /*a7e0*/  FMUL R119, R193, R167 ;  /* 0x000000a7c1777220 */ /* 0x000fe40000400000 */
[----:B------:R-:W-:Y:S01]  /*a7f0*/  IMAD.MOV.U32 R167, RZ, RZ, R208 ;  /* 0x000000ffffa77224 */ /* 0x000fe200078e00d0 */
[----:B------:R-:W0:Y:S01]  /*a800*/  MUFU.EX2 R180, R19 ;  /* 0x0000001300b47308 */ /* 0x000e220000000800 */
[C---:B------:R-:W-:Y:S02]  /*a810*/  FMUL R108, R191.reuse, R248 ;  /* 0x000000f8bf6c7220 */ /* 0x040fe40000400000 */
[----:B------:R-:W-:-:S05]  /*a820*/  FMUL R116, R191, R164 ;  /* 0x000000a4bf747220 */ /* 0x000fca0000400000 */
[----:B------:R-:W-:Y:S01]  /*a830*/  MUFU.EX2 R224, R224 ;  /* 0x000000e000e07308 */ /* 0x000fe20000000800 */
[----:B------:R-:W-:Y:S01]  /*a840*/  FMUL R117, R191, R165 ;  /* 0x000000a5bf757220 */ /* 0x000fe20000400000 */
[----:B------:R-:W-:Y:S01]  /*a850*/  MOV R164, R200 ;  /* 0x000000c800a47202 */ /* 0x000fe20000000f00 */
[----:B------:R-:W-:-:S05]  /*a860*/  IMAD.MOV.U32 R248, RZ, RZ, R197 ;  /* 0x000000fffff87224 */ /* 0x000fca00078e00c5 */
[----:B------:R-:W-:Y:S01]  /*a870*/  MUFU.EX2 R228, R228 ;  /* 0x000000e400e47308 */ /* 0x000fe20000000800 */
[----:B------:R-:W-:-:S07]  /*a880*/  IMAD.MOV.U32 R165, RZ, RZ, R207 ;  /* 0x000000ffffa57224 */ /* 0x000fce00078e00cf */
[----:B------:R-:W-:Y:S01]  /*a890*/  MUFU.EX2 R217, R217 ;  /* 0x000000d900d97308 */ /* 0x000fe20000000800 */
[----:B------:R-:W-:-:S07]  /*a8a0*/  FADD R207, R58, -R7 ;  /* 0x800000073acf7221 */ /* 0x000fce0000000000 */
[----:B------:R-:W1:Y:S01]  /*a8b0*/  MUFU.EX2 R210, R210 ;  /* 0x000000d200d27308 */ /* 0x000e620000000800 */
[----:B0-----:R-:W-:-:S07]  /*a8c0*/  FADD R204, R46, -R7 ;  /* 0x800000072ecc7221 */ /* 0x001fce0000000000 */
[----:B------:R-:W-:Y:S01]  /*a8d0*/  MUFU.EX2 R209, R209 ;  /* 0x000000d100d17308 */ /* 0x000fe20000000800 */
[----:B------:R-:W-:-:S07]  /*a8e0*/  FADD R197, R203, -R8 ;  /* 0x80000008cbc57221 */ /* 0x000fce0000000000 */
[----:B------:R-:W0:Y:S01]  /*a8f0*/  MUFU.EX2 R208, R201 ;  /* 0x000000c900d07308 */ /* 0x000e220000000800 */
[----:B------:R-:W-:Y:S01]  /*a900*/  FADD R200, R9, -R8 ;  /* 0x8000000809c87221 */ /* 0x000fe20000000000 */
[----:B------:R-:W-:Y:S01]  /*a910*/  F2FP.PACK_AB R73, R215, R216 ;  /* 0x000000d8d749723e */ /* 0x000fe200000000ff */
[----:B------:R-:W-:Y:S01]  /*a920*/  FMUL R70, R193, R70 ;  /* 0x00000046c1467220 */ /* 0x000fe20000400000 */
[----:B------:R-:W-:Y:S01]  /*a930*/  F2FP.PACK_AB R75, R227, R219 ;  /* 0x000000dbe34b723e */ /* 0x000fe200000000ff */
[----:B------:R-:W-:Y:S01]  /*a940*/  FMUL R71, R193, R71 ;  /* 0x00000047c1477220 */ /* 0x000fe20000400000 */
[----:B------:R-:W-:Y:S01]  /*a950*/  F2FP.PACK_AB R72, R213, R214 ;  /* 0x000000d6d548723e */ /* 0x000fe200000000ff */
[C---:B------:R-:W-:Y:S01]  /*a960*/  FMUL R68, R191.reuse, R68 ;  /* 0x00000044bf447220 */ /* 0x040fe20000400000 */
[----:B------:R-:W-:Y:S01]  /*a970*/  F2FP.PACK_AB R74, R226, R218 ;  /* 0x000000dae24a723e */ /* 0x000fe200000000ff */
[----:B------:R-:W-:Y:S02]  /*a980*/  FMUL R69, R191, R69 ;  /* 0x00000045bf457220 */ /* 0x000fe40000400000 */
[----:B------:R-:W-:-:S02]  /*a990*/  FMUL R78, R193, R78 ;  /* 0x0000004ec14e7220 */ /* 0x000fc40000400000 */
[----:B------:R-:W-:Y:S02]  /*a9a0*/  FMUL R79, R193, R79 ;  /* 0x0000004fc14f7220 */ /* 0x000fe40000400000 */
[C---:B------:R-:W-:Y:S02]  /*a9b0*/  FMUL R76, R191.reuse, R76 ;  /* 0x0000004cbf4c7220 */ /* 0x040fe40000400000 */
[----:B------:R-:W-:Y:S02]  /*a9c0*/  FMUL R77, R191, R77 ;  /* 0x0000004dbf4d7220 */ /* 0x000fe40000400000 */
[C---:B------:R-:W-:Y:S02]  /*a9d0*/  FMUL R82, R193.reuse, R82 ;  /* 0x00000052c1527220 */ /* 0x040fe40000400000 */
[C---:B------:R-:W-:Y:S02]  /*a9e0*/  FMUL R83, R193.reuse, R83 ;  /* 0x00000053c1537220 */ /* 0x040fe40000400000 */
[----:B------:R-:W-:-:S02]  /*a9f0*/  FMUL R90, R193, R90 ;  /* 0x0000005ac15a7220 */ /* 0x000fc40000400000 */
[C---:B------:R-:W-:Y:S02]  /*aa00*/  FMUL R91, R193.reuse, R91 ;  /* 0x0000005bc15b7220 */ /* 0x040fe40000400000 */
[C---:B------:R-:W-:Y:S02]  /*aa10*/  FMUL R110, R193.reuse, R250 ;  /* 0x000000fac16e7220 */ /* 0x040fe40000400000 */
[C---:B------:R-:W-:Y:S02]  /*aa20*/  FMUL R111, R193.reuse, R251 ;  /* 0x000000fbc16f7220 */ /* 0x040fe40000400000 */
[C---:B------:R-:W-:Y:S02]  /*aa30*/  FMUL R118, R193.reuse, R166 ;  /* 0x000000a6c1767220 */ /* 0x040fe40000400000 */
[C---:B------:R-:W-:Y:S02]  /*aa40*/  FMUL R86, R193.reuse, R86 ;  /* 0x00000056c1567220 */ /* 0x040fe40000400000 */
[----:B------:R-:W-:-:S02]  /*aa50*/  FMUL R87, R193, R87 ;  /* 0x00000057c1577220 */ /* 0x000fc40000400000 */
[C---:B------:R-:W-:Y:S02]  /*aa60*/  FMUL R84, R191.reuse, R84 ;  /* 0x00000054bf547220 */ /* 0x040fe40000400000 */
[----:B------:R-:W-:Y:S02]  /*aa70*/  FMUL R85, R191, R85 ;  /* 0x00000055bf557220 */ /* 0x000fe40000400000 */
[--C-:B------:R-:W-:Y:S02]  /*aa80*/  FADD R16, R16, -R7.reuse ;  /* 0x8000000710107221 */ /* 0x100fe40000000000 */
[----:B------:R-:W-:Y:S02]  /*aa90*/  FADD R24, R24, -R7 ;  /* 0x8000000718187221 */ /* 0x000fe40000000000 */
[--C-:B------:R-:W-:Y:S02]  /*aaa0*/  FADD R57, R57, -R8.reuse ;  /* 0x8000000839397221 */ /* 0x100fe40000000000 */
[----:B------:R-:W-:-:S02]  /*aab0*/  FADD R21, R21, -R8 ;  /* 0x8000000815157221 */ /* 0x000fc40000000000 */
[----:B---3--:R-:W-:Y:S02]  /*aac0*/  FMUL R88, R191, R88 ;  /* 0x00000058bf587220 */ /* 0x008fe40000400000 */
[----:B------:R-:W-:Y:S02]  /*aad0*/  FMUL R207, R207, 1.4426950216293334961 ;  /* 0x3fb8aa3bcfcf7820 */ /* 0x000fe40000400000 */
[----:B------:R-:W-:Y:S02]  /*aae0*/  FMUL R204, R204, 1.4426950216293334961 ;  /* 0x3fb8aa3bcccc7820 */ /* 0x000fe40000400000 */
[C---:B------:R-:W-:Y:S02]  /*aaf0*/  FMUL R89, R191.reuse, R89 ;  /* 0x00000059bf597220 */ /* 0x040fe40000400000 */
[C---:B------:R-:W-:Y:S02]  /*ab00*/  FMUL R100, R191.reuse, R59 ;  /* 0x0000003bbf647220 */ /* 0x040fe40000400000 */
[----:B------:R-:W-:-:S02]  /*ab10*/  FMUL R101, R191, R22 ;  /* 0x00000016bf657220 */ /* 0x000fc40000400000 */
[----:B------:R-:W-:Y:S02]  /*ab20*/  FMUL R197, R197, 1.4426950216293334961 ;  /* 0x3fb8aa3bc5c57820 */ /* 0x000fe40000400000 */
[----:B------:R-:W-:Y:S02]  /*ab30*/  FMUL R200, R200, 1.4426950216293334961 ;  /* 0x3fb8aa3bc8c87820 */ /* 0x000fe40000400000 */
[----:B------:R-:W-:Y:S02]  /*ab40*/  FMUL R16, R16, 1.4426950216293334961 ;  /* 0x3fb8aa3b10107820 */ /* 0x000fe40000400000 */
[----:B------:R-:W-:Y:S02]  /*ab50*/  FMUL R24, R24, 1.4426950216293334961 ;  /* 0x3fb8aa3b18187820 */ /* 0x000fe40000400000 */
[----:B------:R-:W-:Y:S02]  /*ab60*/  FMUL R57, R57, 1.4426950216293334961 ;  /* 0x3fb8aa3b39397820 */ /* 0x000fe40000400000 */
[----:B------:R-:W-:Y:S01]  /*ab70*/  FMUL R21, R21, 1.4426950216293334961 ;  /* 0x3fb8aa3b15157820 */ /* 0x000fe20000400000 */
[----:B------:R-:W-:Y:S01]  /*ab80*/  HMMA.16816.F32 R68, R72, R28, R68 ;  /* 0x0000001c4844723c */ /* 0x000fe20000001844 */
[----:B------:R-:W-:Y:S01]  /*ab90*/  FMUL R120, R189, R184 ;  /* 0x000000b8bd787220 */ /* 0x000fe20000400000 */
[----:B------:R-:W-:Y:S01]  /*aba0*/  MOV R251, R199 ;  /* 0x000000c700fb7202 */ /* 0x000fe20000000f00 */
[----:B------:R-:W-:Y:S01]  /*abb0*/  FADD R184, R56, -R10 ;  /* 0x8000000a38b87221 */ /* 0x000fe20000000000 */
[----:B------:R-:W-:Y:S01]  /*abc0*/  MUFU.EX2 R207, R207 ;  /* 0x000000cf00cf7308 */ /* 0x000fe20000000800 */
[----:B------:R-:W-:-:S03]  /*abd0*/  FMUL R123, R180, R187 ;  /* 0x000000bbb47b7220 */ /* 0x000fc60000400000 */
[----:B--2---:R-:W-:Y:S01]  /*abe0*/  HMMA.16816.F32 R76, R72, R32, R76 ;  /* 0x00000020484c723c */ /* 0x004fe2000000184c */
[C---:B------:R-:W-:Y:S02]  /*abf0*/  FMUL R124, R189.reuse, R156 ;  /* 0x0000009cbd7c7220 */ /* 0x040fe40000400000 */
[----:B------:R-:W-:Y:S01]  /*ac00*/  FMUL R125, R189, R157 ;  /* 0x0000009dbd7d7220 */ /* 0x000fe20000400000 */
[----:B------:R-:W-:Y:S01]  /*ac10*/  MUFU.EX2 R204, R204 ;  /* 0x000000cc00cc7308 */ /* 0x000fe20000000800 */
[----:B------:R-:W-:-:S03]  /*ac20*/  FMUL R126, R180, R158 ;  /* 0x0000009eb47e7220 */ /* 0x000fc60000400000 */
[----:B----4-:R-:W-:Y:S01]  /*ac30*/  HMMA.16816.F32 R80, R72, R64, R80 ;  /* 0x000000404850723c */ /* 0x010fe20000001850 */
[----:B------:R-:W-:Y:S02]  /*ac40*/  FMUL R127, R180, R159 ;  /* 0x0000009fb47f7220 */ /* 0x000fe40000400000 */
[--C-:B------:R-:W-:Y:S01]  /*ac50*/  FADD R13, R13, -R10.reuse ;  /* 0x8000000a0d0d7221 */ /* 0x100fe20000000000 */
[----:B------:R-:W-:Y:S01]  /*ac60*/  MUFU.EX2 R201, R16 ;  /* 0x0000001000c97308 */ /* 0x000fe20000000800 */
[----:B------:R-:W-:-:S03]  /*ac70*/  FADD R17, R17, -R10 ;  /* 0x8000000a11117221 */ /* 0x000fc60000000000 */
[----:B------:R-:W-:Y:S01]  /*ac80*/  HMMA.16816.F32 R88, R72, R52, R88 ;  /* 0x000000344858723c */ /* 0x000fe20000001858 */
[----:B------:R-:W-:Y:S02]  /*ac90*/  FADD R25, R25, -R10 ;  /* 0x8000000a19197221 */ /* 0x000fe40000000000 */
[--C-:B------:R-:W-:Y:S01]  /*aca0*/  FADD R47, R47, -R11.reuse ;  /* 0x8000000b2f2f7221 */ /* 0x100fe20000000000 */
[----:B------:R-:W-:Y:S01]  /*acb0*/  MUFU.EX2 R203, R24 ;  /* 0x0000001800cb7308 */ /* 0x000fe20000000800 */
[----:B------:R-:W-:-:S03]  /*acc0*/  FADD R12, R12, -R11 ;  /* 0x8000000b0c0c7221 */ /* 0x000fc60000000000 */
[----:B------:R-:W-:Y:S01]  /*acd0*/  HMMA.16816.F32 R100, R72, R48, R100 ;  /* 0x000000304864723c */ /* 0x000fe20000001864 */
[--C-:B------:R-:W-:Y:S02]  /*ace0*/  FADD R20, R20, -R11.reuse ;  /* 0x8000000b14147221 */ /* 0x100fe40000000000 */
[----:B------:R-:W-:Y:S01]  /*acf0*/  FADD R44, R44, -R11 ;  /* 0x8000000b2c2c7221 */ /* 0x000fe20000000000 */
[----:B------:R-:W-:Y:S01]  /*ad00*/  MUFU.EX2 R197, R197 ;  /* 0x000000c500c57308 */ /* 0x000fe20000000800 */
[----:B------:R-:W-:-:S03]  /*ad10*/  FMUL R60, R189, R60 ;  /* 0x0000003cbd3c7220 */ /* 0x000fc60000400000 */
[----:B------:R-:W-:Y:S01]  /*ad20*/  HMMA.16816.F32 R108, R72, R40, R108 ;  /* 0x00000028486c723c */ /* 0x000fe2000000186c */
[----:B------:R-:W-:Y:S02]  /*ad30*/  FMUL R61, R189, R61 ;  /* 0x0000003dbd3d7220 */ /* 0x000fe40000400000 */
[C---:B------:R-:W-:Y:S01]  /*ad40*/  FMUL R62, R180.reuse, R62 ;  /* 0x0000003eb43e7220 */ /* 0x040fe20000400000 */
[----:B------:R-:W2:Y:S01]  /*ad50*/  MUFU.EX2 R187, R57 ;  /* 0x0000003900bb7308 */ /* 0x000ea20000000800 */
[----:B------:R-:W-:-:S03]  /*ad60*/  FMUL R63, R180, R63 ;  /* 0x0000003fb43f7220 */ /* 0x000fc60000400000 */
[----:B------:R-:W-:Y:S01]  /*ad70*/  HMMA.16816.F32 R116, R72, R36, R116 ;  /* 0x000000244874723c */ /* 0x000fe20000001874 */
[C---:B------:R-:W-:Y:S02]  /*ad80*/  FMUL R121, R189.reuse, R185 ;  /* 0x000000b9bd797220 */ /* 0x040fe40000400000 */
[----:B------:R-:W-:Y:S01]  /*ad90*/  FMUL R122, R180, R186 ;  /* 0x000000bab47a7220 */ /* 0x000fe20000400000 */
[----:B------:R-:W-:Y:S01]  /*ada0*/  MUFU.EX2 R200, R200 ;  /* 0x000000c800c87308 */ /* 0x000fe20000000800 */
[----:B------:R-:W-:-:S03]  /*adb0*/  FMUL R104, R189, R104 ;  /* 0x00000068bd687220 */ /* 0x000fc60000400000 */
[----:B-1----:R-:W-:Y:S01]  /*adc0*/  HMMA.16816.F32 R72, R72, R96, R84 ;  /* 0x000000604848723c */ /* 0x002fe20000001854 */
[----:B------:R-:W-:Y:S02]  /*add0*/  FMUL R105, R189, R105 ;  /* 0x00000069bd697220 */ /* 0x000fe40000400000 */
[C---:B------:R-:W-:Y:S01]  /*ade0*/  FMUL R106, R180.reuse, R106 ;  /* 0x0000006ab46a7220 */ /* 0x040fe20000400000 */
[----:B------:R-:W1:Y:S01]  /*adf0*/  MUFU.EX2 R199, R21 ;  /* 0x0000001500c77308 */ /* 0x000e620000000800 */
[----:B------:R-:W-:Y:S02]  /*ae00*/  FMUL R107, R180, R107 ;  /* 0x0000006bb46b7220 */ /* 0x000fe40000400000 */
[----:B------:R-:W-:Y:S01]  /*ae10*/  F2FP.PACK_AB R84, R211, R212 ;  /* 0x000000d4d354723e */ /* 0x000fe200000000ff */
[C---:B------:R-:W-:Y:S01]  /*ae20*/  FMUL R112, R189.reuse, R112 ;  /* 0x00000070bd707220 */ /* 0x040fe20000400000 */
[----:B------:R-:W-:Y:S01]  /*ae30*/  F2FP.PACK_AB R85, R210, R217 ;  /* 0x000000d9d255723e */ /* 0x000fe200000000ff */
[----:B------:R-:W-:Y:S01]  /*ae40*/  FMUL R113, R189, R113 ;  /* 0x00000071bd717220 */ /* 0x000fe20000400000 */
[----:B------:R-:W-:Y:S01]  /*ae50*/  F2FP.PACK_AB R86, R228, R224 ;  /* 0x000000e0e456723e */ /* 0x000fe200000000ff */
[----:B------:R-:W-:Y:S01]  /*ae60*/  FMUL R114, R180, R114 ;  /* 0x00000072b4727220 */ /* 0x000fe20000400000 */
[----:B0-----:R-:W-:Y:S01]  /*ae70*/  F2FP.PACK_AB R87, R208, R209 ;  /* 0x000000d1d057723e */ /* 0x001fe200000000ff */
[----:B------:R-:W-:-:S02]  /*ae80*/  FMUL R115, R180, R115 ;  /* 0x00000073b4737220 */ /* 0x000fc40000400000 */
[C---:B------:R-:W-:Y:S02]  /*ae90*/  FMUL R92, R189.reuse, R92 ;  /* 0x0000005cbd5c7220 */ /* 0x040fe40000400000 */
[C---:B------:R-:W-:Y:S02]  /*aea0*/  FMUL R93, R189.reuse, R93 ;  /* 0x0000005dbd5d7220 */ /* 0x040fe40000400000 */
[C---:B------:R-:W-:Y:S02]  /*aeb0*/  FMUL R94, R180.reuse, R94 ;  /* 0x0000005eb45e7220 */ /* 0x040fe40000400000 */
[----:B------:R-:W-:Y:S02]  /*aec0*/  FMUL R95, R180, R95 ;  /* 0x0000005fb45f7220 */ /* 0x000fe40000400000 */
[C---:B------:R-:W-:Y:S02]  /*aed0*/  FMUL R132, R189.reuse, R172 ;  /* 0x000000acbd847220 */ /* 0x040fe40000400000 */
[----:B------:R-:W-:-:S02]  /*aee0*/  FMUL R133, R189, R173 ;  /* 0x000000adbd857220 */ /* 0x000fc40000400000 */
[C---:B------:R-:W-:Y:S02]  /*aef0*/  FMUL R134, R180.reuse, R174 ;  /* 0x000000aeb4867220 */ /* 0x040fe40000400000 */
[C---:B------:R-:W-:Y:S02]  /*af00*/  FMUL R135, R180.reuse, R175 ;  /* 0x000000afb4877220 */ /* 0x040fe40000400000 */
[C---:B------:R-:W-:Y:S02]  /*af10*/  FMUL R168, R189.reuse, R168 ;  /* 0x000000a8bda87220 */ /* 0x040fe40000400000 */
[----:B------:R-:W-:Y:S02]  /*af20*/  FMUL R169, R189, R169 ;  /* 0x000000a9bda97220 */ /* 0x000fe40000400000 */
[C---:B------:R-:W-:Y:S02]  /*af30*/  FMUL R170, R180.reuse, R170 ;  /* 0x000000aab4aa7220 */ /* 0x040fe40000400000 */
[----:B------:R-:W-:-:S02]  /*af40*/  FMUL R171, R180, R171 ;  /* 0x000000abb4ab7220 */ /* 0x000fc40000400000 */
[----:B------:R-:W-:Y:S02]  /*af50*/  FMUL R184, R184, 1.4426950216293334961 ;  /* 0x3fb8aa3bb8b87820 */ /* 0x000fe40000400000 */
[----:B------:R-:W-:Y:S02]  /*af60*/  FMUL R13, R13, 1.4426950216293334961 ;  /* 0x3fb8aa3b0d0d7820 */ /* 0x000fe40000400000 */
[----:B------:R-:W-:Y:S02]  /*af70*/  FMUL R17, R17, 1.4426950216293334961 ;  /* 0x3fb8aa3b11117820 */ /* 0x000fe40000400000 */
[----:B------:R-:W-:Y:S02]  /*af80*/  FMUL R25, R25, 1.4426950216293334961 ;  /* 0x3fb8aa3b19197820 */ /* 0x000fe40000400000 */
[----:B------:R-:W-:Y:S02]  /*af90*/  FMUL R47, R47, 1.4426950216293334961 ;  /* 0x3fb8aa3b2f2f7820 */ /* 0x000fe40000400000 */
[----:B------:R-:W-:-:S02]  /*afa0*/  FMUL R12, R12, 1.4426950216293334961 ;  /* 0x3fb8aa3b0c0c7820 */ /* 0x000fc40000400000 */
[----:B------:R-:W-:Y:S02]  /*afb0*/  FMUL R20, R20, 1.4426950216293334961 ;  /* 0x3fb8aa3b14147820 */ /* 0x000fe40000400000 */
[----:B------:R-:W-:Y:S01]  /*afc0*/  FMUL R44, R44, 1.4426950216293334961 ;  /* 0x3fb8aa3b2c2c7820 */ /* 0x000fe20000400000 */
[C---:B------:R-:W-:Y:S01]  /*afd0*/  HMMA.16816.F32 R124, R84.reuse, R48, R124 ;  /* 0x00000030547c723c */ /* 0x040fe2000000187c */
[----:B------:R-:W-:Y:S07]  /*afe0*/  MUFU.EX2 R184, R184 ;  /* 0x000000b800b87308 */ /* 0x000fee0000000800 */
[C---:B------:R-:W-:Y:S01]  /*aff0*/  HMMA.16816.F32 R60, R84.reuse, R28, R60 ;  /* 0x0000001c543c723c */ /* 0x040fe2000000183c */
[----:B------:R-:W0:Y:S07]  /*b000*/  MUFU.EX2 R185, R13 ;  /* 0x0000000d00b97308 */ /* 0x000e2e0000000800 */
[C---:B------:R-:W-:Y:S01]  /*b010*/  HMMA.16816.F32 R120, R84.reuse, R32, R120 ;  /* 0x000000205478723c */ /* 0x040fe20000001878 */
[----:B------:R-:W-:Y:S07]  /*b020*/  MUFU.EX2 R186, R17 ;  /* 0x0000001100ba7308 */ /* 0x000fee0000000800 */
[C---:B------:R-:W-:Y:S01]  /*b030*/  HMMA.16816.F32 R104, R84.reuse, R64, R104 ;  /* 0x000000405468723c */ /* 0x040fe20000001868 */
[----:B------:R-:W-:Y:S07]  /*b040*/  MUFU.EX2 R190, R25 ;  /* 0x0000001900be7308 */ /* 0x000fee0000000800 */
[C---:B------:R-:W-:Y:S01]  /*b050*/  HMMA.16816.F32 R112, R84.reuse, R52, R112 ;  /* 0x000000345470723c */ /* 0x040fe20000001870 */
[----:B------:R-:W-:Y:S07]  /*b060*/  MUFU.EX2 R173, R47 ;  /* 0x0000002f00ad7308 */ /* 0x000fee0000000800 */
[C---:B------:R-:W-:Y:S01]  /*b070*/  HMMA.16816.F32 R92, R84.reuse, R40, R92 ;  /* 0x00000028545c723c */ /* 0x040fe2000000185c */
[----:B------:R-:W3:Y:S07]  /*b080*/  MUFU.EX2 R172, R12 ;  /* 0x0000000c00ac7308 */ /* 0x000eee0000000800 */
[C---:B------:R-:W-:Y:S01]  /*b090*/  HMMA.16816.F32 R132, R84.reuse, R36, R132 ;  /* 0x000000245484723c */ /* 0x040fe20000001884 */
[----:B------:R-:W-:Y:S07]  /*b0a0*/  MUFU.EX2 R174, R20 ;  /* 0x0000001400ae7308 */ /* 0x000fee0000000800 */
[----:B------:R-:W-:Y:S01]  /*b0b0*/  HMMA.16816.F32 R84, R84, R96, R168 ;  /* 0x000000605454723c */ /* 0x000fe200000018a8 */
[----:B------:R-:W4:Y:S01]  /*b0c0*/  MUFU.EX2 R188, R44 ;  /* 0x0000002c00bc7308 */ /* 0x000f220000000800 */
[----:B--2---:R-:W-:-:S02]  /*b0d0*/  F2FP.PACK_AB R128, R187, R197 ;  /* 0x000000c5bb80723e */ /* 0x004fc400000000ff */
[----:B------:R-:W-:Y:S02]  /*b0e0*/  F2FP.PACK_AB R129, R204, R207 ;  /* 0x000000cfcc81723e */ /* 0x000fe400000000ff */
[----:B-1----:R-:W-:Y:S02]  /*b0f0*/  F2FP.PACK_AB R130, R199, R200 ;  /* 0x000000c8c782723e */ /* 0x002fe400000000ff */
[----:B------:R-:W-:Y:S01]  /*b100*/  F2FP.PACK_AB R131, R203, R201 ;  /* 0x000000c9cb83723e */ /* 0x000fe200000000ff */
[--C-:B------:R-:W-:Y:S01]  /*b110*/  FADD R161, R161, -R8.reuse ;  /* 0x80000008a1a17221 */ /* 0x100fe20000000000 */
[----:B------:R-:W-:Y:S01]  /*b120*/  LOP3.LUT R36, R6, 0x40, RZ, 0x3c, !PT ;  /* 0x0000004006247812 */ /* 0x000fe200078e3cff */
[--C-:B------:R-:W-:Y:S02]  /*b130*/  FADD R160, R160, -R8.reuse ;  /* 0x80000008a0a07221 */ /* 0x100fe40000000000 */
[----:B------:R-:W-:Y:S02]  /*b140*/  FADD R162, R162, -R8 ;  /* 0x80000008a2a27221 */ /* 0x000fe40000000000 */
[----:B------:R-:W-:Y:S01]  /*b150*/  HMMA.16816.F32 R56, R128, R30, R68 ;  /* 0x0000001e8038723c */ /* 0x000fe20000001844 */
[----:B------:R-:W-:Y:S01]  /*b160*/  FADD R163, R163, -R10 ;  /* 0x8000000aa3a37221 */ /* 0x000fe20000000000 */
[----:B------:R-:W-:Y:S01]  /*b170*/  MOV R52, R139 ;  /* 0x0000008b00347202 */ /* 0x000fe20000000f00 */
[----:B------:R-:W-:-:S02]  /*b180*/  FADD R145, R145, -R7 ;  /* 0x8000000791917221 */ /* 0x000fc40000000000 */
[----:B------:R-:W-:Y:S02]  /*b190*/  FADD R152, R152, -R7 ;  /* 0x8000000798987221 */ /* 0x000fe40000000000 */
[----:B0-----:R-:W-:Y:S02]  /*b1a0*/  F2FP.PACK_AB R68, R185, R184 ;  /* 0x000000b8b944723e */ /* 0x001fe400000000ff */
[----:B---3--:R-:W-:Y:S02]  /*b1b0*/  F2FP.PACK_AB R69, R172, R173 ;  /* 0x000000adac45723e */ /* 0x008fe400000000ff */
[----:B------:R-:W-:Y:S02]  /*b1c0*/  F2FP.PACK_AB R70, R190, R186 ;  /* 0x000000babe46723e */ /* 0x000fe400000000ff */
[----:B----4-:R-:W-:Y:S01]  /*b1d0*/  F2FP.PACK_AB R71, R188, R174 ;  /* 0x000000aebc47723e */ /* 0x010fe200000000ff */
[----:B------:R-:W-:Y:S02]  /*b1e0*/  FADD R154, R154, -R8 ;  /* 0x800000089a9a7221 */ /* 0x000fe40000000000 */
[----:B------:R-:W-:-:S02]  /*b1f0*/  IMAD.MOV.U32 R250, RZ, RZ, R138 ;  /* 0x000000fffffa7224 */ /* 0x000fc400078e008a */
[----:B------:R-:W-:Y:S02]  /*b200*/  IMAD.MOV.U32 R252, RZ, RZ, R136 ;  /* 0x000000fffffc7224 */ /* 0x000fe400078e0088 */
[----:B------:R-:W-:Y:S02]  /*b210*/  IMAD.MOV.U32 R53, RZ, RZ, R137 ;  /* 0x000000ffff357224 */ /* 0x000fe400078e0089 */
[----:B------:R-:W-:Y:S01]  /*b220*/  HMMA.16816.F32 R136, R128, R34, R76 ;  /* 0x000000228088723c */ /* 0x000fe2000000184c */
[----:B------:R-:W-:Y:S01]  /*b230*/  FMUL R161, R161, 1.4426950216293334961 ;  /* 0x3fb8aa3ba1a17820 */ /* 0x000fe20000400000 */
[----:B------:R-:W0:Y:S01]  /*b240*/  LDSM.16.M88.4 R76, [R36+0x5000] ;  /* 0x00500000244c783b */ /* 0x000e220000000200 */
[----:B------:R-:W-:Y:S02]  /*b250*/  FMUL R160, R160, 1.4426950216293334961 ;  /* 0x3fb8aa3ba0a07820 */ /* 0x000fe40000400000 */
[----:B------:R-:W-:Y:S02]  /*b260*/  FMUL R162, R162, 1.4426950216293334961 ;  /* 0x3fb8aa3ba2a27820 */ /* 0x000fe40000400000 */
[----:B------:R-:W-:Y:S01]  /*b270*/  FMUL R163, R163, 1.4426950216293334961 ;  /* 0x3fb8aa3ba3a37820 */ /* 0x000fe20000400000 */
[----:B------:R-:W-:Y:S01]  /*b280*/  MOV R21, R181 ;  /* 0x000000b500157202 */ /* 0x000fe20000000f00 */
[----:B------:R-:W-:Y:S01]  /*b290*/  FMUL R145, R145, 1.4426950216293334961 ;  /* 0x3fb8aa3b91917820 */ /* 0x000fe20000400000 */
[----:B------:R-:W-:Y:S01]  /*b2a0*/  HMMA.16816.F32 R156, R68, R50, R124 ;  /* 0x00000032449c723c */ /* 0x000fe2000000187c */
[----:B------:R-:W-:-:S02]  /*b2b0*/  FMUL R152, R152, 1.4426950216293334961 ;  /* 0x3fb8aa3b98987820 */ /* 0x000fc40000400000 */
[----:B------:R-:W-:Y:S01]  /*b2c0*/  FMUL R154, R154, 1.4426950216293334961 ;  /* 0x3fb8aa3b9a9a7820 */ /* 0x000fe20000400000 */
[----:B------:R-:W-:Y:S01]  /*b2d0*/  MUFU.EX2 R171, R161 ;  /* 0x000000a100ab7308 */ /* 0x000fe20000000800 */
[----:B------:R-:W1:Y:S01]  /*b2e0*/  LDSM.16.M88.4 R124, [R36+0x4800] ;  /* 0x00480000247c783b */ /* 0x000e620000000200 */
[----:B------:R-:W-:Y:S01]  /*b2f0*/  MOV R65, R183 ;  /* 0x000000b700417202 */ /* 0x000fe20000000f00 */
[----:B------:R-:W-:Y:S01]  /*b300*/  IMAD.MOV.U32 R9, RZ, RZ, R182 ;  /* 0x000000ffff097224 */ /* 0x000fe200078e00b6 */
[----:B------:R-:W-:Y:S01]  /*b310*/  MOV R22, R140 ;  /* 0x0000008c00167202 */ /* 0x000fe20000000f00 */
[----:B------:R-:W-:Y:S01]  /*b320*/  IMAD.MOV.U32 R16, RZ, RZ, R195 ;  /* 0x000000ffff107224 */ /* 0x000fe200078e00c3 */
[----:B------:R-:W-:Y:S02]  /*b330*/  MOV R166, R142 ;  /* 0x0000008e00a67202 */ /* 0x000fe40000000f00 */
[----:B------:R-:W2:Y:S01]  /*b340*/  MUFU.EX2 R175, R160 ;  /* 0x000000a000af7308 */ /* 0x000ea20000000800 */
[----:B------:R-:W-:Y:S01]  /*b350*/  IMAD.MOV.U32 R170, RZ, RZ, R155 ;  /* 0x000000ffffaa7224 */ /* 0x000fe200078e009b */
[----:B------:R-:W-:Y:S01]  /*b360*/  MOV R40, R153 ;  /* 0x0000009900287202 */ /* 0x000fe20000000f00 */
[----:B------:R-:W-:Y:S01]  /*b370*/  IMAD.MOV.U32 R48, RZ, RZ, R141 ;  /* 0x000000ffff307224 */ /* 0x000fe200078e008d */
[----:B------:R-:W-:Y:S01]  /*b380*/  MOV R41, R143 ;  /* 0x0000008f00297202 */ /* 0x000fe20000000f00 */
[----:B------:R-:W-:Y:S01]  /*b390*/  FADD R192, R144, -R7 ;  /* 0x8000000790c07221 */ /* 0x000fe20000000000 */
[----:B------:R-:W-:-:S02]  /*b3a0*/  MOV R49, R147 ;  /* 0x0000009300317202 */ /* 0x000fc40000000f00 */
[----:B------:R-:W-:Y:S01]  /*b3b0*/  MUFU.EX2 R181, R162 ;  /* 0x000000a200b57308 */ /* 0x000fe20000000800 */
[----:B------:R-:W-:Y:S01]  /*b3c0*/  MOV R46, R146 ;  /* 0x00000092002e7202 */ /* 0x000fe20000000f00 */
[----:B------:R-:W-:Y:S01]  /*b3d0*/  HMMA.16816.F32 R80, R128, R66, R80 ;  /* 0x000000428050723c */ /* 0x000fe20000001850 */
[----:B------:R-:W-:-:S05]  /*b3e0*/  FADD R45, R45, -R7 ;  /* 0x800000072d2d7221 */ /* 0x000fca0000000000 */
[----:B------:R3:W-:Y:S02]  /*b3f0*/  MUFU.EX2 R168, R163 ;  /* 0x000000a300a87308 */ /* 0x0007e40000000800 */
[----:B------:R-:W-:Y:S01]  /*b400*/  HMMA.16816.F32 R88, R128, R54, R88 ;  /* 0x000000368058723c */ /* 0x000fe20000001858 */
[----:B------:R-:W-:-:S05]  /*b410*/  MOV R24, R178 ;  /* 0x000000b200187202 */ /* 0x000fca0000000f00 */
[----:B------:R4:W-:Y:S02]  /*b420*/  MUFU.EX2 R183, R145 ;  /* 0x0000009100b77308 */ /* 0x0009e40000000800 */
[----:B---3--:R-:W-:Y:S01]  /*b430*/  HMMA.16816.F32 R160, R68, R98, R84 ;  /* 0x0000006244a0723c */ /* 0x008fe20000001854 */
[----:B------:R-:W3:Y:S05]  /*b440*/  LDSM.16.M88.4 R84, [R36+0x6000] ;  /* 0x006000002454783b */ /* 0x000eea0000000200 */
[----:B------:R-:W-:Y:S02]  /*b450*/  MUFU.EX2 R195, R152 ;  /* 0x0000009800c37308 */ /* 0x000fe40000000800 */
[C---:B------:R-:W-:Y:S01]  /*b460*/  HMMA.16816.F32 R140, R128.reuse, R50, R100 ;  /* 0x00000032808c723c */ /* 0x040fe20000001864 */
[----:B------:R-:W-:Y:S05]  /*b470*/  LDSM.16.M88.4 R100, [R36+0x5800] ;  /* 0x005800002464783b */ /* 0x000fea0000000200 */
[----:B------:R0:W-:Y:S02]  /*b480*/  MUFU.EX2 R182, R154 ;  /* 0x0000009a00b67308 */ /* 0x0001e40000000800 */
[----:B------:R-:W-:Y:S01]  /*b490*/  HMMA.16816.F32 R108, R128, R42, R108 ;  /* 0x0000002a806c723c */ /* 0x000fe2000000186c */
[----:B------:R-:W-:Y:S01]  /*b4a0*/  FMUL R192, R192, 1.4426950216293334961 ;  /* 0x3fb8aa3bc0c07820 */ /* 0x000fe20000400000 */
[----:B------:R-:W-:-:S06]  /*b4b0*/  MOV R20, R166 ;  /* 0x000000a600147202 */ /* 0x000fcc0000000f00 */
[----:B------:R-:W-:Y:S01]  /*b4c0*/  HMMA.16816.F32 R116, R128, R38, R116 ;  /* 0x000000268074723c */ /* 0x000fe20000001874 */
[----:B------:R-:W-:-:S07]  /*b4d0*/  FMUL R45, R45, 1.4426950216293334961 ;  /* 0x3fb8aa3b2d2d7820 */ /* 0x000fce0000400000 */
[----:B----4-:R-:W-:Y:S01]  /*b4e0*/  HMMA.16816.F32 R144, R128, R98, R72 ;  /* 0x000000628090723c */ /* 0x010fe20000001848 */
[----:B------:R-:W4:Y:S04]  /*b4f0*/  LDSM.16.M88.4 R128, [R36+0x4000] ;  /* 0x004000002480783b */ /* 0x000f280000000200 */
[----:B------:R-:W-:Y:S03]  /*b500*/  LDSM.16.M88.4 R72, [R36+0x7000] ;  /* 0x007000002448783b */ /* 0x000fe60000000200 */
[----:B------:R-:W-:Y:S01]  /*b510*/  HMMA.16816.F32 R60, R68, R30, R60 ;  /* 0x0000001e443c723c */ /* 0x000fe2000000183c */
[----:B------:R-:W-:-:S07]  /*b520*/  IMAD.MOV.U32 R166, RZ, RZ, R248 ;  /* 0x000000ffffa67224 */ /* 0x000fce00078e00f8 */
[----:B0-----:R-:W-:Y:S01]  /*b530*/  HMMA.16816.F32 R152, R68, R42, R92 ;  /* 0x0000002a4498723c */ /* 0x001fe2000000185c */
[----:B------:R-:W-:-:S07]  /*b540*/  MOV R17, R24 ;  /* 0x0000001800117202 */ /* 0x000fce0000000f00 */
[----:B------:R-:W-:Y:S01]  /*b550*/  HMMA.16816.F32 R32, R68, R34, R120 ;  /* 0x000000224420723c */ /* 0x000fe20000001878 */
[----:B------:R-:W-:-:S07]  /*b560*/  MOV R248, R22 ;  /* 0x0000001600f87202 */ /* 0x000fce0000000f00 */
[----:B------:R-:W-:Y:S01]  /*b570*/  HMMA.16816.F32 R104, R68, R66, R104 ;  /* 0x000000424468723c */ /* 0x000fe20000001868 */
[----:B------:R-:W-:-:S07]  /*b580*/  IMAD.MOV.U32 R64, RZ, RZ, R179 ;  /* 0x000000ffff407224 */ /* 0x000fce00078e00b3 */
[----:B------:R-:W-:Y:S01]  /*b590*/  HMMA.16816.F32 R28, R68, R54, R112 ;  /* 0x00000036441c723c */ /* 0x000fe20000001870 */
[----:B------:R-:W-:-:S07]  /*b5a0*/  IMAD.MOV.U32 R97, RZ, RZ, R170 ;  /* 0x000000ffff617224 */ /* 0x000fce00078e00aa */
[----:B------:R-:W-:Y:S01]  /*b5b0*/  HMMA.16816.F32 R92, R68, R38, R132 ;  /* 0x00000026445c723c */ /* 0x000fe20000001884 */
[----:B------:R-:W0:Y:S04]  /*b5c0*/  LDSM.16.M88.4 R68, [R36+0x6800] ;  /* 0x006800002444783b */ /* 0x000e280000000200 */
[----:B------:R-:W0:Y:S01]  /*b5d0*/  LDSM.16.M88.4 R36, [R36+0x7800] ;  /* 0x007800002424783b */ /* 0x000e220000000200 */
[----:B------:R-:W-:Y:S01]  /*b5e0*/  IMAD.MOV.U32 R22, RZ, RZ, R177 ;  /* 0x000000ffff167224 */ /* 0x000fe200078e00b1 */
[----:B------:R-:W-:Y:S01]  /*b5f0*/  MOV R24, R176 ;  /* 0x000000b000187202 */ /* 0x000fe20000000f00 */
[----:B------:R-:W-:Y:S02]  /*b600*/  IMAD.MOV.U32 R19, RZ, RZ, R196 ;  /* 0x000000ffff137224 */ /* 0x000fe400078e00c4 */
[--C-:B------:R-:W-:Y:S01]  /*b610*/  FADD R194, R194, -R10.reuse ;  /* 0x8000000ac2c27221 */ /* 0x100fe20000000000 */
[----:B------:R1:W-:Y:S01]  /*b620*/  MUFU.EX2 R196, R45 ;  /* 0x0000002d00c47308 */ /* 0x0003e20000000800 */
[----:B------:R-:W-:-:S02]  /*b630*/  FADD R205, R205, -R10 ;  /* 0x8000000acdcd7221 */ /* 0x000fc40000000000 */
[----:B------:R-:W-:Y:S02]  /*b640*/  FADD R179, R206, -R10 ;  /* 0x8000000aceb37221 */ /* 0x000fe40000000000 */
[--C-:B------:R-:W-:Y:S02]  /*b650*/  FADD R223, R223, -R11.reuse ;  /* 0x8000000bdfdf7221 */ /* 0x100fe40000000000 */
[--C-:B------:R-:W-:Y:S02]  /*b660*/  FADD R170, R220, -R11.reuse ;  /* 0x8000000bdcaa7221 */ /* 0x100fe40000000000 */
[--C-:B------:R-:W-:Y:S02]  /*b670*/  FADD R177, R221, -R11.reuse ;  /* 0x8000000bddb17221 */ /* 0x100fe40000000000 */
[----:B------:R-:W-:Y:S01]  /*b680*/  FADD R176, R222, -R11 ;  /* 0x8000000bdeb07221 */ /* 0x000fe20000000000 */
[----:B------:R-:W0:Y:S01]  /*b690*/  MUFU.EX2 R192, R192 ;  /* 0x000000c000c07308 */ /* 0x000e220000000800 */
[----:B-1----:R-:W-:-:S02]  /*b6a0*/  IMAD.MOV.U32 R45, RZ, RZ, R165 ;  /* 0x000000ffff2d7224 */ /* 0x002fc400078e00a5 */
[----:B------:R-:W-:Y:S02]  /*b6b0*/  IMAD.MOV.U32 R165, RZ, RZ, R167 ;  /* 0x000000ffffa57224 */ /* 0x000fe400078e00a7 */
[----:B------:R-:W-:Y:S02]  /*b6c0*/  FMUL R169, R194, 1.4426950216293334961 ;  /* 0x3fb8aa3bc2a97820 */ /* 0x000fe40000400000 */
[----:B------:R-:W-:Y:S02]  /*b6d0*/  FMUL R178, R205, 1.4426950216293334961 ;  /* 0x3fb8aa3bcdb27820 */ /* 0x000fe40000400000 */
[----:B------:R-:W-:Y:S02]  /*b6e0*/  FMUL R179, R179, 1.4426950216293334961 ;  /* 0x3fb8aa3bb3b37820 */ /* 0x000fe40000400000 */
[----:B------:R-:W-:Y:S02]  /*b6f0*/  FMUL R167, R223, 1.4426950216293334961 ;  /* 0x3fb8aa3bdfa77820 */ /* 0x000fe40000400000 */
[----:B------:R-:W-:-:S02]  /*b700*/  FMUL R170, R170, 1.4426950216293334961 ;  /* 0x3fb8aa3baaaa7820 */ /* 0x000fc40000400000 */
[----:B------:R-:W-:Y:S02]  /*b710*/  FMUL R177, R177, 1.4426950216293334961 ;  /* 0x3fb8aa3bb1b17820 */ /* 0x000fe40000400000 */
[----:B------:R-:W-:Y:S01]  /*b720*/  FMUL R176, R176, 1.4426950216293334961 ;  /* 0x3fb8aa3bb0b07820 */ /* 0x000fe20000400000 */
[----:B------:R-:W-:Y:S01]  /*b730*/  MOV R44, R164 ;  /* 0x000000a4002c7202 */ /* 0x000fe20000000f00 */
[----:B------:R-:W-:Y:S01]  /*b740*/  IMAD.MOV.U32 R12, RZ, RZ, R19 ;  /* 0x000000ffff0c7224 */ /* 0x000fe200078e0013 */
[----:B------:R-:W-:Y:S01]  /*b750*/  MOV R47, R65 ;  /* 0x00000041002f7202 */ /* 0x000fe20000000f00 */
[----:B------:R-:W-:Y:S01]  /*b760*/  IMAD.MOV.U32 R25, RZ, RZ, R64 ;  /* 0x000000ffff197224 */ /* 0x000fe200078e0040 */
[----:B------:R-:W1:Y:S01]  /*b770*/  MUFU.EX2 R169, R169 ;  /* 0x000000a900a97308 */ /* 0x000e620000000800 */
[----:B------:R-:W-:Y:S01]  /*b780*/  IMAD.MOV.U32 R13, RZ, RZ, R9 ;  /* 0x000000ffff0d7224 */ /* 0x000fe200078e0009 */
[----:B------:R-:W-:Y:S01]  /*b790*/  MOV R96, R21 ;  /* 0x0000001500607202 */ /* 0x000fe20000000f00 */
[----:B------:R-:W-:Y:S01]  /*b7a0*/  IMAD.MOV.U32 R222, RZ, RZ, R45 ;  /* 0x000000ffffde7224 */ /* 0x000fe200078e002d */
[----:B------:R-:W-:Y:S01]  /*b7b0*/  MOV R206, R44 ;  /* 0x0000002c00ce7202 */ /* 0x000fe20000000f00 */
[----:B------:R-:W-:-:S03]  /*b7c0*/  IMAD.MOV.U32 R45, RZ, RZ, R20 ;  /* 0x000000ffff2d7224 */ /* 0x000fc600078e0014 */
[----:B------:R-:W-:Y:S01]  /*b7d0*/  MUFU.EX2 R178, R178 ;  /* 0x000000b200b27308 */ /* 0x000fe20000000800 */
[----:B------:R-:W-:Y:S01]  /*b7e0*/  MOV R44, R12 ;  /* 0x0000000c002c7202 */ /* 0x000fe20000000f00 */
[----:B------:R-:W-:Y:S01]  /*b7f0*/  IMAD.MOV.U32 R20, RZ, RZ, R47 ;  /* 0x000000ffff147224 */ /* 0x000fe200078e002f */
[----:B------:R-:W-:-:S05]  /*b800*/  MOV R12, R25 ;  /* 0x00000019000c7202 */ /* 0x000fca0000000f00 */
[----:B------:R-:W-:Y:S01]  /*b810*/  MUFU.EX2 R179, R179 ;  /* 0x000000b300b37308 */ /* 0x000fe20000000800 */
[----:B------:R-:W-:Y:S01]  /*b820*/  IMAD.MOV.U32 R47, RZ, RZ, R17 ;  /* 0x000000ffff2f7224 */ /* 0x000fe200078e0011 */
[----:B------:R-:W-:-:S06]  /*b830*/  MOV R25, R13 ;  /* 0x0000000d00197202 */ /* 0x000fcc0000000f00 */
[----:B------:R-:W-:Y:S01]  /*b840*/  MUFU.EX2 R167, R167 ;  /* 0x000000a700a77308 */ /* 0x000fe20000000800 */
[----:B------:R-:W-:Y:S01]  /*b850*/  IMAD.MOV.U32 R17, RZ, RZ, R96 ;  /* 0x000000ffff117224 */ /* 0x000fe200078e0060 */
[----:B------:R-:W-:-:S06]  /*b860*/  MOV R13, R97 ;  /* 0x00000061000d7202 */ /* 0x000fcc0000000f00 */
[----:B------:R-:W0:Y:S01]  /*b870*/  MUFU.EX2 R170, R170 ;  /* 0x000000aa00aa7308 */ /* 0x000e220000000800 */
[----:B------:R-:W-:-:S07]  /*b880*/  IMAD.MOV.U32 R96, RZ, RZ, R40 ;  /* 0x000000ffff607224 */ /* 0x000fce00078e0028 */
[----:B------:R-:W-:Y:S01]  /*b890*/  MUFU.EX2 R177, R177 ;  /* 0x000000b100b17308 */ /* 0x000fe20000000800 */
[----:B------:R-:W-:-:S07]  /*b8a0*/  MOV R97, R41 ;  /* 0x0000002900617202 */ /* 0x000fce0000000f00 */
[----:B------:R-:W1:Y:S01]  /*b8b0*/  MUFU.EX2 R176, R176 ;  /* 0x000000b000b07308 */ /* 0x000e620000000800 */
[----:B--2---:R-:W-:Y:S01]  /*b8c0*/  F2FP.PACK_AB R64, R175, R171 ;  /* 0x000000abaf40723e */ /* 0x004fe200000000ff */
[----:B------:R-:W-:Y:S01]  /*b8d0*/  IMAD.MOV.U32 R40, RZ, RZ, R48 ;  /* 0x000000ffff287224 */ /* 0x000fe200078e0030 */
[----:B0-----:R-:W-:Y:S01]  /*b8e0*/  F2FP.PACK_AB R65, R192, R183 ;  /* 0x000000b7c041723e */ /* 0x001fe200000000ff */
[----:B------:R-:W-:Y:S01]  /*b8f0*/  IMAD.MOV.U32 R48, RZ, RZ, R16 ;  /* 0x000000ffff307224 */ /* 0x000fe200078e0010 */
[----:B------:R-:W-:Y:S02]  /*b900*/  F2FP.PACK_AB R66, R182, R181 ;  /* 0x000000b5b642723e */ /* 0x000fe400000000ff */
[----:B------:R-:W-:Y:S02]  /*b910*/  F2FP.PACK_AB R67, R196, R195 ;  /* 0x000000c3c443723e */ /* 0x000fe400000000ff */
[----:B------:R-:W-:Y:S02]  /*b920*/  MOV R41, R49 ;  /* 0x0000003100297202 */ /* 0x000fe40000000f00 */
[----:B------:R-:W-:Y:S01]  /*b930*/  MOV R49, R52 ;  /* 0x0000003400317202 */ /* 0x000fe20000000f00 */
[----:B------:R-:W-:Y:S01]  /*b940*/  IMAD.MOV.U32 R113, RZ, RZ, R12 ;  /* 0x000000ffff717224 */ /* 0x000fe200078e000c */
[----:B------:R-:W-:Y:S01]  /*b950*/  MOV R112, R20 ;  /* 0x0000001400707202 */ /* 0x000fe20000000f00 */
[----:B------:R-:W-:Y:S01]  /*b960*/  IMAD.MOV.U32 R16, RZ, RZ, R53 ;  /* 0x000000ffff107224 */ /* 0x000fe200078e0035 */
[----:B------:R-:W-:Y:S01]  /*b970*/  MOV R20, R48 ;  /* 0x0000003000147202 */ /* 0x000fe20000000f00 */
[----:B------:R-:W-:Y:S01]  /*b980*/  IMAD.MOV.U32 R12, RZ, RZ, R49 ;  /* 0x000000ffff0c7224 */ /* 0x000fe200078e0031 */
[----:B------:R-:W-:Y:S01]  /*b990*/  MOV R164, R249 ;  /* 0x000000f900a47202 */ /* 0x000fe20000000f00 */
[----:B------:R-:W-:Y:S01]  /*b9a0*/  HMMA.16816.F32 R48, R64, R76, R80 ;  /* 0x0000004c4030723c */ /* 0x000fe20000001850 */
[----:B------:R-:W-:Y:S01]  /*b9b0*/  MOV R19, R251 ;  /* 0x000000fb00137202 */ /* 0x000fe20000000f00 */
[----:B------:R-:W-:Y:S01]  /*b9c0*/  IMAD.MOV.U32 R249, RZ, RZ, R250 ;  /* 0x000000fffff97224 */ /* 0x000fe200078e00fa */
[----:B------:R-:W-:Y:S01]  /*b9d0*/  MOV R250, R148 ;  /* 0x0000009400fa7202 */ /* 0x000fe20000000f00 */
[----:B------:R-:W-:Y:S01]  /*b9e0*/  IMAD.MOV.U32 R251, RZ, RZ, R150 ;  /* 0x000000fffffb7224 */ /* 0x000fe200078e0096 */
[----:B------:R-:W-:Y:S01]  /*b9f0*/  MOV R121, R96 ;  /* 0x0000006000797202 */ /* 0x000fe20000000f00 */
[----:B------:R-:W-:Y:S01]  /*ba00*/  IMAD.MOV.U32 R122, RZ, RZ, R97 ;  /* 0x000000ffff7a7224 */ /* 0x000fe200078e0061 */
[----:B-1----:R-:W-:-:S02]  /*ba10*/  F2FP.PACK_AB R80, R169, R168 ;  /* 0x000000a8a950723e */ /* 0x002fc400000000ff */
[----:B------:R-:W-:Y:S02]  /*ba20*/  F2FP.PACK_AB R81, R170, R167 ;  /* 0x000000a7aa51723e */ /* 0x000fe400000000ff */
[----:B------:R-:W-:Y:S02]  /*ba30*/  F2FP.PACK_AB R82, R179, R178 ;  /* 0x000000b2b352723e */ /* 0x000fe400000000ff */
[----:B------:R-:W-:Y:S01]  /*ba40*/  F2FP.PACK_AB R83, R176, R177 ;  /* 0x000000b1b053723e */ /* 0x000fe200000000ff */
[----:B------:R-:W-:Y:S01]  /*ba50*/  HMMA.16816.F32 R52, R64, R124, R136 ;  /* 0x0000007c4034723c */ /* 0x000fe20000001888 */
[----:B------:R-:W-:Y:S01]  /*ba60*/  MOV R123, R40 ;  /* 0x00000028007b7202 */ /* 0x000fe20000000f00 */
[----:B------:R-:W-:Y:S01]  /*ba70*/  IMAD.MOV.U32 R135, RZ, RZ, R44 ;  /* 0x000000ffff877224 */ /* 0x000fe200078e002c */
[----:B------:R-:W-:Y:S01]  /*ba80*/  MOV R120, R17 ;  /* 0x0000001100787202 */ /* 0x000fe20000000f00 */
[----:B------:R-:W-:Y:S01]  /*ba90*/  IMAD.MOV.U32 R115, RZ, RZ, R25 ;  /* 0x000000ffff737224 */ /* 0x000fe200078e0019 */
[----:B------:R-:W-:Y:S01]  /*baa0*/  MOV R114, R47 ;  /* 0x0000002f00727202 */ /* 0x000fe20000000f00 */
[----:B------:R-:W-:Y:S01]  /*bab0*/  IMAD.MOV.U32 R96, RZ, RZ, R46 ;  /* 0x000000ffff607224 */ /* 0x000fe200078e002e */
[----:B------:R-:W-:-:S02]  /*bac0*/  MOV R136, R45 ;  /* 0x0000002d00887202 */ /* 0x000fc40000000f00 */
[----:B------:R-:W-:Y:S01]  /*bad0*/  MOV R97, R165 ;  /* 0x000000a500617202 */ /* 0x000fe20000000f00 */
[C---:B---3--:R-:W-:Y:S01]  /*bae0*/  HMMA.16816.F32 R44, R64.reuse, R84, R140 ;  /* 0x00000054402c723c */ /* 0x048fe2000000188c */
[----:B------:R-:W-:Y:S01]  /*baf0*/  MOV R25, R16 ;  /* 0x0000001000197202 */ /* 0x000fe20000000f00 */
[----:B------:R-:W-:Y:S01]  /*bb00*/  IMAD.MOV.U32 R165, RZ, RZ, R248 ;  /* 0x000000ffffa57224 */ /* 0x000fe200078e00f8 */
[----:B------:R-:W-:Y:S01]  /*bb10*/  MOV R21, R149 ;  /* 0x0000009500157202 */ /* 0x000fe20000000f00 */
[----:B------:R-:W-:Y:S01]  /*bb20*/  IMAD.MOV.U32 R9, RZ, RZ, R151 ;  /* 0x000000ffff097224 */ /* 0x000fe200078e0097 */
[----:B------:R-:W-:Y:S01]  /*bb30*/  MOV R16, R166 ;  /* 0x000000a600107202 */ /* 0x000fe20000000f00 */
[----:B------:R-:W-:Y:S01]  /*bb40*/  IMAD.MOV.U32 R17, RZ, RZ, R13 ;  /* 0x000000ffff117224 */ /* 0x000fe200078e000d */
[----:B------:R-:W-:Y:S01]  /*bb50*/  MOV R143, R120 ;  /* 0x00000078008f7202 */ /* 0x000fe20000000f00 */
[----:B------:R-:W-:Y:S01]  /*bb60*/  IMAD.MOV.U32 R141, RZ, RZ, R164 ;  /* 0x000000ffff8d7224 */ /* 0x000fe200078e00a4 */
[C---:B----4-:R-:W-:Y:S01]  /*bb70*/  HMMA.16816.F32 R148, R64.reuse, R128, R56 ;  /* 0x000000804094723c */ /* 0x050fe20000001838 */
[----:B------:R-:W-:Y:S01]  /*bb80*/  IMAD.MOV.U32 R134, RZ, RZ, R19 ;  /* 0x000000ffff867224 */ /* 0x000fe200078e0013 */
[----:B------:R-:W-:Y:S01]  /*bb90*/  MOV R19, R249 ;  /* 0x000000f900137202 */ /* 0x000fe20000000f00 */
[----:B------:R-:W-:Y:S01]  /*bba0*/  IMAD.MOV.U32 R13, RZ, RZ, R41 ;  /* 0x000000ffff0d7224 */ /* 0x000fe200078e0029 */
[----:B------:R-:W-:Y:S01]  /*bbb0*/  MOV R164, R251 ;  /* 0x000000fb00a47202 */ /* 0x000fe20000000f00 */
[----:B------:R-:W-:Y:S01]  /*bbc0*/  IMAD.MOV.U32 R166, RZ, RZ, R250 ;  /* 0x000000ffffa67224 */ /* 0x000fe200078e00fa */
[----:B------:R-:W-:Y:S01]  /*bbd0*/  MOV R223, R122 ;  /* 0x0000007a00df7202 */ /* 0x000fe20000000f00 */
[----:B------:R-:W-:Y:S01]  /*bbe0*/  IMAD.MOV.U32 R220, RZ, RZ, R121 ;  /* 0x000000ffffdc7224 */ /* 0x000fe200078e0079 */
[----:B------:R-:W-:Y:S01]  /*bbf0*/  HMMA.16816.F32 R40, R64, R100, R88 ;  /* 0x000000644028723c */ /* 0x000fe20000001858 */
[----:B------:R-:W-:-:S07]  /*bc00*/  IMAD.MOV.U32 R221, RZ, RZ, R123 ;  /* 0x000000ffffdd7224 */ /* 0x000fce00078e007b */
[C---:B------:R-:W-:Y:S08]  /*bc10*/  HMMA.16816.F32 R248, R64.reuse, R68, R108 ;  /* 0x0000004440f8723c */ /* 0x040ff0000000186c */
[----:B------:R-:W-:Y:S08]  /*bc20*/  HMMA.16816.F32 R56, R64, R72, R116 ;  /* 0x000000484038723c */ /* 0x000ff00000001874 */
[----:B------:R-:W-:Y:S07]  /*bc30*/  HMMA.16816.F32 R120, R80, R128, R60 ;  /* 0x000000805078723c */ /* 0x000fee000000183c */
[----:B------:R-:W-:Y:S01]  /*bc40*/  IMAD.MOV.U32 R129, RZ, RZ, R165 ;  /* 0x000000ffff817224 */ /* 0x000fe200078e00a5 */
[----:B------:R-:W-:Y:S03]  /*bc50*/  HMMA.16816.F32 R64, R64, R36, R144 ;  /* 0x000000244040723c */ /* 0x000fe60000001890 */
[----:B------:R-:W-:-:S04]  /*bc60*/  IMAD.MOV.U32 R128, RZ, RZ, R129 ;  /* 0x000000ffff807224 */ /* 0x000fc800078e0081 */
[----:B------:R-:W-:Y:S02]  /*bc70*/  MOV R146, R112 ;  /* 0x0000007000927202 */ /* 0x000fe40000000f00 */
        /* <DEDUP_REMOVED lines=8> */
[----:B------:R-:W-:-:S02]  /*bd00*/  IMAD.MOV.U32 R142, RZ, RZ, R115 ;  /* 0x000000ffff8e7224 */ /* 0x000fc400078e0073 */
[----:B------:R-:W-:Y:S01]  /*bd10*/  HMMA.16816.F32 R112, R80, R124, R32 ;  /* 0x0000007c5070723c */ /* 0x000fe20000001820 */
[----:B------:R-:W-:Y:S01]  /*bd20*/  IMAD.MOV.U32 R141, RZ, RZ, R136 ;  /* 0x000000ffff8d7224 */ /* 0x000fe200078e0088 */
[----:B------:R-:W-:Y:S01]  /*bd30*/  MOV R136, R222 ;  /* 0x000000de00887202 */ /* 0x000fe20000000f00 */
[----:B------:R-:W-:Y:S02]  /*bd40*/  IMAD.MOV.U32 R222, RZ, RZ, R18 ;  /* 0x000000ffffde7224 */ /* 0x000fe400078e0012 */
[----:B------:R-:W2:Y:S02]  /*bd50*/  LDL.LU R18, [R1+0x530] ;  /* 0x0005300001127983 */ /* 0x000ea40000300800 */
[----:B------:R-:W-:Y:S01]  /*bd60*/  IMAD.MOV.U32 R35, RZ, RZ, R144 ;  /* 0x000000ffff237224 */ /* 0x000fe200078e0090 */
[----:B------:R-:W-:Y:S02]  /*bd70*/  MOV R144, R24 ;  /* 0x0000001800907202 */ /* 0x000fe40000000f00 */
[----:B------:R-:W-:-:S02]  /*bd80*/  MOV R24, R23 ;  /* 0x0000001700187202 */ /* 0x000fc40000000f00 */
[----:B------:R-:W3:Y:S04]  /*bd90*/  LDL.LU R23, [R1+0x52c] ;  /* 0x00052c0001177983 */ /* 0x000ee80000300800 */
[----:B------:R-:W4:Y:S01]  /*bda0*/  LDL.LU R125, [R1+0x58] ;  /* 0x00005800017d7983 */ /* 0x000f220000300800 */
[----:B------:R-:W-:Y:S01]  /*bdb0*/  IMAD.MOV.U32 R147, RZ, RZ, R9 ;  /* 0x000000ffff937224 */ /* 0x000fe200078e0009 */
[----:B------:R-:W-:Y:S01]  /*bdc0*/  MOV R9, R19 ;  /* 0x0000001300097202 */ /* 0x000fe20000000f00 */
[----:B------:R-:W-:Y:S04]  /*bdd0*/  HMMA.16816.F32 R60, R80, R100, R28 ;  /* 0x00000064503c723c */ /* 0x000fe8000000181c */
[----:B------:R-:W-:-:S04]  /*bde0*/  FADD R9, R9, -R11 ;  /* 0x8000000b09097221 */ /* 0x000fc80000000000 */
[----:B------:R-:W-:Y:S02]  /*bdf0*/  FMUL R31, R9, 1.4426950216293334961 ;  /* 0x3fb8aa3b091f7820 */ /* 0x000fe40000400000 */
[----:B------:R-:W-:Y:S01]  /*be00*/  FADD R9, R128, -R11 ;  /* 0x8000000b80097221 */ /* 0x000fe20000000000 */
[----:B------:R-:W-:-:S03]  /*be10*/  MOV R33, R129 ;  /* 0x0000008100217202 */ /* 0x000fc60000000f00 */
[----:B------:R-:W-:Y:S01]  /*be20*/  FMUL R9, R9, 1.4426950216293334961 ;  /* 0x3fb8aa3b09097820 */ /* 0x000fe20000400000 */
[----:B------:R-:W-:Y:S01]  /*be30*/  MOV R129, R222 ;  /* 0x000000de00817202 */ /* 0x000fe20000000f00 */
[----:B------:R-:W-:Y:S01]  /*be40*/  IMAD.MOV.U32 R222, RZ, RZ, R22 ;  /* 0x000000ffffde7224 */ /* 0x000fe200078e0016 */
[----:B------:R-:W-:Y:S01]  /*be50*/  MOV R128, R146 ;  /* 0x0000009200807202 */ /* 0x000fe20000000f00 */
[----:B------:R0:W-:Y:S02]  /*be60*/  MUFU.EX2 R22, R9 ;  /* 0x0000000900167308 */ /* 0x0001e40000000800 */
[----:B0-----:R-:W-:Y:S02]  /*be70*/  FADD R9, R33, -R11 ;  /* 0x8000000b21097221 */ /* 0x001fe40000000000 */
[----:B------:R-:W-:Y:S01]  /*be80*/  IMAD.MOV.U32 R33, RZ, RZ, R35 ;  /* 0x000000ffff217224 */ /* 0x000fe200078e0023 */
[----:B------:R-:W-:Y:S01]  /*be90*/  MOV R35, R128 ;  /* 0x0000008000237202 */ /* 0x000fe20000000f00 */
[----:B------:R-:W-:-:S02]  /*bea0*/  FMUL R9, R9, 1.4426950216293334961 ;  /* 0x3fb8aa3b09097820 */ /* 0x000fc40000400000 */
[----:B------:R-:W-:Y:S01]  /*beb0*/  IMAD.MOV.U32 R128, RZ, RZ, R129 ;  /* 0x000000ffff807224 */ /* 0x000fe200078e0081 */
[----:B------:R-:W-:Y:S01]  /*bec0*/  MOV R129, R144 ;  /* 0x0000009000817202 */ /* 0x000fe20000000f00 */
[----:B------:R-:W-:Y:S02]  /*bed0*/  IMAD.MOV.U32 R144, RZ, RZ, R24 ;  /* 0x000000ffff907224 */ /* 0x000fe400078e0018 */
[----:B------:R4:W-:Y:S01]  /*bee0*/  MUFU.EX2 R24, R9 ;  /* 0x0000000900187308 */ /* 0x0009e20000000800 */
[--C-:B------:R-:W-:Y:S01]  /*bef0*/  FADD R242, R242, -R8.reuse ;  /* 0x80000008f2f27221 */ /* 0x100fe20000000000 */
[----:B------:R-:W-:Y:S01]  /*bf00*/  MOV R20, R164 ;  /* 0x000000a400147202 */ /* 0x000fe20000000f00 */
[----:B------:R-:W-:Y:S02]  /*bf10*/  FADD R240, R240, -R8 ;  /* 0x80000008f0f07221 */ /* 0x000fe40000000000 */
[----:B------:R-:W-:Y:S02]  /*bf20*/  FMUL R164, R242, 1.4426950216293334961 ;  /* 0x3fb8aa3bf2a47820 */ /* 0x000fe40000400000 */
[----:B------:R-:W-:-:S02]  /*bf30*/  IMAD.MOV.U32 R242, RZ, RZ, R143 ;  /* 0x000000fffff27224 */ /* 0x000fc400078e008f */
[----:B------:R-:W-:-:S03]  /*bf40*/  FMUL R32, R240, 1.4426950216293334961 ;  /* 0x3fb8aa3bf0207820 */ /* 0x000fc60000400000 */
[----:B------:R-:W-:Y:S01]  /*bf50*/  MOV R240, R242 ;  /* 0x000000f200f07202 */ /* 0x000fe20000000f00 */
[----:B------:R-:W-:Y:S02]  /*bf60*/  IMAD.MOV.U32 R242, RZ, RZ, R35 ;  /* 0x000000fffff27224 */ /* 0x000fe400078e0023 */
[----:B----4-:R-:W-:Y:S02]  /*bf70*/  FADD R9, R125, -R7 ;  /* 0x800000077d097221 */ /* 0x010fe40000000000 */
[----:B------:R-:W-:Y:S02]  /*bf80*/  IMAD.MOV.U32 R125, RZ, RZ, R128 ;  /* 0x000000ffff7d7224 */ /* 0x000fe400078e0080 */
[----:B------:R-:W-:Y:S02]  /*bf90*/  IMAD.MOV.U32 R128, RZ, RZ, R144 ;  /* 0x000000ffff807224 */ /* 0x000fe400078e0090 */
[----:B------:R-:W-:Y:S02]  /*bfa0*/  IMAD.MOV.U32 R144, RZ, RZ, R147 ;  /* 0x000000ffff907224 */ /* 0x000fe400078e0093 */
[----:B------:R-:W4:Y:S04]  /*bfb0*/  LDL.LU R147, [R1+0x7c] ;  /* 0x00007c0001937983 */ /* 0x000f280000300800 */
[----:B------:R-:W3:Y:S04]  /*bfc0*/  LDL.LU R143, [R1+0x84] ;  /* 0x00008400018f7983 */ /* 0x000ee80000300800 */
[----:B------:R-:W3:Y:S01]  /*bfd0*/  LDL.LU R35, [R1+0x74] ;  /* 0x0000740001237983 */ /* 0x000ee20000300800 */
[----:B------:R-:W-:Y:S01]  /*bfe0*/  IMAD.MOV.U32 R138, RZ, RZ, R97 ;  /* 0x000000ffff8a7224 */ /* 0x000fe200078e0061 */
[----:B------:R-:W-:Y:S01]  /*bff0*/  MOV R124, R33 ;  /* 0x00000021007c7202 */ /* 0x000fe20000000f00 */
[----:B------:R-:W-:Y:S01]  /*c000*/  IMAD.MOV.U32 R139, RZ, RZ, R25 ;  /* 0x000000ffff8b7224 */ /* 0x000fe200078e0019 */
[----:B------:R-:W-:Y:S01]  /*c010*/  MOV R33, R129 ;  /* 0x0000008100217202 */ /* 0x000fe20000000f00 */
[----:B------:R-:W-:-:S02]  /*c020*/  FADD R34, R239, -R7 ;  /* 0x80000007ef227221 */ /* 0x000fc40000000000 */
[--C-:B------:R-:W-:Y:S02]  /*c030*/  FADD R238, R238, -R7.reuse ;  /* 0x80000007eeee7221 */ /* 0x100fe40000000000 */
[--C-:B------:R-:W-:Y:S02]  /*c040*/  FADD R225, R225, -R7.reuse ;  /* 0x80000007e1e17221 */ /* 0x100fe40000000000 */
[--C-:B------:R-:W-:Y:S02]  /*c050*/  FADD R241, R241, -R8.reuse ;  /* 0x80000008f1f17221 */ /* 0x100fe40000000000 */
[----:B------:R-:W-:Y:S02]  /*c060*/  FADD R236, R236, -R8 ;  /* 0x80000008ecec7221 */ /* 0x000fe40000000000 */
[----:B------:R-:W-:Y:S01]  /*c070*/  FADD R237, R237, -R7 ;  /* 0x80000007eded7221 */ /* 0x000fe20000000000 */
[----:B------:R-:W-:Y:S01]  /*c080*/  MOV R129, R145 ;  /* 0x0000009100817202 */ /* 0x000fe20000000f00 */
[----:B------:R-:W-:Y:S01]  /*c090*/  FMUL R9, R9, 1.4426950216293334961 ;  /* 0x3fb8aa3b09097820 */ /* 0x000fe20000400000 */
[----:B------:R-:W-:Y:S01]  /*c0a0*/  MOV R145, R138 ;  /* 0x0000008a00917202 */ /* 0x000fe20000000f00 */
[----:B------:R-:W-:-:S02]  /*c0b0*/  FMUL R34, R34, 1.4426950216293334961 ;  /* 0x3fb8aa3b22227820 */ /* 0x000fc40000400000 */
[----:B------:R-:W-:Y:S02]  /*c0c0*/  FMUL R165, R238, 1.4426950216293334961 ;  /* 0x3fb8aa3beea57820 */ /* 0x000fe40000400000 */
[----:B------:R-:W-:Y:S02]  /*c0d0*/  FMUL R166, R225, 1.4426950216293334961 ;  /* 0x3fb8aa3be1a67820 */ /* 0x000fe40000400000 */
[----:B------:R-:W-:Y:S02]  /*c0e0*/  FMUL R29, R241, 1.4426950216293334961 ;  /* 0x3fb8aa3bf11d7820 */ /* 0x000fe40000400000 */
[----:B------:R-:W-:Y:S02]  /*c0f0*/  FMUL R133, R236, 1.4426950216293334961 ;  /* 0x3fb8aa3bec857820 */ /* 0x000fe40000400000 */
[----:B------:R-:W-:Y:S02]  /*c100*/  FMUL R132, R237, 1.4426950216293334961 ;  /* 0x3fb8aa3bed847820 */ /* 0x000fe40000400000 */
[----:B------:R-:W-:Y:S01]  /*c110*/  IMAD.MOV.U32 R138, RZ, RZ, R139 ;  /* 0x000000ffff8a7224 */ /* 0x000fe200078e008b */
[----:B------:R-:W-:Y:S01]  /*c120*/  MOV R139, R12 ;  /* 0x0000000c008b7202 */ /* 0x000fe20000000f00 */
[----:B--2---:R-:W-:-:S02]  /*c130*/  FADD R12, R18, -R7 ;  /* 0x80000007120c7221 */ /* 0x004fc40000000000 */
[----:B------:R0:W-:Y:S01]  /*c140*/  MUFU.EX2 R18, R9 ;  /* 0x0000000900127308 */ /* 0x0001e20000000800 */
[----:B------:R-:W-:Y:S01]  /*c150*/  HMMA.16816.F32 R108, R80, R76, R104 ;  /* 0x0000004c506c723c */ /* 0x000fe20000001868 */
[----:B0-----:R-:W-:-:S06]  /*c160*/  FADD R9, R124, -R7 ;  /* 0x800000077c097221 */ /* 0x001fcc0000000000 */
[----:B------:R-:W-:Y:S01]  /*c170*/  MUFU.EX2 R34, R34 ;  /* 0x0000002200227308 */ /* 0x000fe20000000800 */
[----:B------:R-:W-:Y:S02]  /*c180*/  IMAD.MOV.U32 R76, RZ, RZ, R125 ;  /* 0x000000ffff4c7224 */ /* 0x000fe400078e007d */
[----:B------:R-:W-:Y:S01]  /*c190*/  FMUL R9, R9, 1.4426950216293334961 ;  /* 0x3fb8aa3b09097820 */ /* 0x000fe20000400000 */
[----:B------:R-:W-:-:S04]  /*c1a0*/  MOV R77, R145 ;  /* 0x00000091004d7202 */ /* 0x000fc80000000f00 */
[----:B------:R-:W-:Y:S08]  /*c1b0*/  MUFU.EX2 R165, R165 ;  /* 0x000000a500a57308 */ /* 0x000ff00000000800 */
[----:B------:R-:W-:Y:S08]  /*c1c0*/  MUFU.EX2 R166, R166 ;  /* 0x000000a600a67308 */ /* 0x000ff00000000800 */
[----:B------:R-:W-:Y:S08]  /*c1d0*/  MUFU.EX2 R164, R164 ;  /* 0x000000a400a47308 */ /* 0x000ff00000000800 */
[----:B------:R-:W0:Y:S08]  /*c1e0*/  MUFU.EX2 R32, R32 ;  /* 0x0000002000207308 */ /* 0x000e300000000800 */
[----:B------:R-:W-:Y:S08]  /*c1f0*/  MUFU.EX2 R29, R29 ;  /* 0x0000001d001d7308 */ /* 0x000ff00000000800 */
[----:B------:R-:W1:Y:S08]  /*c200*/  MUFU.EX2 R133, R133 ;  /* 0x0000008500857308 */ /* 0x000e700000000800 */
[----:B------:R-:W2:Y:S01]  /*c210*/  MUFU.EX2 R132, R132 ;  /* 0x0000008400847308 */ /* 0x000ea20000000800 */
[----:B------:R-:W-:Y:S01]  /*c220*/  IMAD.MOV.U32 R101, RZ, RZ, R77 ;  /* 0x000000ffff657224 */ /* 0x000fe200078e004d */
[----:B------:R-:W-:Y:S01]  /*c230*/  MOV R194, R96 ;  /* 0x0000006000c27202 */ /* 0x000fe20000000f00 */
[----:B------:R-:W-:Y:S01]  /*c240*/  HMMA.16816.F32 R88, R80, R84, R156 ;  /* 0x000000545058723c */ /* 0x000fe2000000189c */
[----:B------:R-:W-:Y:S01]  /*c250*/  IMAD.MOV.U32 R146, RZ, RZ, R141 ;  /* 0x000000ffff927224 */ /* 0x000fe200078e008d */
[----:B------:R-:W-:Y:S01]  /*c260*/  MOV R225, R33 ;  /* 0x0000002100e17202 */ /* 0x000fe20000000f00 */
[----:B------:R-:W-:-:S05]  /*c270*/  IMAD.MOV.U32 R141, RZ, RZ, R20 ;  /* 0x000000ffff8d7224 */ /* 0x000fca00078e0014 */
[C---:B------:R-:W-:Y:S08]  /*c280*/  HMMA.16816.F32 R96, R80.reuse, R72, R92 ;  /* 0x000000485060723c */ /* 0x040ff0000000185c */
[C---:B------:R-:W-:Y:S08]  /*c290*/  HMMA.16816.F32 R104, R80.reuse, R68, R152 ;  /* 0x000000445068723c */ /* 0x040ff00000001898 */
[----:B------:R-:W-:Y:S07]  /*c2a0*/  HMMA.16816.F32 R92, R80, R36, R160 ;  /* 0x00000024505c723c */ /* 0x000fee00000018a0 */
[----:B0-----:R-:W-:-:S02]  /*c2b0*/  F2FP.PACK_AB R80, R32, R164 ;  /* 0x000000a42050723e */ /* 0x001fc400000000ff */
[----:B------:R-:W-:Y:S02]  /*c2c0*/  F2FP.PACK_AB R81, R165, R34 ;  /* 0x00000022a551723e */ /* 0x000fe400000000ff */
[----:B-1----:R-:W-:Y:S02]  /*c2d0*/  F2FP.PACK_AB R82, R133, R29 ;  /* 0x0000001d8552723e */ /* 0x002fe400000000ff */
[----:B--2---:R-:W-:Y:S01]  /*c2e0*/  F2FP.PACK_AB R83, R132, R166 ;  /* 0x000000a68453723e */ /* 0x004fe200000000ff */
[----:B------:R-:W-:Y:S01]  /*c2f0*/  IMAD.MOV.U32 R33, RZ, RZ, R144 ;  /* 0x000000ffff217224 */ /* 0x000fe200078e0090 */
[----:B------:R-:W-:-:S05]  /*c300*/  MOV R144, R142 ;  /* 0x0000008e00907202 */ /* 0x000fca0000000f00 */
[----:B------:R-:W-:Y:S01]  /*c310*/  HMMA.16816.F32 R116, R80, R130, R148 ;  /* 0x000000825074723c */ /* 0x000fe20000001894 */
[----:B------:R-:W-:-:S04]  /*c320*/  FADD R14, R14, -R10 ;  /* 0x8000000a0e0e7221 */ /* 0x000fc80000000000 */
[----:B------:R-:W-:Y:S02]  /*c330*/  FMUL R14, R14, 1.4426950216293334961 ;  /* 0x3fb8aa3b0e0e7820 */ /* 0x000fe40000400000 */
[----:B----4-:R-:W-:Y:S02]  /*c340*/  IMAD.MOV.U32 R145, RZ, RZ, R147 ;  /* 0x000000ffff917224 */ /* 0x010fe400078e0093 */
[----:B------:R0:W-:Y:S02]  /*c350*/  MUFU.EX2 R147, R9 ;  /* 0x0000000900937308 */ /* 0x0001e40000000800 */
[----:B0-----:R-:W-:-:S04]  /*c360*/  FADD R9, R76, -R8 ;  /* 0x800000084c097221 */ /* 0x001fc80000000000 */
[----:B------:R-:W-:-:S04]  /*c370*/  FMUL R9, R9, 1.4426950216293334961 ;  /* 0x3fb8aa3b09097820 */ /* 0x000fc80000400000 */
[----:B------:R0:W-:Y:S02]  /*c380*/  MUFU.EX2 R28, R9 ;  /* 0x00000009001c7308 */ /* 0x0001e40000000800 */
[----:B0-----:R-:W-:Y:S01]  /*c390*/  FADD R9, R101, -R8 ;  /* 0x8000000865097221 */ /* 0x001fe20000000000 */
[----:B------:R-:W-:Y:S01]  /*c3a0*/  MOV R101, R240 ;  /* 0x000000f000657202 */ /* 0x000fe20000000f00 */
[----:B------:R-:W-:Y:S02]  /*c3b0*/  IMAD.MOV.U32 R240, RZ, RZ, R242 ;  /* 0x000000fffff07224 */ /* 0x000fe400078e00f2 */
[----:B------:R-:W-:Y:S01]  /*c3c0*/  FMUL R9, R9, 1.4426950216293334961 ;  /* 0x3fb8aa3b09097820 */ /* 0x000fe20000400000 */
[----:B------:R-:W-:Y:S01]  /*c3d0*/  MOV R242, R225 ;  /* 0x000000e100f27202 */ /* 0x000fe20000000f00 */
[----:B------:R-:W-:Y:S02]  /*c3e0*/  IMAD.MOV.U32 R225, RZ, RZ, R141 ;  /* 0x000000ffffe17224 */ /* 0x000fe400078e008d */
[----:B------:R0:W-:Y:S01]  /*c3f0*/  MUFU.EX2 R148, R9 ;  /* 0x0000000900947308 */ /* 0x0001e20000000800 */
[----:B------:R-:W2:Y:S01]  /*c400*/  LDL.LU R141, [R1+0x94] ;  /* 0x00009400018d7983 */ /* 0x000ea20000300800 */
[----:B0-----:R-:W-:Y:S01]  /*c410*/  FADD R9, R101, -R10 ;  /* 0x8000000a65097221 */ /* 0x001fe20000000000 */
        /* <DEDUP_REMOVED lines=8> */
[----:B------:R-:W4:Y:S01]  /*c4a0*/  LDL.LU R232, [R1+0x528] ;  /* 0x0005280001e87983 */ /* 0x000f220000300800 */
[----:B------:R-:W-:Y:S01]  /*c4b0*/  MOV R241, R225 ;  /* 0x000000e100f17202 */ /* 0x000fe20000000f00 */
[----:B------:R-:W-:Y:S01]  /*c4c0*/  IMAD.MOV.U32 R240, RZ, RZ, R144 ;  /* 0x000000fffff07224 */ /* 0x000fe200078e0090 */
[----:B------:R-:W-:Y:S01]  /*c4d0*/  MOV R225, R145 ;  /* 0x0000009100e17202 */ /* 0x000fe20000000f00 */
[----:B------:R-:W2:Y:S01]  /*c4e0*/  LDL.LU R144, [R1+0x9c] ;  /* 0x00009c0001907983 */ /* 0x000ea20000300800 */
[----:B------:R-:W-:Y:S01]  /*c4f0*/  IMAD.MOV.U32 R145, RZ, RZ, R221 ;  /* 0x000000ffff917224 */ /* 0x000fe200078e00dd */
[----:B------:R-:W-:Y:S01]  /*c500*/  MOV R221, R220 ;  /* 0x000000dc00dd7202 */ /* 0x000fe20000000f00 */
[----:B------:R-:W-:-:S02]  /*c510*/  IMAD.MOV.U32 R220, RZ, RZ, R17 ;  /* 0x000000ffffdc7224 */ /* 0x000fc400078e0011 */
[----:B------:R0:W-:Y:S02]  /*c520*/  MUFU.EX2 R17, R14 ;  /* 0x0000000e00117308 */ /* 0x0001e40000000800 */
[----:B0-----:R-:W-:Y:S01]  /*c530*/  FADD R14, R159, -R11 ;  /* 0x8000000b9f0e7221 */ /* 0x001fe20000000000 */
[----:B------:R-:W-:Y:S02]  /*c540*/  MOV R159, R240 ;  /* 0x000000f0009f7202 */ /* 0x000fe40000000f00 */
[----:B---3--:R-:W-:Y:S02]  /*c550*/  MOV R240, R35 ;  /* 0x0000002300f07202 */ /* 0x008fe40000000f00 */
[----:B------:R-:W3:Y:S01]  /*c560*/  LDL.LU R35, [R1+0x70] ;  /* 0x0000700001237983 */ /* 0x000ee20000300800 */
[--C-:B------:R-:W-:Y:S02]  /*c570*/  FADD R30, R246, -R10.reuse ;  /* 0x8000000af61e7221 */ /* 0x100fe40000000000 */
[----:B------:R-:W-:-:S02]  /*c580*/  FADD R245, R245, -R10 ;  /* 0x8000000af5f57221 */ /* 0x000fc40000000000 */
[--C-:B------:R-:W-:Y:S02]  /*c590*/  FADD R243, R243, -R10.reuse ;  /* 0x8000000af3f37221 */ /* 0x100fe40000000000 */
[----:B------:R-:W-:Y:S02]  /*c5a0*/  FADD R244, R244, -R10 ;  /* 0x8000000af4f47221 */ /* 0x000fe40000000000 */
[----:B------:R-:W-:Y:S01]  /*c5b0*/  FADD R247, R247, -R11 ;  /* 0x8000000bf7f77221 */ /* 0x000fe20000000000 */
[----:B------:R-:W-:Y:S01]  /*c5c0*/  MOV R140, R21 ;  /* 0x00000015008c7202 */ /* 0x000fe20000000f00 */
[----:B------:R-:W-:Y:S02]  /*c5d0*/  FMUL R30, R30, 1.4426950216293334961 ;  /* 0x3fb8aa3b1e1e7820 */ /* 0x000fe40000400000 */
[----:B------:R-:W-:Y:S02]  /*c5e0*/  FMUL R21, R245, 1.4426950216293334961 ;  /* 0x3fb8aa3bf5157820 */ /* 0x000fe40000400000 */
[----:B------:R-:W-:-:S02]  /*c5f0*/  FMUL R19, R243, 1.4426950216293334961 ;  /* 0x3fb8aa3bf3137820 */ /* 0x000fc40000400000 */
[----:B------:R-:W-:Y:S02]  /*c600*/  FMUL R25, R244, 1.4426950216293334961 ;  /* 0x3fb8aa3bf4197820 */ /* 0x000fe40000400000 */
[----:B------:R-:W-:Y:S01]  /*c610*/  FMUL R20, R247, 1.4426950216293334961 ;  /* 0x3fb8aa3bf7147820 */ /* 0x000fe20000400000 */
[----:B------:R-:W-:Y:S08]  /*c620*/  MUFU.EX2 R30, R30 ;  /* 0x0000001e001e7308 */ /* 0x000ff00000000800 */
[----:B------:R-:W0:Y:S08]  /*c630*/  MUFU.EX2 R21, R21 ;  /* 0x0000001500157308 */ /* 0x000e300000000800 */
[----:B------:R-:W-:Y:S08]  /*c640*/  MUFU.EX2 R19, R19 ;  /* 0x0000001300137308 */ /* 0x000ff00000000800 */
[----:B------:R-:W-:Y:S08]  /*c650*/  MUFU.EX2 R25, R25 ;  /* 0x0000001900197308 */ /* 0x000ff00000000800 */
[----:B------:R-:W1:Y:S08]  /*c660*/  MUFU.EX2 R31, R31 ;  /* 0x0000001f001f7308 */ /* 0x000e700000000800 */
[----:B------:R-:W0:Y:S01]  /*c670*/  MUFU.EX2 R20, R20 ;  /* 0x0000001400147308 */ /* 0x000e220000000800 */
[----:B------:R-:W-:Y:S01]  /*c680*/  HMMA.16816.F32 R52, R80, R126, R52 ;  /* 0x0000007e5034723c */ /* 0x000fe20000001834 */
[----:B------:R-:W-:-:S07]  /*c690*/  IMAD.MOV.U32 R239, RZ, RZ, R128 ;  /* 0x000000ffffef7224 */ /* 0x000fce00078e0080 */
[----:B------:R-:W-:Y:S01]  /*c6a0*/  HMMA.16816.F32 R48, R80, R78, R48 ;  /* 0x0000004e5030723c */ /* 0x000fe20000001830 */
[----:B------:R-:W-:-:S07]  /*c6b0*/  MOV R238, R129 ;  /* 0x0000008100ee7202 */ /* 0x000fce0000000f00 */
[C---:B------:R-:W-:Y:S08]  /*c6c0*/  HMMA.16816.F32 R40, R80.reuse, R102, R40 ;  /* 0x000000665028723c */ /* 0x040ff00000001828 */
[C---:B------:R-:W-:Y:S08]  /*c6d0*/  HMMA.16816.F32 R44, R80.reuse, R86, R44 ;  /* 0x00000056502c723c */ /* 0x040ff0000000182c */
[C---:B------:R-:W-:Y:S08]  /*c6e0*/  HMMA.16816.F32 R248, R80.reuse, R70, R248 ;  /* 0x0000004650f8723c */ /* 0x040ff000000018f8 */
[C---:B------:R-:W-:Y:S08]  /*c6f0*/  HMMA.16816.F32 R56, R80.reuse, R74, R56 ;  /* 0x0000004a5038723c */ /* 0x040ff00000001838 */
[----:B------:R-:W-:Y:S07]  /*c700*/  HMMA.16816.F32 R64, R80, R38, R64 ;  /* 0x000000265040723c */ /* 0x000fee0000001840 */
[----:B0-----:R-:W-:-:S02]  /*c710*/  F2FP.PACK_AB R80, R21, R30 ;  /* 0x0000001e1550723e */ /* 0x001fc400000000ff */
[----:B-1----:R-:W-:Y:S02]  /*c720*/  F2FP.PACK_AB R81, R22, R31 ;  /* 0x0000001f1651723e */ /* 0x002fe400000000ff */
[----:B------:R-:W-:Y:S02]  /*c730*/  F2FP.PACK_AB R82, R25, R19 ;  /* 0x000000131952723e */ /* 0x000fe400000000ff */
[----:B------:R-:W-:Y:S01]  /*c740*/  F2FP.PACK_AB R83, R24, R20 ;  /* 0x000000141853723e */ /* 0x000fe200000000ff */
[----:B------:R-:W-:-:S06]  /*c750*/  FADD R149, R101, -R10 ;  /* 0x8000000a65957221 */ /* 0x000fcc0000000000 */
[C---:B------:R-:W-:Y:S01]  /*c760*/  HMMA.16816.F32 R128, R80.reuse, R130, R120 ;  /* 0x000000825080723c */ /* 0x040fe20000001878 */
[----:B------:R-:W-:Y:S07]  /*c770*/  LDSM.16.M88.4 R120, [R6+0x5080] ;  /* 0x005080000678783b */ /* 0x000fee0000000200 */
[C---:B------:R-:W-:Y:S01]  /*c780*/  HMMA.16816.F32 R124, R80.reuse, R126, R112 ;  /* 0x0000007e507c723c */ /* 0x040fe20000001870 */
[----:B------:R-:W-:Y:S07]  /*c790*/  LDSM.16.M88.4 R112, [R6+0x6080] ;  /* 0x006080000670783b */ /* 0x000fee0000000200 */
[C---:B------:R-:W-:Y:S08]  /*c7a0*/  HMMA.16816.F32 R76, R80.reuse, R78, R108 ;  /* 0x0000004e504c723c */ /* 0x040ff0000000186c */
[C---:B------:R-:W-:Y:S01]  /*c7b0*/  HMMA.16816.F32 R60, R80.reuse, R102, R60 ;  /* 0x00000066503c723c */ /* 0x040fe2000000183c */
[----:B------:R-:W-:Y:S07]  /*c7c0*/  LDSM.16.M88.4 R100, [R6+0x7880] ;  /* 0x007880000664783b */ /* 0x000fee0000000200 */
[C---:B------:R-:W-:Y:S01]  /*c7d0*/  HMMA.16816.F32 R84, R80.reuse, R86, R88 ;  /* 0x000000565054723c */ /* 0x040fe20000001858 */
[----:B------:R-:W-:Y:S07]  /*c7e0*/  LDSM.16.M88.4 R88, [R6+0x6880] ;  /* 0x006880000658783b */ /* 0x000fee0000000200 */
[C---:B------:R-:W-:Y:S01]  /*c7f0*/  HMMA.16816.F32 R104, R80.reuse, R70, R104 ;  /* 0x000000465068723c */ /* 0x040fe20000001868 */
[----:B------:R-:W0:Y:S07]  /*c800*/  LDSM.16.M88.4 R68, [R6+0x4080] ;  /* 0x004080000644783b */ /* 0x000e2e0000000200 */
[C---:B------:R-:W-:Y:S01]  /*c810*/  HMMA.16816.F32 R96, R80.reuse, R74, R96 ;  /* 0x0000004a5060723c */ /* 0x040fe20000001860 */
[----:B------:R-:W1:Y:S07]  /*c820*/  LDSM.16.M88.4 R72, [R6+0x4880] ;  /* 0x004880000648783b */ /* 0x000e6e0000000200 */
[----:B------:R-:W-:Y:S01]  /*c830*/  HMMA.16816.F32 R92, R80, R38, R92 ;  /* 0x00000026505c723c */ /* 0x000fe2000000185c */
[----:B------:R-:W0:Y:S04]  /*c840*/  LDSM.16.M88.4 R80, [R6+0x5880] ;  /* 0x005880000650783b */ /* 0x000e280000000200 */
[----:B------:R-:W0:Y:S01]  /*c850*/  LDSM.16.M88.4 R36, [R6+0x7080] ;  /* 0x007080000624783b */ /* 0x000e220000000200 */
[----:B------:R-:W-:-:S02]  /*c860*/  FADD R23, R23, -R7 ;  /* 0x8000000717177221 */ /* 0x000fc40000000000 */
[--C-:B------:R-:W-:Y:S02]  /*c870*/  FADD R26, R26, -R8.reuse ;  /* 0x800000081a1a7221 */ /* 0x100fe40000000000 */
[----:B------:R-:W-:Y:S02]  /*c880*/  FADD R27, R27, -R8 ;  /* 0x800000081b1b7221 */ /* 0x000fe40000000000 */
[----:B------:R-:W-:Y:S01]  /*c890*/  IMAD.MOV.U32 R158, RZ, RZ, R225 ;  /* 0x000000ffff9e7224 */ /* 0x000fe200078e00e1 */
[----:B------:R-:W-:Y:S01]  /*c8a0*/  MOV R225, R238 ;  /* 0x000000ee00e17202 */ /* 0x000fe20000000f00 */
[----:B------:R-:W-:Y:S02]  /*c8b0*/  FMUL R23, R23, 1.4426950216293334961 ;  /* 0x3fb8aa3b17177820 */ /* 0x000fe40000400000 */
[----:B------:R-:W-:Y:S02]  /*c8c0*/  FMUL R26, R26, 1.4426950216293334961 ;  /* 0x3fb8aa3b1a1a7820 */ /* 0x000fe40000400000 */
[----:B------:R-:W-:-:S02]  /*c8d0*/  FMUL R27, R27, 1.4426950216293334961 ;  /* 0x3fb8aa3b1b1b7820 */ /* 0x000fc40000400000 */
[----:B------:R-:W-:Y:S02]  /*c8e0*/  FMUL R12, R12, 1.4426950216293334961 ;  /* 0x3fb8aa3b0c0c7820 */ /* 0x000fe40000400000 */
[----:B------:R-:W-:Y:S02]  /*c8f0*/  FADD R15, R15, -R10 ;  /* 0x8000000a0f0f7221 */ /* 0x000fe40000000000 */
[----:B------:R-:W-:Y:S02]  /*c900*/  IMAD.MOV.U32 R238, RZ, RZ, R33 ;  /* 0x000000ffffee7224 */ /* 0x000fe400078e0021 */
[----:B------:R-:W-:Y:S01]  /*c910*/  IMAD.MOV.U32 R33, RZ, RZ, R134 ;  /* 0x000000ffff217224 */ /* 0x000fe200078e0086 */
[----:B------:R-:W-:Y:S01]  /*c920*/  MOV R134, R16 ;  /* 0x0000001000867202 */ /* 0x000fe20000000f00 */
[----:B------:R-:W-:Y:S01]  /*c930*/  FMUL R9, R9, 1.4426950216293334961 ;  /* 0x3fb8aa3b09097820 */ /* 0x000fe20000400000 */
[----:B------:R-:W-:Y:S01]  /*c940*/  MOV R142, R13 ;  /* 0x0000000d008e7202 */ /* 0x000fe20000000f00 */
[--C-:B------:R-:W-:Y:S01]  /*c950*/  FADD R202, R202, -R11.reuse ;  /* 0x8000000bcaca7221 */ /* 0x100fe20000000000 */
[----:B------:R1:W-:Y:S01]  /*c960*/  MUFU.EX2 R13, R12 ;  /* 0x0000000c000d7308 */ /* 0x0003e20000000800 */
[----:B------:R-:W-:-:S02]  /*c970*/  FADD R16, R198, -R11 ;  /* 0x8000000bc6107221 */ /* 0x000fc40000000000 */
[----:B------:R-:W-:Y:S02]  /*c980*/  FADD R146, R146, -R11 ;  /* 0x8000000b92927221 */ /* 0x000fe40000000000 */
[----:B------:R-:W-:-:S03]  /*c990*/  FMUL R149, R149, 1.4426950216293334961 ;  /* 0x3fb8aa3b95957820 */ /* 0x000fc60000400000 */
[----:B------:R-:W-:Y:S01]  /*c9a0*/  MUFU.EX2 R23, R23 ;  /* 0x0000001700177308 */ /* 0x000fe20000000800 */
[----:B-1----:R-:W-:Y:S02]  /*c9b0*/  FMUL R12, R15, 1.4426950216293334961 ;  /* 0x3fb8aa3b0f0c7820 */ /* 0x002fe40000400000 */
[----:B------:R-:W-:Y:S02]  /*c9c0*/  FMUL R14, R14, 1.4426950216293334961 ;  /* 0x3fb8aa3b0e0e7820 */ /* 0x000fe40000400000 */
[----:B------:R-:W-:-:S03]  /*c9d0*/  FMUL R16, R16, 1.4426950216293334961 ;  /* 0x3fb8aa3b10107820 */ /* 0x000fc60000400000 */
[----:B------:R-:W1:Y:S01]  /*c9e0*/  MUFU.EX2 R26, R26 ;  /* 0x0000001a001a7308 */ /* 0x000e620000000800 */
[----:B------:R-:W-:-:S07]  /*c9f0*/  FMUL R146, R146, 1.4426950216293334961 ;  /* 0x3fb8aa3b92927820 */ /* 0x000fce0000400000 */
[----:B------:R-:W0:Y:S08]  /*ca00*/  MUFU.EX2 R27, R27 ;  /* 0x0000001b001b7308 */ /* 0x000e300000000800 */
[----:B------:R0:W-:Y:S02]  /*ca10*/  MUFU.EX2 R15, R9 ;  /* 0x00000009000f7308 */ /* 0x0001e40000000800 */
[----:B0-----:R-:W-:-:S06]  /*ca20*/  FMUL R9, R202, 1.4426950216293334961 ;  /* 0x3fb8aa3bca097820 */ /* 0x001fcc0000400000 */
[----:B------:R-:W0:Y:S01]  /*ca30*/  MUFU.EX2 R12, R12 ;  /* 0x0000000c000c7308 */ /* 0x000e220000000800 */
[----:B------:R-:W-:-:S07]  /*ca40*/  IMAD.MOV.U32 R157, RZ, RZ, R158 ;  /* 0x000000ffff9d7224 */ /* 0x000fce00078e009e */
[----:B------:R-:W-:Y:S01]  /*ca50*/  MUFU.EX2 R149, R149 ;  /* 0x0000009500957308 */ /* 0x000fe20000000800 */
[----:B------:R-:W-:-:S07]  /*ca60*/  MOV R158, R159 ;  /* 0x0000009f009e7202 */ /* 0x000fce0000000f00 */
[----:B------:R-:W-:Y:S08]  /*ca70*/  MUFU.EX2 R9, R9 ;  /* 0x0000000900097308 */ /* 0x000ff00000000800 */
[----:B------:R-:W0:Y:S08]  /*ca80*/  MUFU.EX2 R14, R14 ;  /* 0x0000000e000e7308 */ /* 0x000e300000000800 */
[----:B------:R-:W-:Y:S08]  /*ca90*/  MUFU.EX2 R16, R16 ;  /* 0x0000001000107308 */ /* 0x000ff00000000800 */
[----:B------:R-:W0:Y:S01]  /*caa0*/  MUFU.EX2 R146, R146 ;  /* 0x0000009200927308 */ /* 0x000e220000000800 */
[----:B-1----:R-:W-:Y:S01]  /*cab0*/  F2FP.PACK_AB R108, R28, R26 ;  /* 0x0000001a1c6c723e */ /* 0x002fe200000000ff */
[----:B------:R-:W-:Y:S01]  /*cac0*/  IMAD.MOV.U32 R159, RZ, RZ, R241 ;  /* 0x000000ffff9f7224 */ /* 0x000fe200078e00f1 */
[----:B------:R-:W-:Y:S01]  /*cad0*/  F2FP.PACK_AB R109, R18, R23 ;  /* 0x00000017126d723e */ /* 0x000fe200000000ff */
[----:B---3--:R-:W-:Y:S01]  /*cae0*/  FADD R35, R35, -R7 ;  /* 0x8000000723237221 */ /* 0x008fe20000000000 */
[----:B------:R-:W-:Y:S01]  /*caf0*/  F2FP.PACK_AB R110, R148, R27 ;  /* 0x0000001b946e723e */ /* 0x000fe200000000ff */
[----:B------:R-:W3:Y:S01]  /*cb00*/  LDL.LU R241, [R1+0xa0] ;  /* 0x0000a00001f17983 */ /* 0x000ee20000300800 */
[----:B------:R-:W-:-:S02]  /*cb10*/  F2FP.PACK_AB R111, R147, R13 ;  /* 0x0000000d936f723e */ /* 0x000fc400000000ff */
        /* <DEDUP_REMOVED lines=8> */
[----:B--2---:R-:W-:Y:S01]  /*cba0*/  MOV R239, R144 ;  /* 0x0000009000ef7202 */ /* 0x004fe20000000f00 */
[----:B------:R-:W-:Y:S01]  /*cbb0*/  IMAD.MOV.U32 R156, RZ, RZ, R157 ;  /* 0x000000ffff9c7224 */ /* 0x000fe200078e009d */
[----:B------:R-:W-:-:S03]  /*cbc0*/  MOV R157, R158 ;  /* 0x0000009e009d7202 */ /* 0x000fc60000000f00 */
[----:B------:R-:W-:Y:S01]  /*cbd0*/  HMMA.16816.F32 R52, R108, R72, R52 ;  /* 0x000000486c34723c */ /* 0x000fe20000001834 */
[----:B------:R-:W-:Y:S01]  /*cbe0*/  IMAD.MOV.U32 R144, RZ, RZ, R145 ;  /* 0x000000ffff907224 */ /* 0x000fe200078e0091 */
[----:B------:R-:W-:Y:S01]  /*cbf0*/  MOV R145, R142 ;  /* 0x0000008e00917202 */ /* 0x000fe20000000f00 */
[----:B------:R-:W-:Y:S01]  /*cc00*/  IMAD.MOV.U32 R158, RZ, RZ, R159 ;  /* 0x000000ffff9e7224 */ /* 0x000fe200078e009f */
[----:B------:R-:W-:-:S04]  /*cc10*/  MOV R159, R240 ;  /* 0x000000f0009f7202 */ /* 0x000fc80000000f00 */
[----:B------:R-:W-:Y:S01]  /*cc20*/  HMMA.16816.F32 R48, R108, R120, R48 ;  /* 0x000000786c30723c */ /* 0x000fe20000001830 */
[----:B------:R-:W-:Y:S01]  /*cc30*/  IMAD.MOV.U32 R142, RZ, RZ, R143 ;  /* 0x000000ffff8e7224 */ /* 0x000fe200078e008f */
[----:B------:R-:W-:Y:S01]  /*cc40*/  MOV R143, R206 ;  /* 0x000000ce008f7202 */ /* 0x000fe20000000f00 */
[----:B------:R-:W-:-:S05]  /*cc50*/  IMAD.MOV.U32 R240, RZ, RZ, R225 ;  /* 0x000000fffff07224 */ /* 0x000fca00078e00e1 */
[----:B------:R-:W-:Y:S01]  /*cc60*/  HMMA.16816.F32 R40, R108, R80, R40 ;  /* 0x000000506c28723c */ /* 0x000fe20000001828 */
[----:B------:R-:W-:-:S07]  /*cc70*/  MOV R225, R239 ;  /* 0x000000ef00e17202 */ /* 0x000fce0000000f00 */
[----:B------:R-:W-:Y:S01]  /*cc80*/  HMMA.16816.F32 R44, R108, R112, R44 ;  /* 0x000000706c2c723c */ /* 0x000fe2000000182c */
[----:B------:R-:W-:-:S07]  /*cc90*/  IMAD.MOV.U32 R239, RZ, RZ, R144 ;  /* 0x000000ffffef7224 */ /* 0x000fce00078e0090 */
[C---:B------:R-:W-:Y:S08]  /*cca0*/  HMMA.16816.F32 R248, R108.reuse, R88, R248 ;  /* 0x000000586cf8723c */ /* 0x040ff000000018f8 */
[C---:B------:R-:W-:Y:S08]  /*ccb0*/  HMMA.16816.F32 R56, R108.reuse, R36, R56 ;  /* 0x000000246c38723c */ /* 0x040ff00000001838 */
[----:B------:R-:W-:Y:S07]  /*ccc0*/  HMMA.16816.F32 R64, R108, R100, R64 ;  /* 0x000000646c40723c */ /* 0x000fee0000001840 */
[----:B0-----:R-:W-:-:S02]  /*ccd0*/  F2FP.PACK_AB R108, R15, R12 ;  /* 0x0000000c0f6c723e */ /* 0x001fc400000000ff */
[----:B------:R-:W-:Y:S02]  /*cce0*/  F2FP.PACK_AB R109, R14, R9 ;  /* 0x000000090e6d723e */ /* 0x000fe400000000ff */
[----:B------:R-:W-:Y:S02]  /*ccf0*/  F2FP.PACK_AB R110, R149, R17 ;  /* 0x00000011956e723e */ /* 0x000fe400000000ff */
[----:B------:R-:W-:Y:S02]  /*cd00*/  F2FP.PACK_AB R111, R146, R16 ;  /* 0x00000010926f723e */ /* 0x000fe400000000ff */
[----:B------:R-:W-:Y:S01]  /*cd10*/  MOV R144, R145 ;  /* 0x0000009100907202 */ /* 0x000fe20000000f00 */
[----:B------:R-:W-:Y:S01]  /*cd20*/  IMAD.MOV.U32 R145, RZ, RZ, R142 ;  /* 0x000000ffff917224 */ /* 0x000fe200078e008e */
[----:B------:R-:W-:-:S03]  /*cd30*/  MOV R142, R143 ;  /* 0x0000008f008e7202 */ /* 0x000fc60000000f00 */
[----:B------:R-:W-:Y:S01]  /*cd40*/  HMMA.16816.F32 R128, R108, R68, R128 ;  /* 0x000000446c80723c */ /* 0x000fe20000001880 */
[----:B------:R-:W-:-:S06]  /*cd50*/  IMAD.MOV.U32 R143, RZ, RZ, R134 ;  /* 0x000000ffff8f7224 */ /* 0x000fcc00078e0086 */
[----:B------:R-:W-:Y:S01]  /*cd60*/  FADD R68, R236, -R7 ;  /* 0x80000007ec447221 */ /* 0x000fe20000000000 */
[----:B------:R-:W-:Y:S02]  /*cd70*/  MOV R236, R157 ;  /* 0x0000009d00ec7202 */ /* 0x000fe40000000f00 */
[----:B------:R-:W-:Y:S01]  /*cd80*/  MOV R157, R240 ;  /* 0x000000f0009d7202 */ /* 0x000fe20000000f00 */
[----:B------:R-:W-:Y:S01]  /*cd90*/  IMAD.MOV.U32 R240, RZ, RZ, R225 ;  /* 0x000000fffff07224 */ /* 0x000fe200078e00e1 */
[----:B------:R-:W-:Y:S01]  /*cda0*/  MOV R225, R239 ;  /* 0x000000ef00e17202 */ /* 0x000fe20000000f00 */
[----:B------:R-:W-:Y:S01]  /*cdb0*/  FMUL R35, R35, 1.4426950216293334961 ;  /* 0x3fb8aa3b23237820 */ /* 0x000fe20000400000 */
[----:B------:R-:W-:Y:S01]  /*cdc0*/  MOV R239, R145 ;  /* 0x0000009100ef7202 */ /* 0x000fe20000000f00 */
[----:B------:R-:W-:Y:S02]  /*cdd0*/  IMAD.MOV.U32 R155, RZ, RZ, R156 ;  /* 0x000000ffff9b7224 */ /* 0x000fe400078e009c */
[----:B------:R-:W-:-:S02]  /*cde0*/  IMAD.MOV.U32 R156, RZ, RZ, R158 ;  /* 0x000000ffff9c7224 */ /* 0x000fc400078e009e */
[----:B------:R-:W-:Y:S01]  /*cdf0*/  IMAD.MOV.U32 R145, RZ, RZ, R142 ;  /* 0x000000ffff917224 */ /* 0x000fe200078e008e */
[----:B------:R-:W-:Y:S01]  /*ce00*/  MOV R142, R143 ;  /* 0x0000008f008e7202 */ /* 0x000fe20000000f00 */
[----:B------:R-:W-:Y:S02]  /*ce10*/  IMAD.MOV.U32 R158, RZ, RZ, R144 ;  /* 0x000000ffff9e7224 */ /* 0x000fe400078e0090 */
[----:B------:R-:W-:Y:S01]  /*ce20*/  IMAD.MOV.U32 R143, RZ, RZ, R135 ;  /* 0x000000ffff8f7224 */ /* 0x000fe200078e0087 */
[----:B------:R0:W-:Y:S01]  /*ce30*/  MUFU.EX2 R144, R35 ;  /* 0x0000002300907308 */ /* 0x0001e20000000800 */
[----:B------:R-:W-:Y:S01]  /*ce40*/  IMAD.MOV.U32 R153, RZ, RZ, R236 ;  /* 0x000000ffff997224 */ /* 0x000fe200078e00ec */
[----:B------:R-:W-:Y:S01]  /*ce50*/  MOV R154, R156 ;  /* 0x0000009c009a7202 */ /* 0x000fe20000000f00 */
[----:B------:R-:W-:Y:S01]  /*ce60*/  IMAD.MOV.U32 R156, RZ, RZ, R239 ;  /* 0x000000ffff9c7224 */ /* 0x000fe200078e00ef */
[----:B------:R-:W-:Y:S01]  /*ce70*/  MOV R236, R158 ;  /* 0x0000009e00ec7202 */ /* 0x000fe20000000f00 */
[----:B------:R-:W-:Y:S01]  /*ce80*/  IMAD.MOV.U32 R158, RZ, RZ, R142 ;  /* 0x000000ffff9e7224 */ /* 0x000fe200078e008e */
[----:B------:R-:W-:Y:S01]  /*ce90*/  MOV R239, R143 ;  /* 0x0000008f00ef7202 */ /* 0x000fe20000000f00 */
[----:B0-----:R-:W-:-:S02]  /*cea0*/  FADD R35, R155, -R8 ;  /* 0x800000089b237221 */ /* 0x001fc40000000000 */
[----:B------:R-:W-:Y:S02]  /*ceb0*/  IMAD.MOV.U32 R155, RZ, RZ, R157 ;  /* 0x000000ffff9b7224 */ /* 0x000fe400078e009d */
[----:B------:R-:W-:Y:S01]  /*cec0*/  FMUL R143, R35, 1.4426950216293334961 ;  /* 0x3fb8aa3b238f7820 */ /* 0x000fe20000400000 */
[----:B------:R-:W-:Y:S01]  /*ced0*/  MOV R134, R5 ;  /* 0x0000000500867202 */ /* 0x000fe20000000f00 */
[----:B------:R-:W-:Y:S02]  /*cee0*/  IMAD.MOV.U32 R206, RZ, RZ, R235 ;  /* 0x000000ffffce7224 */ /* 0x000fe400078e00eb */
[----:B------:R-:W-:Y:S01]  /*cef0*/  FADD R35, R153, -R8 ;  /* 0x8000000899237221 */ /* 0x000fe20000000000 */
[----:B------:R-:W2:Y:S01]  /*cf00*/  LDL.LU R235, [R1+0x524] ;  /* 0x0005240001eb7983 */ /* 0x000ea20000300800 */
[----:B------:R-:W-:Y:S01]  /*cf10*/  IMAD.MOV.U32 R153, RZ, RZ, R155 ;  /* 0x000000ffff997224 */ /* 0x000fe200078e009b */
[----:B------:R-:W-:Y:S01]  /*cf20*/  MOV R135, R233 ;  /* 0x000000e900877202 */ /* 0x000fe20000000f00 */
[----:B------:R-:W-:Y:S01]  /*cf30*/  IMAD.MOV.U32 R155, RZ, RZ, R156 ;  /* 0x000000ffff9b7224 */ /* 0x000fe200078e009c */
[----:B------:R-:W2:Y:S01]  /*cf40*/  LDL.LU R5, [R1+0x520] ;  /* 0x0005200001057983 */ /* 0x000ea20000300800 */
[----:B----4-:R-:W-:-:S02]  /*cf50*/  IMAD.MOV.U32 R142, RZ, RZ, R232 ;  /* 0x000000ffff8e7224 */ /* 0x010fc400078e00e8 */
[----:B------:R-:W-:Y:S01]  /*cf60*/  IMAD.MOV.U32 R156, RZ, RZ, R158 ;  /* 0x000000ffff9c7224 */ /* 0x000fe200078e009e */
[----:B------:R-:W4:Y:S01]  /*cf70*/  LDL.LU R233, [R1+0x51c] ;  /* 0x00051c0001e97983 */ /* 0x000f220000300800 */
[----:B------:R-:W-:-:S03]  /*cf80*/  MOV R158, R0 ;  /* 0x00000000009e7202 */ /* 0x000fc60000000f00 */
[----:B------:R-:W2:Y:S04]  /*cf90*/  LDL.LU R232, [R1+0x518] ;  /* 0x0005180001e87983 */ /* 0x000ea80000300800 */
[----:B------:R-:W2:Y:S01]  /*cfa0*/  LDL.LU R0, [R1+0x514] ;  /* 0x0005140001007983 */ /* 0x000ea20000300800 */
[----:B------:R-:W-:Y:S02]  /*cfb0*/  MOV R157, R145 ;  /* 0x00000091009d7202 */ /* 0x000fe40000000f00 */
[----:B------:R-:W-:Y:S02]  /*cfc0*/  MOV R152, R154 ;  /* 0x0000009a00987202 */ /* 0x000fe40000000f00 */
[----:B------:R-:W-:Y:S02]  /*cfd0*/  MOV R154, R236 ;  /* 0x000000ec009a7202 */ /* 0x000fe40000000f00 */
[----:B------:R-:W-:-:S02]  /*cfe0*/  MOV R236, R157 ;  /* 0x0000009d00ec7202 */ /* 0x000fc40000000f00 */
[----:B------:R-:W-:Y:S01]  /*cff0*/  MOV R157, R239 ;  /* 0x000000ef009d7202 */ /* 0x000fe20000000f00 */
[----:B------:R-:W-:Y:S02]  /*d000*/  IMAD.MOV.U32 R239, RZ, RZ, R142 ;  /* 0x000000ffffef7224 */ /* 0x000fe400078e008e */
[----:B------:R-:W-:Y:S02]  /*d010*/  FMUL R142, R35, 1.4426950216293334961 ;  /* 0x3fb8aa3b238e7820 */ /* 0x000fe40000400000 */
[----:B------:R-:W-:Y:S01]  /*d020*/  FADD R35, R152, -R8 ;  /* 0x8000000898237221 */ /* 0x000fe20000000000 */
[----:B------:R-:W-:Y:S01]  /*d030*/  MOV R152, R154 ;  /* 0x0000009a00987202 */ /* 0x000fe20000000f00 */
[----:B------:R-:W-:Y:S01]  /*d040*/  IMAD.MOV.U32 R237, RZ, RZ, R153 ;  /* 0x000000ffffed7224 */ /* 0x000fe200078e0099 */
[----:B------:R-:W-:Y:S01]  /*d050*/  MOV R154, R236 ;  /* 0x000000ec009a7202 */ /* 0x000fe20000000f00 */
[----:B------:R-:W-:Y:S01]  /*d060*/  IMAD.MOV.U32 R153, RZ, RZ, R155 ;  /* 0x000000ffff997224 */ /* 0x000fe200078e009b */
[----:B------:R-:W-:Y:S01]  /*d070*/  MOV R236, R157 ;  /* 0x0000009d00ec7202 */ /* 0x000fe20000000f00 */
[----:B------:R-:W-:Y:S01]  /*d080*/  IMAD.MOV.U32 R155, RZ, RZ, R156 ;  /* 0x000000ffff9b7224 */ /* 0x000fe200078e009c */
[----:B------:R-:W-:Y:S01]  /*d090*/  MOV R157, R141 ;  /* 0x0000008d009d7202 */ /* 0x000fe20000000f00 */
[----:B------:R-:W-:-:S02]  /*d0a0*/  FMUL R141, R35, 1.4426950216293334961 ;  /* 0x3fb8aa3b238d7820 */ /* 0x000fc40000400000 */
[----:B------:R-:W-:Y:S01]  /*d0b0*/  FADD R35, R237, -R8 ;  /* 0x80000008ed237221 */ /* 0x000fe20000000000 */
[----:B------:R-:W-:Y:S01]  /*d0c0*/  MOV R237, R152 ;  /* 0x0000009800ed7202 */ /* 0x000fe20000000f00 */
[----:B------:R-:W-:Y:S01]  /*d0d0*/  IMAD.MOV.U32 R152, RZ, RZ, R153 ;  /* 0x000000ffff987224 */ /* 0x000fe200078e0099 */
[----:B------:R-:W-:Y:S01]  /*d0e0*/  MOV R153, R155 ;  /* 0x0000009b00997202 */ /* 0x000fe20000000f00 */
[----:B------:R-:W-:Y:S02]  /*d0f0*/  FMUL R68, R68, 1.4426950216293334961 ;  /* 0x3fb8aa3b44447820 */ /* 0x000fe40000400000 */
[----:B------:R-:W-:Y:S02]  /*d100*/  IMAD.MOV.U32 R156, RZ, RZ, R158 ;  /* 0x000000ffff9c7224 */ /* 0x000fe400078e009e */
[----:B------:R0:W-:Y:S01]  /*d110*/  MUFU.EX2 R145, R68 ;  /* 0x0000004400917308 */ /* 0x0001e20000000800 */
[----:B------:R-:W-:Y:S01]  /*d120*/  IMAD.MOV.U32 R158, RZ, RZ, R3 ;  /* 0x000000ffff9e7224 */ /* 0x000fe200078e0003 */
[----:B------:R-:W-:Y:S01]  /*d130*/  HMMA.16816.F32 R76, R108, R120, R76 ;  /* 0x000000786c4c723c */ /* 0x000fe2000000184c */
[----:B------:R-:W-:Y:S01]  /*d140*/  IMAD.MOV.U32 R155, RZ, RZ, R236 ;  /* 0x000000ffff9b7224 */ /* 0x000fe200078e00ec */
[----:B------:R-:W-:Y:S01]  /*d150*/  MOV R236, R156 ;  /* 0x0000009c00ec7202 */ /* 0x000fe20000000f00 */
[----:B0-----:R-:W-:-:S02]  /*d160*/  FADD R68, R153, -R10 ;  /* 0x8000000a99447221 */ /* 0x001fc40000000000 */
[----:B------:R-:W-:-:S03]  /*d170*/  FADD R33, R33, -R7 ;  /* 0x8000000721217221 */ /* 0x000fc60000000000 */
[----:B------:R-:W-:Y:S01]  /*d180*/  HMMA.16816.F32 R96, R108, R36, R96 ;  /* 0x000000246c60723c */ /* 0x000fe20000001860 */
[----:B------:R-:W-:Y:S02]  /*d190*/  FMUL R120, R68, 1.4426950216293334961 ;  /* 0x3fb8aa3b44787820 */ /* 0x000fe40000400000 */
[----:B------:R-:W-:Y:S01]  /*d1a0*/  FADD R137, R137, -R11 ;  /* 0x8000000b89897221 */ /* 0x000fe20000000000 */
[----:B------:R-:W-:Y:S01]  /*d1b0*/  MUFU.EX2 R143, R143 ;  /* 0x0000008f008f7308 */ /* 0x000fe20000000800 */
[----:B------:R-:W-:Y:S01]  /*d1c0*/  FADD R68, R154, -R10 ;  /* 0x8000000a9a447221 */ /* 0x000fe20000000000 */
[----:B------:R-:W3:Y:S01]  /*d1d0*/  LDL.LU R3, [R1+0x510] ;  /* 0x0005100001037983 */ /* 0x000ee20000300800 */
[----:B------:R-:W-:Y:S01]  /*d1e0*/  IMAD.MOV.U32 R156, RZ, RZ, R158 ;  /* 0x000000ffff9c7224 */ /* 0x000fe200078e009e */
[----:B------:R-:W-:Y:S01]  /*d1f0*/  MOV R158, R159 ;  /* 0x0000009f009e7202 */ /* 0x000fe20000000f00 */
[----:B------:R-:W-:Y:S02]  /*d200*/  IMAD.MOV.U32 R159, RZ, RZ, R140 ;  /* 0x000000ffff9f7224 */ /* 0x000fe400078e008c */
[----:B------:R-:W-:-:S02]  /*d210*/  FMUL R140, R35, 1.4426950216293334961 ;  /* 0x3fb8aa3b238c7820 */ /* 0x000fc40000400000 */
[----:B------:R-:W-:Y:S02]  /*d220*/  FMUL R121, R68, 1.4426950216293334961 ;  /* 0x3fb8aa3b44797820 */ /* 0x000fe40000400000 */
[----:B------:R-:W-:Y:S01]  /*d230*/  FADD R68, R155, -R11 ;  /* 0x8000000b9b447221 */ /* 0x000fe20000000000 */
[----:B------:R-:W-:Y:S01]  /*d240*/  MOV R155, R158 ;  /* 0x0000009e009b7202 */ /* 0x000fe20000000f00 */
[----:B------:R-:W-:Y:S01]  /*d250*/  IMAD.MOV.U32 R158, RZ, RZ, R240 ;  /* 0x000000ffff9e7224 */ /* 0x000fe200078e00f0 */
[----:B------:R-:W-:Y:S01]  /*d260*/  MOV R240, R225 ;  /* 0x000000e100f07202 */ /* 0x000fe20000000f00 */
[----:B------:R-:W-:Y:S02]  /*d270*/  FMUL R33, R33, 1.4426950216293334961 ;  /* 0x3fb8aa3b21217820 */ /* 0x000fe40000400000 */
[----:B------:R-:W-:Y:S01]  /*d280*/  IMAD.MOV.U32 R225, RZ, RZ, R221 ;  /* 0x000000ffffe17224 */ /* 0x000fe200078e00dd */
[----:B------:R-:W-:Y:S01]  /*d290*/  MOV R221, R134 ;  /* 0x0000008600dd7202 */ /* 0x000fe20000000f00 */
[----:B------:R-:W-:-:S02]  /*d2a0*/  FMUL R134, R68, 1.4426950216293334961 ;  /* 0x3fb8aa3b44867820 */ /* 0x000fc40000400000 */
[--C-:B------:R-:W-:Y:S02]  /*d2b0*/  FADD R68, R136, -R11.reuse ;  /* 0x8000000b88447221 */ /* 0x100fe40000000000 */
[--C-:B------:R-:W-:Y:S02]  /*d2c0*/  FADD R36, R237, -R10.reuse ;  /* 0x8000000aed247221 */ /* 0x100fe40000000000 */
[----:B------:R-:W-:Y:S02]  /*d2d0*/  FADD R37, R152, -R10 ;  /* 0x8000000a98257221 */ /* 0x000fe40000000000 */
[----:B------:R-:W-:Y:S01]  /*d2e0*/  FADD R136, R135, -R11 ;  /* 0x8000000b87887221 */ /* 0x000fe20000000000 */
[----:B------:R-:W-:Y:S01]  /*d2f0*/  MUFU.EX2 R33, R33 ;  /* 0x0000002100217308 */ /* 0x000fe20000000800 */
[----:B------:R-:W-:Y:S02]  /*d300*/  FMUL R36, R36, 1.4426950216293334961 ;  /* 0x3fb8aa3b24247820 */ /* 0x000fe40000400000 */
[----:B------:R-:W-:-:S02]  /*d310*/  FMUL R37, R37, 1.4426950216293334961 ;  /* 0x3fb8aa3b25257820 */ /* 0x000fc40000400000 */
[----:B------:R-:W-:-:S03]  /*d320*/  FMUL R136, R136, 1.4426950216293334961 ;  /* 0x3fb8aa3b88887820 */ /* 0x000fc60000400000 */
[----:B------:R-:W0:Y:S01]  /*d330*/  MUFU.EX2 R142, R142 ;  /* 0x0000008e008e7308 */ /* 0x000e220000000800 */
[----:B------:R-:W-:Y:S02]  /*d340*/  FMUL R137, R137, 1.4426950216293334961 ;  /* 0x3fb8aa3b89897820 */ /* 0x000fe40000400000 */
[----:B------:R-:W-:-:S05]  /*d350*/  FMUL R68, R68, 1.4426950216293334961 ;  /* 0x3fb8aa3b44447820 */ /* 0x000fca0000400000 */
[----:B------:R-:W-:Y:S01]  /*d360*/  MUFU.EX2 R141, R141 ;  /* 0x0000008d008d7308 */ /* 0x000fe20000000800 */
[----:B------:R-:W-:-:S07]  /*d370*/  FADD R215, R216, R215 ;  /* 0x000000d7d8d77221 */ /* 0x000fce0000000000 */
[----:B------:R-:W1:Y:S01]  /*d380*/  MUFU.EX2 R140, R140 ;  /* 0x0000008c008c7308 */ /* 0x000e620000000800 */
[----:B------:R-:W-:Y:S01]  /*d390*/  FADD R211, R212, R211 ;  /* 0x000000d3d4d37221 */ /* 0x000fe20000000000 */
[----:B------:R-:W-:Y:S01]  /*d3a0*/  HMMA.16816.F32 R124, R108, R72, R124 ;  /* 0x000000486c7c723c */ /* 0x000fe2000000187c */
[----:B------:R-:W-:Y:S02]  /*d3b0*/  FADD R215, R219, R215 ;  /* 0x000000d7dbd77221 */ /* 0x000fe40000000000 */
[----:B------:R-:W-:-:S03]  /*d3c0*/  FADD R213, R214, R213 ;  /* 0x000000d5d6d57221 */ /* 0x000fc60000000000 */
[----:B------:R-:W-:Y:S01]  /*d3d0*/  MUFU.EX2 R36, R36 ;  /* 0x0000002400247308 */ /* 0x000fe20000000800 */
[----:B------:R-:W-:Y:S02]  /*d3e0*/  FADD R211, R224, R211 ;  /* 0x000000d3e0d37221 */ /* 0x000fe40000000000 */
[----:B------:R-:W-:-:S05]  /*d3f0*/  FADD R210, R217, R210 ;  /* 0x000000d2d9d27221 */ /* 0x000fca0000000000 */
[----:B------:R-:W-:Y:S01]  /*d400*/  MUFU.EX2 R37, R37 ;  /* 0x0000002500257308 */ /* 0x000fe20000000800 */
[----:B------:R-:W-:-:S07]  /*d410*/  FADD R215, R227, R215 ;  /* 0x000000d7e3d77221 */ /* 0x000fce0000000000 */
[----:B------:R-:W-:Y:S01]  /*d420*/  MUFU.EX2 R120, R120 ;  /* 0x0000007800787308 */ /* 0x000fe20000000800 */
[----:B------:R-:W-:-:S07]  /*d430*/  IMAD.MOV.U32 R154, RZ, RZ, R155 ;  /* 0x000000ffff9a7224 */ /* 0x000fce00078e009b */
[----:B------:R-:W-:Y:S01]  /*d440*/  MUFU.EX2 R121, R121 ;  /* 0x0000007900797308 */ /* 0x000fe20000000800 */
[C---:B------:R-:W-:Y:S07]  /*d450*/  HMMA.16816.F32 R60, R108.reuse, R80, R60 ;  /* 0x000000506c3c723c */ /* 0x040fee000000183c */
[----:B------:R-:W-:Y:S01]  /*d460*/  MUFU.EX2 R134, R134 ;  /* 0x0000008600867308 */ /* 0x000fe20000000800 */
[C---:B------:R-:W-:Y:S07]  /*d470*/  HMMA.16816.F32 R84, R108.reuse, R112, R84 ;  /* 0x000000706c54723c */ /* 0x040fee0000001854 */
[----:B------:R0:W-:Y:S01]  /*d480*/  MUFU.EX2 R135, R68 ;  /* 0x0000004400877308 */ /* 0x0001e20000000800 */
[C---:B------:R-:W-:Y:S07]  /*d490*/  HMMA.16816.F32 R104, R108.reuse, R88, R104 ;  /* 0x000000586c68723c */ /* 0x040fee0000001868 */
[----:B------:R-:W-:Y:S01]  /*d4a0*/  MUFU.EX2 R136, R136 ;  /* 0x0000008800887308 */ /* 0x000fe20000000800 */
[----:B------:R-:W-:Y:S07]  /*d4b0*/  HMMA.16816.F32 R92, R108, R100, R92 ;  /* 0x000000646c5c723c */ /* 0x000fee000000185c */
[----:B------:R-:W-:Y:S01]  /*d4c0*/  MUFU.EX2 R137, R137 ;  /* 0x0000008900897308 */ /* 0x000fe20000000800 */
[----:B------:R-:W-:Y:S01]  /*d4d0*/  MOV R155, R240 ;  /* 0x000000f0009b7202 */ /* 0x000fe20000000f00 */
[----:B------:R-:W-:Y:S01]  /*d4e0*/  FADD R213, R218, R213 ;  /* 0x000000d5dad57221 */ /* 0x000fe20000000000 */
[----:B0-----:R-:W-:Y:S01]  /*d4f0*/  F2FP.PACK_AB R108, R142, R143 ;  /* 0x0000008f8e6c723e */ /* 0x001fe200000000ff */
[----:B------:R-:W-:Y:S01]  /*d500*/  FADD R211, R228, R211 ;  /* 0x000000d3e4d37221 */ /* 0x000fe20000000000 */
[----:B------:R-:W-:Y:S01]  /*d510*/  F2FP.PACK_AB R109, R144, R33 ;  /* 0x00000021906d723e */ /* 0x000fe200000000ff */
[----:B------:R-:W-:Y:S01]  /*d520*/  IMAD.MOV.U32 R240, RZ, RZ, R225 ;  /* 0x000000fffff07224 */ /* 0x000fe200078e00e1 */
[----:B-1----:R-:W-:Y:S01]  /*d530*/  F2FP.PACK_AB R110, R140, R141 ;  /* 0x0000008d8c6e723e */ /* 0x002fe200000000ff */
[----:B------:R-:W-:Y:S01]  /*d540*/  FADD R210, R209, R210 ;  /* 0x000000d2d1d27221 */ /* 0x000fe20000000000 */
[----:B------:R-:W-:Y:S01]  /*d550*/  MOV R225, R138 ;  /* 0x0000008a00e17202 */ /* 0x000fe20000000f00 */
[----:B------:R-:W-:-:S02]  /*d560*/  FADD R215, R207, R215 ;  /* 0x000000d7cfd77221 */ /* 0x000fc40000000000 */
[----:B------:R-:W-:Y:S02]  /*d570*/  FADD R213, R226, R213 ;  /* 0x000000d5e2d57221 */ /* 0x000fe40000000000 */
[----:B------:R-:W-:Y:S02]  /*d580*/  FADD R211, R184, R211 ;  /* 0x000000d3b8d37221 */ /* 0x000fe40000000000 */
[----:B------:R-:W-:Y:S01]  /*d590*/  IMAD.MOV.U32 R153, RZ, RZ, R154 ;  /* 0x000000ffff997224 */ /* 0x000fe200078e009a */
[----:B------:R-:W-:Y:S01]  /*d5a0*/  MOV R154, R225 ;  /* 0x000000e1009a7202 */ /* 0x000fe20000000f00 */
[----:B------:R-:W-:Y:S02]  /*d5b0*/  FADD R210, R208, R210 ;  /* 0x000000d2d0d27221 */ /* 0x000fe40000000000 */
[----:B------:R-:W-:Y:S02]  /*d5c0*/  FADD R215, R204, R215 ;  /* 0x000000d7ccd77221 */ /* 0x000fe40000000000 */
[----:B------:R-:W-:-:S02]  /*d5d0*/  IMAD.MOV.U32 R225, RZ, RZ, R139 ;  /* 0x000000ffffe17224 */ /* 0x000fc400078e008b */
[----:B------:R-:W-:Y:S02]  /*d5e0*/  FADD R213, R197, R213 ;  /* 0x000000d5c5d57221 */ /* 0x000fe40000000000 */
[----:B------:R-:W-:Y:S02]  /*d5f0*/  FADD R211, R185, R211 ;  /* 0x000000d3b9d37221 */ /* 0x000fe40000000000 */
[----:B------:R-:W-:Y:S02]  /*d600*/  FADD R210, R173, R210 ;  /* 0x000000d2add27221 */ /* 0x000fe40000000000 */
[----:B------:R-:W-:Y:S02]  /*d610*/  FADD R201, R201, R215 ;  /* 0x000000d7c9c97221 */ /* 0x000fe40000000000 */
[----:B------:R-:W-:Y:S02]  /*d620*/  FADD R213, R187, R213 ;  /* 0x000000d5bbd57221 */ /* 0x000fe40000000000 */
[----:B------:R-:W-:-:S02]  /*d630*/  FADD R211, R186, R211 ;  /* 0x000000d3bad37221 */ /* 0x000fc40000000000 */
[----:B------:R-:W-:Y:S02]  /*d640*/  FADD R210, R172, R210 ;  /* 0x000000d2acd27221 */ /* 0x000fe40000000000 */
[----:B------:R-:W-:Y:S02]  /*d650*/  FADD R201, R203, R201 ;  /* 0x000000c9cbc97221 */ /* 0x000fe40000000000 */
[----:B------:R-:W-:Y:S02]  /*d660*/  FADD R81, R153, -R8 ;  /* 0x8000000899517221 */ /* 0x000fe40000000000 */
[----:B------:R-:W-:Y:S02]  /*d670*/  FADD R213, R200, R213 ;  /* 0x000000d5c8d57221 */ /* 0x000fe40000000000 */
[----:B------:R-:W-:Y:S02]  /*d680*/  FADD R190, R190, R211 ;  /* 0x000000d3bebe7221 */ /* 0x000fe40000000000 */
[----:B------:R-:W-:-:S02]  /*d690*/  FADD R174, R174, R210 ;  /* 0x000000d2aeae7221 */ /* 0x000fc40000000000 */
[----:B------:R-:W-:Y:S02]  /*d6a0*/  FADD R183, R183, R201 ;  /* 0x000000c9b7b77221 */ /* 0x000fe40000000000 */
[----:B------:R-:W-:Y:S02]  /*d6b0*/  FMUL R81, R81, 1.4426950216293334961 ;  /* 0x3fb8aa3b51517820 */ /* 0x000fe40000400000 */
[----:B------:R-:W-:Y:S02]  /*d6c0*/  FADD R213, R199, R213 ;  /* 0x000000d5c7d57221 */ /* 0x000fe40000000000 */
[----:B------:R-:W-:Y:S02]  /*d6d0*/  FADD R188, R188, R174 ;  /* 0x000000aebcbc7221 */ /* 0x000fe40000000000 */
[----:B------:R-:W-:Y:S02]  /*d6e0*/  FADD R183, R192, R183 ;  /* 0x000000b7c0b77221 */ /* 0x000fe40000000000 */
[----:B------:R-:W-:-:S02]  /*d6f0*/  FADD R88, R155, -R8 ;  /* 0x800000089b587221 */ /* 0x000fc40000000000 */
[----:B------:R-:W-:Y:S02]  /*d700*/  FADD R100, R156, -R10 ;  /* 0x8000000a9c647221 */ /* 0x000fe40000000000 */
[----:B------:R-:W-:Y:S02]  /*d710*/  FADD R171, R171, R213 ;  /* 0x000000d5abab7221 */ /* 0x000fe40000000000 */
[----:B------:R-:W-:Y:S02]  /*d720*/  FADD R167, R167, R188 ;  /* 0x000000bca7a77221 */ /* 0x000fe40000000000 */
[----:B------:R-:W-:Y:S02]  /*d730*/  FADD R183, R195, R183 ;  /* 0x000000b7c3b77221 */ /* 0x000fe40000000000 */
[----:B------:R-:W-:Y:S02]  /*d740*/  FMUL R100, R100, 1.4426950216293334961 ;  /* 0x3fb8aa3b64647820 */ /* 0x000fe40000400000 */
[----:B------:R-:W-:-:S02]  /*d750*/  FADD R171, R175, R171 ;  /* 0x000000abafab7221 */ /* 0x000fc40000000000 */
[----:B------:R-:W-:Y:S02]  /*d760*/  FADD R167, R170, R167 ;  /* 0x000000a7aaa77221 */ /* 0x000fe40000000000 */
[----:B------:R-:W-:Y:S02]  /*d770*/  FADD R183, R196, R183 ;  /* 0x000000b7c4b77221 */ /* 0x000fe40000000000 */
[----:B------:R-:W-:Y:S02]  /*d780*/  IMAD.MOV.U32 R155, RZ, RZ, R159 ;  /* 0x000000ffff9b7224 */ /* 0x000fe400078e009f */
[----:B------:R-:W-:Y:S02]  /*d790*/  FADD R181, R181, R171 ;  /* 0x000000abb5b57221 */ /* 0x000fe40000000000 */
[--C-:B--2---:R-:W-:Y:S02]  /*d7a0*/  FADD R35, R0, -R7.reuse ;  /* 0x8000000700237221 */ /* 0x104fe40000000000 */
[----:B------:R-:W-:Y:S01]  /*d7b0*/  FADD R68, R232, -R7 ;  /* 0x80000007e8447221 */ /* 0x000fe20000000000 */
[----:B------:R0:W5:Y:S01]  /*d7c0*/  LDL.LU R0, [R1+0x50c] ;  /* 0x00050c0001007983 */ /* 0x0001620000300800 */
[----:B------:R-:W-:-:S02]  /*d7d0*/  FMUL R35, R35, 1.4426950216293334961 ;  /* 0x3fb8aa3b23237820 */ /* 0x000fc40000400000 */
[----:B------:R-:W-:Y:S01]  /*d7e0*/  FMUL R138, R68, 1.4426950216293334961 ;  /* 0x3fb8aa3b448a7820 */ /* 0x000fe20000400000 */
[----:B------:R0:W5:Y:S03]  /*d7f0*/  LDL.LU R232, [R1+0x508] ;  /* 0x0005080001e87983 */ /* 0x0001660000300800 */
[----:B------:R-:W1:Y:S01]  /*d800*/  MUFU.EX2 R35, R35 ;  /* 0x0000002300237308 */ /* 0x000e620000000800 */
[--C-:B----4-:R-:W-:Y:S02]  /*d810*/  FADD R68, R233, -R7.reuse ;  /* 0x80000007e9447221 */ /* 0x110fe40000000000 */
[--C-:B------:R-:W-:Y:S01]  /*d820*/  FADD R73, R235, -R7.reuse ;  /* 0x80000007eb497221 */ /* 0x100fe20000000000 */
[----:B------:R0:W5:Y:S01]  /*d830*/  LDL.LU R233, [R1+0x504] ;  /* 0x0005040001e97983 */ /* 0x0001620000300800 */
[----:B------:R-:W-:Y:S02]  /*d840*/  FMUL R139, R68, 1.4426950216293334961 ;  /* 0x3fb8aa3b448b7820 */ /* 0x000fe40000400000 */
[----:B------:R-:W-:Y:S01]  /*d850*/  FADD R68, R5, -R7 ;  /* 0x8000000705447221 */ /* 0x000fe20000000000 */
[----:B-1----:R-:W-:-:S03]  /*d860*/  F2FP.PACK_AB R111, R35, R145 ;  /* 0x00000091236f723e */ /* 0x002fc600000000ff */
[----:B------:R-:W-:Y:S02]  /*d870*/  FMUL R72, R68, 1.4426950216293334961 ;  /* 0x3fb8aa3b44487820 */ /* 0x000fe40000400000 */
[----:B------:R-:W-:Y:S02]  /*d880*/  FMUL R80, R73, 1.4426950216293334961 ;  /* 0x3fb8aa3b49507820 */ /* 0x000fe40000400000 */
[----:B------:R-:W-:Y:S02]  /*d890*/  FADD R167, R177, R167 ;  /* 0x000000a7b1a77221 */ /* 0x000fe40000000000 */
[----:B------:R-:W-:Y:S01]  /*d8a0*/  FADD R183, R34, R183 ;  /* 0x000000b722b77221 */ /* 0x000fe20000000000 */
[C---:B------:R-:W-:Y:S01]  /*d8b0*/  HMMA.16816.F32 R116, R108.reuse, R70, R116 ;  /* 0x000000466c74723c */ /* 0x040fe20000001874 */
[----:B------:R-:W-:Y:S01]  /*d8c0*/  MUFU.EX2 R138, R138 ;  /* 0x0000008a008a7308 */ /* 0x000fe20000000800 */
[----:B---3--:R-:W-:Y:S01]  /*d8d0*/  FADD R150, R241, -R11 ;  /* 0x8000000bf1967221 */ /* 0x008fe20000000000 */
[----:B------:R0:W5:Y:S05]  /*d8e0*/  LDL.LU R5, [R1+0x500] ;  /* 0x0005000001057983 */ /* 0x00016a0000300800 */
[C---:B------:R-:W-:Y:S08]  /*d8f0*/  HMMA.16816.F32 R52, R108.reuse, R74, R52 ;  /* 0x0000004a6c34723c */ /* 0x040ff00000001834 */
[C---:B------:R-:W-:Y:S08]  /*d900*/  HMMA.16816.F32 R48, R108.reuse, R122, R48 ;  /* 0x0000007a6c30723c */ /* 0x040ff00000001830 */
[C---:B------:R-:W-:Y:S08]  /*d910*/  HMMA.16816.F32 R40, R108.reuse, R82, R40 ;  /* 0x000000526c28723c */ /* 0x040ff00000001828 */
[C---:B------:R-:W-:Y:S08]  /*d920*/  HMMA.16816.F32 R44, R108.reuse, R114, R44 ;  /* 0x000000726c2c723c */ /* 0x040ff0000000182c */
[C---:B------:R-:W-:Y:S08]  /*d930*/  HMMA.16816.F32 R248, R108.reuse, R90, R248 ;  /* 0x0000005a6cf8723c */ /* 0x040ff000000018f8 */
[C---:B------:R-:W-:Y:S08]  /*d940*/  HMMA.16816.F32 R56, R108.reuse, R38, R56 ;  /* 0x000000266c38723c */ /* 0x040ff00000001838 */
[----:B------:R-:W-:Y:S01]  /*d950*/  HMMA.16816.F32 R64, R108, R102, R64 ;  /* 0x000000666c40723c */ /* 0x000fe20000001840 */
[----:B------:R-:W-:Y:S01]  /*d960*/  FADD R167, R176, R167 ;  /* 0x000000a7b0a77221 */ /* 0x000fe20000000000 */
[----:B------:R-:W-:Y:S01]  /*d970*/  MUFU.EX2 R139, R139 ;  /* 0x0000008b008b7308 */ /* 0x000fe20000000800 */
[----:B------:R-:W-:Y:S01]  /*d980*/  FADD R183, R165, R183 ;  /* 0x000000b7a5b77221 */ /* 0x000fe20000000000 */
[----:B------:R0:W5:Y:S03]  /*d990*/  LDL.LU R235, [R1+0x4fc] ;  /* 0x0004fc0001eb7983 */ /* 0x0001660000300800 */
[----:B------:R-:W-:-:S02]  /*d9a0*/  F2FP.PACK_AB R108, R37, R36 ;  /* 0x00000024256c723e */ /* 0x000fc400000000ff */
[----:B------:R-:W-:Y:S02]  /*d9b0*/  F2FP.PACK_AB R109, R135, R134 ;  /* 0x00000086876d723e */ /* 0x000fe400000000ff */
[----:B------:R-:W-:Y:S02]  /*d9c0*/  F2FP.PACK_AB R110, R121, R120 ;  /* 0x00000078796e723e */ /* 0x000fe400000000ff */
[----:B------:R-:W-:-:S07]  /*d9d0*/  F2FP.PACK_AB R111, R137, R136 ;  /* 0x00000088896f723e */ /* 0x000fce00000000ff */
[C---:B------:R-:W-:Y:S01]  /*d9e0*/  HMMA.16816.F32 R68, R108.reuse, R70, R128 ;  /* 0x000000466c44723c */ /* 0x040fe20000001880 */
[----:B------:R1:W-:Y:S06]  /*d9f0*/  MUFU.EX2 R128, R72 ;  /* 0x0000004800807308 */ /* 0x0003ec0000000800 */
[----:B------:R-:W-:Y:S01]  /*da00*/  FADD R131, R168, R190 ;  /* 0x000000bea8837221 */ /* 0x000fe20000000000 */
[----:B-1----:R-:W-:Y:S01]  /*da10*/  HMMA.16816.F32 R72, R108, R74, R124 ;  /* 0x0000004a6c48723c */ /* 0x002fe2000000187c */
[----:B------:R1:W-:Y:S02]  /*da20*/  MUFU.EX2 R124, R80 ;  /* 0x00000050007c7308 */ /* 0x0003e40000000800 */
[----:B------:R-:W-:-:S04]  /*da30*/  FADD R131, R169, R131 ;  /* 0x00000083a9837221 */ /* 0x000fc80000000000 */
[--C-:B------:R-:W-:Y:S01]  /*da40*/  FADD R125, R236, -R8.reuse ;  /* 0x80000008ec7d7221 */ /* 0x100fe20000000000 */
[----:B------:R-:W-:Y:S01]  /*da50*/  LOP3.LUT R236, R6, 0x40, RZ, 0x3c, !PT ;  /* 0x0000004006ec7812 */ /* 0x000fe200078e3cff */
[----:B-1----:R-:W-:Y:S01]  /*da60*/  FADD R80, R154, -R8 ;  /* 0x800000089a507221 */ /* 0x002fe20000000000 */
[----:B------:R-:W-:Y:S01]  /*da70*/  HMMA.16816.F32 R76, R108, R122, R76 ;  /* 0x0000007a6c4c723c */ /* 0x000fe2000000184c */
[----:B------:R1:W-:Y:S02]  /*da80*/  MUFU.EX2 R122, R81 ;  /* 0x00000051007a7308 */ /* 0x0003e40000000800 */
[----:B------:R-:W-:Y:S01]  /*da90*/  LDSM.16.M88.4 R184, [R236+0x4880] ;  /* 0x00488000ecb8783b */ /* 0x000fe20000000200 */
[----:B------:R-:W-:Y:S02]  /*daa0*/  FMUL R126, R88, 1.4426950216293334961 ;  /* 0x3fb8aa3b587e7820 */ /* 0x000fe40000400000 */
[----:B------:R-:W-:Y:S01]  /*dab0*/  FADD R178, R178, R131 ;  /* 0x00000083b2b27221 */ /* 0x000fe20000000000 */
[----:B------:R-:W-:Y:S01]  /*dac0*/  LDSM.16.M88.4 R172, [R236+0x7080] ;  /* 0x00708000ecac783b */ /* 0x000fe20000000200 */
[----:B------:R-:W-:-:S02]  /*dad0*/  FMUL R123, R80, 1.4426950216293334961 ;  /* 0x3fb8aa3b507b7820 */ /* 0x000fc40000400000 */
[C---:B-1----:R-:W-:Y:S01]  /*dae0*/  HMMA.16816.F32 R80, R108.reuse, R82, R60 ;  /* 0x000000526c50723c */ /* 0x042fe2000000183c */
[----:B------:R-:W1:Y:S01]  /*daf0*/  LDSM.16.M88.4 R60, [R236+0x4080] ;  /* 0x00408000ec3c783b */ /* 0x000e620000000200 */
[----:B------:R-:W-:Y:S01]  /*db00*/  FADD R178, R179, R178 ;  /* 0x000000b2b3b27221 */ /* 0x000fe20000000000 */
[----:B------:R-:W-:Y:S01]  /*db10*/  MOV R154, R157 ;  /* 0x0000009d009a7202 */ /* 0x000fe20000000f00 */
[----:B------:R-:W-:Y:S01]  /*db20*/  FADD R129, R158, -R10 ;  /* 0x8000000a9e817221 */ /* 0x000fe20000000000 */
[----:B------:R-:W-:Y:S03]  /*db30*/  LDSM.16.M88.4 R168, [R236+0x7880] ;  /* 0x00788000eca8783b */ /* 0x000fe60000000200 */
[----:B------:R-:W-:Y:S01]  /*db40*/  HMMA.16816.F32 R88, R108, R90, R104 ;  /* 0x0000005a6c58723c */ /* 0x000fe20000001868 */
[----:B------:R-:W2:Y:S01]  /*db50*/  LDSM.16.M88.4 R104, [R236+0x5080] ;  /* 0x00508000ec68783b */ /* 0x000ea20000000200 */
[----:B------:R-:W-:-:S03]  /*db60*/  FADD R178, R30, R178 ;  /* 0x000000b21eb27221 */ /* 0x000fc60000000000 */
[----:B------:R-:W-:Y:S03]  /*db70*/  LDSM.16.M88.4 R156, [R236+0x6080] ;  /* 0x00608000ec9c783b */ /* 0x000fe60000000200 */
[----:B------:R-:W-:Y:S01]  /*db80*/  HMMA.16816.F32 R84, R108, R114, R84 ;  /* 0x000000726c54723c */ /* 0x000fe20000001854 */
[----:B------:R-:W3:Y:S01]  /*db90*/  LDSM.16.M88.4 R112, [R236+0x5880] ;  /* 0x00588000ec70783b */ /* 0x000ee20000000200 */
[----:B------:R-:W-:-:S06]  /*dba0*/  FMUL R125, R125, 1.4426950216293334961 ;  /* 0x3fb8aa3b7d7d7820 */ /* 0x000fcc0000400000 */
[----:B------:R-:W-:Y:S01]  /*dbb0*/  HMMA.16816.F32 R96, R108, R38, R96 ;  /* 0x000000266c60723c */ /* 0x000fe20000001860 */
[----:B------:R4:W-:Y:S01]  /*dbc0*/  MUFU.EX2 R38, R100 ;  /* 0x0000006400267308 */ /* 0x0009e20000000800 */
[----:B------:R-:W-:-:S06]  /*dbd0*/  FADD R178, R21, R178 ;  /* 0x000000b215b27221 */ /* 0x000fcc0000000000 */
[----:B----4-:R-:W-:Y:S01]  /*dbe0*/  HMMA.16816.F32 R100, R108, R102, R92 ;  /* 0x000000666c64723c */ /* 0x010fe2000000185c */
[----:B------:R-:W4:Y:S01]  /*dbf0*/  LDSM.16.M88.4 R92, [R236+0x6880] ;  /* 0x00688000ec5c783b */ /* 0x000f220000000200 */
[----:B------:R-:W-:Y:S01]  /*dc00*/  FADD R167, R31, R167 ;  /* 0x000000a71fa77221 */ /* 0x000fe20000000000 */
[----:B------:R-:W0:Y:S01]  /*dc10*/  MUFU.EX2 R123, R123 ;  /* 0x0000007b007b7308 */ /* 0x000e220000000800 */
[----:B------:R-:W-:Y:S02]  /*dc20*/  FADD R183, R166, R183 ;  /* 0x000000b7a6b77221 */ /* 0x000fe40000000000 */
[----:B------:R-:W-:Y:S02]  /*dc30*/  FADD R178, R19, R178 ;  /* 0x000000b213b27221 */ /* 0x000fe40000000000 */
[----:B------:R-:W-:-:S03]  /*dc40*/  FADD R167, R22, R167 ;  /* 0x000000a716a77221 */ /* 0x000fc60000000000 */
[----:B------:R-:W-:Y:S01]  /*dc50*/  MUFU.EX2 R125, R125 ;  /* 0x0000007d007d7308 */ /* 0x000fe20000000800 */
[----:B------:R-:W-:Y:S02]  /*dc60*/  FADD R183, R132, R183 ;  /* 0x000000b784b77221 */ /* 0x000fe40000000000 */
[----:B------:R-:W-:-:S05]  /*dc70*/  FADD R178, R25, R178 ;  /* 0x000000b219b27221 */ /* 0x000fca0000000000 */
[----:B------:R-:W0:Y:S01]  /*dc80*/  MUFU.EX2 R126, R126 ;  /* 0x0000007e007e7308 */ /* 0x000e220000000800 */
[--C-:B------:R-:W-:Y:S02]  /*dc90*/  FADD R39, R154, -R10.reuse ;  /* 0x8000000a9a277221 */ /* 0x100fe40000000000 */
[----:B------:R-:W-:Y:S02]  /*dca0*/  FADD R127, R155, -R10 ;  /* 0x8000000a9b7f7221 */ /* 0x000fe40000000000 */
[--C-:B------:R-:W-:Y:S02]  /*dcb0*/  FADD R130, R2, -R11.reuse ;  /* 0x8000000b02827221 */ /* 0x100fe40000000000 */
[----:B------:R-:W-:Y:S02]  /*dcc0*/  FADD R229, R229, -R11 ;  /* 0x8000000be5e57221 */ /* 0x000fe40000000000 */
[----:B------:R-:W-:Y:S02]  /*dcd0*/  FMUL R131, R150, 1.4426950216293334961 ;  /* 0x3fb8aa3b96837820 */ /* 0x000fe40000400000 */
[----:B------:R-:W-:-:S02]  /*dce0*/  FMUL R129, R129, 1.4426950216293334961 ;  /* 0x3fb8aa3b81817820 */ /* 0x000fc40000400000 */
[----:B------:R-:W-:Y:S02]  /*dcf0*/  FADD R31, R242, -R7 ;  /* 0x80000007f21f7221 */ /* 0x000fe40000000000 */
[----:B------:R-:W-:Y:S02]  /*dd00*/  FADD R230, R230, -R8 ;  /* 0x80000008e6e67221 */ /* 0x000fe40000000000 */
[----:B------:R-:W-:Y:S02]  /*dd10*/  FADD R167, R20, R167 ;  /* 0x000000a714a77221 */ /* 0x000fe40000000000 */
[----:B------:R-:W-:Y:S02]  /*dd20*/  FADD R183, R23, R183 ;  /* 0x000000b717b77221 */ /* 0x000fe40000000000 */
[----:B------:R-:W-:Y:S02]  /*dd30*/  FADD R22, R225, -R7 ;  /* 0x80000007e1167221 */ /* 0x000fe40000000000 */
[----:B------:R-:W-:Y:S01]  /*dd40*/  FADD R178, R12, R178 ;  /* 0x000000b20cb27221 */ /* 0x000fe20000000000 */
[----:B0-----:R-:W-:Y:S01]  /*dd50*/  F2FP.PACK_AB R108, R123, R122 ;  /* 0x0000007a7b6c723e */ /* 0x001fe200000000ff */
[----:B------:R-:W-:Y:S01]  /*dd60*/  FADD R150, R240, -R11 ;  /* 0x8000000bf0967221 */ /* 0x000fe20000000000 */
[----:B------:R-:W-:Y:S01]  /*dd70*/  F2FP.PACK_AB R109, R139, R138 ;  /* 0x0000008a8b6d723e */ /* 0x000fe200000000ff */
[----:B------:R-:W-:Y:S01]  /*dd80*/  FMUL R39, R39, 1.4426950216293334961 ;  /* 0x3fb8aa3b27277820 */ /* 0x000fe20000400000 */
[----:B------:R-:W-:Y:S01]  /*dd90*/  F2FP.PACK_AB R110, R126, R125 ;  /* 0x0000007d7e6e723e */ /* 0x000fe200000000ff */
[----:B------:R-:W-:Y:S01]  /*dda0*/  FMUL R127, R127, 1.4426950216293334961 ;  /* 0x3fb8aa3b7f7f7820 */ /* 0x000fe20000400000 */
[----:B------:R-:W-:Y:S01]  /*ddb0*/  F2FP.PACK_AB R111, R124, R128 ;  /* 0x000000807c6f723e */ /* 0x000fe200000000ff */
[----:B------:R-:W-:Y:S01]  /*ddc0*/  FMUL R130, R130, 1.4426950216293334961 ;  /* 0x3fb8aa3b82827820 */ /* 0x000fe20000400000 */
[----:B------:R0:W5:Y:S01]  /*ddd0*/  LDL.LU R2, [R1+0x4f8] ;  /* 0x0004f80001027983 */ /* 0x0001620000300800 */
[----:B------:R-:W-:-:S02]  /*dde0*/  FMUL R30, R229, 1.4426950216293334961 ;  /* 0x3fb8aa3be51e7820 */ /* 0x000fc40000400000 */
[----:B------:R-:W-:Y:S02]  /*ddf0*/  FADD R167, R24, R167 ;  /* 0x000000a718a77221 */ /* 0x000fe40000000000 */
[----:B------:R-:W-:Y:S02]  /*de00*/  FADD R183, R18, R183 ;  /* 0x000000b712b77221 */ /* 0x000fe40000000000 */
[----:B------:R-:W-:Y:S02]  /*de10*/  FMUL R150, R150, 1.4426950216293334961 ;  /* 0x3fb8aa3b96967820 */ /* 0x000fe40000400000 */
[----:B------:R-:W-:Y:S02]  /*de20*/  FMUL R19, R22, 1.4426950216293334961 ;  /* 0x3fb8aa3b16137820 */ /* 0x000fe40000400000 */
[----:B------:R-:W-:Y:S02]  /*de30*/  FADD R178, R15, R178 ;  /* 0x000000b20fb27221 */ /* 0x000fe40000000000 */
[----:B------:R-:W-:-:S02]  /*de40*/  FADD R20, R238, -R7 ;  /* 0x80000007ee147221 */ /* 0x000fc40000000000 */
[----:B------:R-:W-:Y:S02]  /*de50*/  FADD R22, R239, -R7 ;  /* 0x80000007ef167221 */ /* 0x000fe40000000000 */
[--C-:B------:R-:W-:Y:S01]  /*de60*/  FADD R23, R222, -R8.reuse ;  /* 0x80000008de177221 */ /* 0x100fe20000000000 */
[----:B------:R-:W0:Y:S01]  /*de70*/  MUFU.EX2 R129, R129 ;  /* 0x0000008100817308 */ /* 0x000e220000000800 */
[----:B------:R-:W-:Y:S02]  /*de80*/  FADD R167, R9, R167 ;  /* 0x000000a709a77221 */ /* 0x000fe40000000000 */
[----:B------:R-:W-:Y:S02]  /*de90*/  FADD R183, R13, R183 ;  /* 0x000000b70db77221 */ /* 0x000fe40000000000 */
[--C-:B------:R-:W-:Y:S02]  /*dea0*/  FADD R12, R221, -R8.reuse ;  /* 0x80000008dd0c7221 */ /* 0x100fe40000000000 */
[----:B------:R-:W-:Y:S01]  /*deb0*/  FADD R13, R223, -R8 ;  /* 0x80000008df0d7221 */ /* 0x000fe20000000000 */
[----:B------:R-:W-:Y:S01]  /*dec0*/  MUFU.EX2 R39, R39 ;  /* 0x0000002700277308 */ /* 0x000fe20000000800 */
[----:B------:R-:W-:-:S02]  /*ded0*/  FADD R178, R17, R178 ;  /* 0x000000b211b27221 */ /* 0x000fc40000000000 */
[----:B------:R-:W-:Y:S02]  /*dee0*/  FMUL R21, R31, 1.4426950216293334961 ;  /* 0x3fb8aa3b1f157820 */ /* 0x000fe40000400000 */
[----:B------:R-:W-:-:S03]  /*def0*/  FMUL R20, R20, 1.4426950216293334961 ;  /* 0x3fb8aa3b14147820 */ /* 0x000fc60000400000 */
[----:B------:R-:W-:Y:S01]  /*df00*/  MUFU.EX2 R127, R127 ;  /* 0x0000007f007f7308 */ /* 0x000fe20000000800 */
[----:B------:R-:W-:Y:S02]  /*df10*/  FMUL R22, R22, 1.4426950216293334961 ;  /* 0x3fb8aa3b16167820 */ /* 0x000fe40000400000 */
[----:B------:R-:W-:Y:S02]  /*df20*/  FMUL R9, R23, 1.4426950216293334961 ;  /* 0x3fb8aa3b17097820 */ /* 0x000fe40000400000 */
[----:B------:R-:W-:-:S03]  /*df30*/  FMUL R17, R230, 1.4426950216293334961 ;  /* 0x3fb8aa3be6117820 */ /* 0x000fc60000400000 */
[----:B------:R-:W-:Y:S01]  /*df40*/  MUFU.EX2 R130, R130 ;  /* 0x0000008200827308 */ /* 0x000fe20000000800 */
[----:B------:R-:W-:Y:S02]  /*df50*/  FADD R167, R14, R167 ;  /* 0x000000a70ea77221 */ /* 0x000fe40000000000 */
[----:B------:R-:W-:-:S05]  /*df60*/  FMUL R12, R12, 1.4426950216293334961 ;  /* 0x3fb8aa3b0c0c7820 */ /* 0x000fca0000400000 */
[----:B------:R-:W0:Y:S01]  /*df70*/  MUFU.EX2 R131, R131 ;  /* 0x0000008300837308 */ /* 0x000e220000000800 */
[----:B------:R-:W-:-:S07]  /*df80*/  FMUL R13, R13, 1.4426950216293334961 ;  /* 0x3fb8aa3b0d0d7820 */ /* 0x000fce0000400000 */
[----:B------:R-:W-:Y:S01]  /*df90*/  MUFU.EX2 R34, R150 ;  /* 0x0000009600227308 */ /* 0x000fe20000000800 */
[C---:B-1----:R-:W-:Y:S07]  /*dfa0*/  HMMA.16816.F32 R116, R108.reuse, R60, R116 ;  /* 0x0000003c6c74723c */ /* 0x042fee0000001874 */
[----:B------:R-:W1:Y:S01]  /*dfb0*/  MUFU.EX2 R30, R30 ;  /* 0x0000001e001e7308 */ /* 0x000e620000000800 */
[----:B------:R-:W-:Y:S01]  /*dfc0*/  FADD R167, R16, R167 ;  /* 0x000000a710a77221 */ /* 0x000fe20000000000 */
[----:B------:R-:W-:Y:S01]  /*dfd0*/  HMMA.16816.F32 R52, R108, R184, R52 ;  /* 0x000000b86c34723c */ /* 0x000fe20000001834 */
[----:B------:R-:W-:-:S05]  /*dfe0*/  FADD R178, R149, R178 ;  /* 0x000000b295b27221 */ /* 0x000fca0000000000 */
[----:B------:R-:W-:Y:S01]  /*dff0*/  MUFU.EX2 R21, R21 ;  /* 0x0000001500157308 */ /* 0x000fe20000000800 */
[----:B------:R-:W-:Y:S01]  /*e000*/  FADD R178, R36, R178 ;  /* 0x000000b224b27221 */ /* 0x000fe20000000000 */
[C---:B--2---:R-:W-:Y:S06]  /*e010*/  HMMA.16816.F32 R48, R108.reuse, R104, R48 ;  /* 0x000000686c30723c */ /* 0x044fec0000001830 */
[----:B------:R-:W-:Y:S02]  /*e020*/  MUFU.EX2 R19, R19 ;  /* 0x0000001300137308 */ /* 0x000fe40000000800 */
[C---:B---3--:R-:W-:Y:S06]  /*e030*/  HMMA.16816.F32 R40, R108.reuse, R112, R40 ;  /* 0x000000706c28723c */ /* 0x048fec0000001828 */
[----:B------:R-:W-:Y:S08]  /*e040*/  MUFU.EX2 R20, R20 ;  /* 0x0000001400147308 */ /* 0x000ff00000000800 */
[----:B------:R-:W-:Y:S01]  /*e050*/  MUFU.EX2 R22, R22 ;  /* 0x0000001600167308 */ /* 0x000fe20000000800 */
[C---:B------:R-:W-:Y:S07]  /*e060*/  HMMA.16816.F32 R44, R108.reuse, R156, R44 ;  /* 0x0000009c6c2c723c */ /* 0x040fee000000182c */
[----:B------:R-:W-:Y:S01]  /*e070*/  MUFU.EX2 R9, R9 ;  /* 0x0000000900097308 */ /* 0x000fe20000000800 */
[C---:B----4-:R-:W-:Y:S07]  /*e080*/  HMMA.16816.F32 R248, R108.reuse, R92, R248 ;  /* 0x0000005c6cf8723c */ /* 0x050fee00000018f8 */
[----:B------:R-:W2:Y:S01]  /*e090*/  MUFU.EX2 R18, R12 ;  /* 0x0000000c00127308 */ /* 0x000ea20000000800 */
[C---:B------:R-:W-:Y:S07]  /*e0a0*/  HMMA.16816.F32 R56, R108.reuse, R172, R56 ;  /* 0x000000ac6c38723c */ /* 0x040fee0000001838 */
[----:B------:R3:W-:Y:S01]  /*e0b0*/  MUFU.EX2 R16, R13 ;  /* 0x0000000d00107308 */ /* 0x0007e20000000800 */
[----:B------:R-:W-:Y:S07]  /*e0c0*/  HMMA.16816.F32 R64, R108, R168, R64 ;  /* 0x000000a86c40723c */ /* 0x000fee0000001840 */
[----:B------:R-:W4:Y:S01]  /*e0d0*/  MUFU.EX2 R17, R17 ;  /* 0x0000001100117308 */ /* 0x000f220000000800 */
[----:B0-----:R-:W-:Y:S01]  /*e0e0*/  F2FP.PACK_AB R108, R129, R38 ;  /* 0x00000026816c723e */ /* 0x001fe200000000ff */
[----:B------:R-:W-:Y:S01]  /*e0f0*/  FADD R178, R37, R178 ;  /* 0x000000b225b27221 */ /* 0x000fe20000000000 */
[----:B------:R-:W-:-:S02]  /*e100*/  F2FP.PACK_AB R109, R131, R130 ;  /* 0x00000082836d723e */ /* 0x000fc400000000ff */
[----:B------:R-:W-:Y:S02]  /*e110*/  F2FP.PACK_AB R110, R127, R39 ;  /* 0x000000277f6e723e */ /* 0x000fe400000000ff */
[----:B-1----:R-:W-:Y:S01]  /*e120*/  F2FP.PACK_AB R111, R30, R34 ;  /* 0x000000221e6f723e */ /* 0x002fe200000000ff */
[----:B------:R-:W-:-:S04]  /*e130*/  FADD R178, R120, R178 ;  /* 0x000000b278b27221 */ /* 0x000fc80000000000 */
[----:B------:R-:W-:Y:S02]  /*e140*/  FADD R178, R121, R178 ;  /* 0x000000b279b27221 */ /* 0x000fe40000000000 */
[----:B---3--:R-:W-:Y:S02]  /*e150*/  HMMA.16816.F32 R12, R108, R156, R84 ;  /* 0x0000009c6c0c723c */ /* 0x008fe40000001854 */
[----:B------:R-:W-:-:S05]  /*e160*/  FADD R178, R38, R178 ;  /* 0x000000b226b27221 */ /* 0x000fca0000000000 */
[----:B--2---:R-:W-:Y:S02]  /*e170*/  F2FP.PACK_AB R84, R18, R9 ;  /* 0x000000091254723e */ /* 0x004fe400000000ff */
[----:B------:R-:W-:Y:S02]  /*e180*/  F2FP.PACK_AB R85, R19, R21 ;  /* 0x000000151355723e */ /* 0x000fe400000000ff */
[----:B----4-:R-:W-:Y:S02]  /*e190*/  F2FP.PACK_AB R86, R17, R16 ;  /* 0x000000101156723e */ /* 0x010fe400000000ff */
[----:B------:R-:W-:Y:S01]  /*e1a0*/  F2FP.PACK_AB R87, R22, R20 ;  /* 0x000000141657723e */ /* 0x000fe200000000ff */
[----:B------:R-:W-:Y:S01]  /*e1b0*/  HMMA.16816.F32 R68, R108, R60, R68 ;  /* 0x0000003c6c44723c */ /* 0x000fe20000001844 */
[----:B------:R-:W-:Y:S02]  /*e1c0*/  FADD R181, R182, R181 ;  /* 0x000000b5b6b57221 */ /* 0x000fe40000000000 */
[----:B------:R-:W-:-:S05]  /*e1d0*/  FADD R178, R129, R178 ;  /* 0x000000b281b27221 */ /* 0x000fca0000000000 */
[----:B------:R-:W-:Y:S01]  /*e1e0*/  HMMA.16816.F32 R72, R108, R184, R72 ;  /* 0x000000b86c48723c */ /* 0x000fe20000001848 */
[----:B------:R-:W-:-:S07]  /*e1f0*/  FADD R181, R164, R181 ;  /* 0x000000b5a4b57221 */ /* 0x000fce0000000000 */
[----:B------:R-:W-:Y:S01]  /*e200*/  HMMA.16816.F32 R76, R108, R104, R76 ;  /* 0x000000686c4c723c */ /* 0x000fe2000000184c */
[----:B------:R-:W-:-:S07]  /*e210*/  FADD R178, R39, R178 ;  /* 0x000000b227b27221 */ /* 0x000fce0000000000 */
[C---:B------:R-:W-:Y:S08]  /*e220*/  HMMA.16816.F32 R80, R108.reuse, R112, R80 ;  /* 0x000000706c50723c */ /* 0x040ff00000001850 */
[C---:B------:R-:W-:Y:S08]  /*e230*/  HMMA.16816.F32 R88, R108.reuse, R92, R88 ;  /* 0x0000005c6c58723c */ /* 0x040ff00000001858 */
[C---:B------:R-:W-:Y:S08]  /*e240*/  HMMA.16816.F32 R96, R108.reuse, R172, R96 ;  /* 0x000000ac6c60723c */ /* 0x040ff00000001860 */
[----:B------:R-:W-:Y:S08]  /*e250*/  HMMA.16816.F32 R100, R108, R168, R100 ;  /* 0x000000a86c64723c */ /* 0x000ff00000001864 */
[----:B------:R-:W-:Y:S01]  /*e260*/  HMMA.16816.F32 R108, R84, R62, R116 ;  /* 0x0000003e546c723c */ /* 0x000fe20000001874 */
[----:B------:R-:W-:-:S07]  /*e270*/  FADD R181, R32, R181 ;  /* 0x000000b520b57221 */ /* 0x000fce0000000000 */
[C---:B------:R-:W-:Y:S08]  /*e280*/  HMMA.16816.F32 R52, R84.reuse, R186, R52 ;  /* 0x000000ba5434723c */ /* 0x040ff00000001834 */
[----:B------:R-:W-:Y:S01]  /*e290*/  HMMA.16816.F32 R48, R84, R106, R48 ;  /* 0x0000006a5430723c */ /* 0x000fe20000001830 */
[----:B------:R-:W-:-:S07]  /*e2a0*/  FADD R181, R29, R181 ;  /* 0x000000b51db57221 */ /* 0x000fce0000000000 */
[----:B------:R-:W-:Y:S01]  /*e2b0*/  HMMA.16816.F32 R36, R84, R114, R40 ;  /* 0x000000725424723c */ /* 0x000fe20000001828 */
[----:B------:R-:W-:-:S07]  /*e2c0*/  FADD R181, R133, R181 ;  /* 0x000000b585b57221 */ /* 0x000fce0000000000 */
[----:B------:R-:W-:Y:S01]  /*e2d0*/  HMMA.16816.F32 R40, R84, R158, R44 ;  /* 0x0000009e5428723c */ /* 0x000fe2000000182c */
[----:B------:R-:W-:Y:S02]  /*e2e0*/  FADD R183, R147, R183 ;  /* 0x000000b793b77221 */ /* 0x000fe40000000000 */
[----:B------:R-:W-:Y:S02]  /*e2f0*/  FADD R181, R26, R181 ;  /* 0x000000b51ab57221 */ /* 0x000fe40000000000 */
[----:B------:R-:W-:Y:S02]  /*e300*/  FADD R26, R4, -R10 ;  /* 0x8000000a041a7221 */ /* 0x000fe40000000000 */
[----:B------:R-:W2:Y:S01]  /*e310*/  LDL.LU R4, [R1+0x4f4] ;  /* 0x0004f40001047983 */ /* 0x000ea20000300800 */
[----:B------:R-:W-:-:S03]  /*e320*/  FADD R183, R33, R183 ;  /* 0x000000b721b77221 */ /* 0x000fc60000000000 */
[----:B------:R-:W-:Y:S01]  /*e330*/  STL.64 [R1+0x40], R108 ;  /* 0x0000406c01007387 */ /* 0x000fe20000100a00 */
[----:B------:R-:W-:-:S03]  /*e340*/  FADD R183, R144, R183 ;  /* 0x000000b790b77221 */ /* 0x000fc60000000000 */
[----:B------:R-:W-:Y:S04]  /*e350*/  STL.64 [R1+0x48], R110 ;  /* 0x0000486e01007387 */ /* 0x000fe80000100a00 */
[----:B------:R-:W-:Y:S04]  /*e360*/  STL.64 [R1+0x30], R52 ;  /* 0x0000303401007387 */ /* 0x000fe80000100a00 */
[----:B------:R-:W-:Y:S04]  /*e370*/  STL.64 [R1+0x38], R54 ;  /* 0x0000383601007387 */ /* 0x000fe80000100a00 */
[----:B------:R-:W-:Y:S01]  /*e380*/  STL.64 [R1+0x20], R48 ;  /* 0x0000203001007387 */ /* 0x000fe20000100a00 */
[----:B------:R-:W-:-:S03]  /*e390*/  FADD R183, R145, R183 ;  /* 0x000000b791b77221 */ /* 0x000fc60000000000 */
[----:B------:R-:W-:Y:S04]  /*e3a0*/  STL.64 [R1+0x28], R50 ;  /* 0x0000283201007387 */ /* 0x000fe80000100a00 */
[----:B------:R-:W-:Y:S04]  /*e3b0*/  STL.64 [R1+0x10], R36 ;  /* 0x0000102401007387 */ /* 0x000fe80000100a00 */
[----:B------:R0:W-:Y:S01]  /*e3c0*/  STL.64 [R1+0x18], R38 ;  /* 0x0000182601007387 */ /* 0x0001e20000100a00 */
[----:B------:R-:W-:-:S03]  /*e3d0*/  FADD R183, R35, R183 ;  /* 0x000000b723b77221 */ /* 0x000fc60000000000 */
[----:B0-----:R-:W3:Y:S04]  /*e3e0*/  LDL.LU R38, [R1+0xb4] ;  /* 0x0000b40001267983 */ /* 0x001ee80000300800 */
[----:B------:R-:W4:Y:S04]  /*e3f0*/  LDL.LU R37, [R1+0xb0] ;  /* 0x0000b00001257983 */ /* 0x000f280000300800 */
[----:B------:R-:W-:Y:S04]  /*e400*/  STL.64 [R1], R40 ;  /* 0x0000002801007387 */ /* 0x000fe80000100a00 */
[----:B------:R-:W-:Y:S04]  /*e410*/  STL.64 [R1+0x8], R42 ;  /* 0x0000082a01007387 */ /* 0x000fe80000100a00 */
[----:B------:R-:W4:Y:S04]  /*e420*/  LDL.LU R36, [R1+0xac] ;  /* 0x0000ac0001247983 */ /* 0x000f280000300800 */
[----:B------:R-:W4:Y:S01]  /*e430*/  LDL.LU R35, [R1+0xb8] ;  /* 0x0000b80001237983 */ /* 0x000f220000300800 */
[----:B------:R-:W-:-:S02]  /*e440*/  FADD R181, R28, R181 ;  /* 0x000000b51cb57221 */ /* 0x000fc40000000000 */
[----:B------:R-:W-:Y:S02]  /*e450*/  FADD R167, R146, R167 ;  /* 0x000000a792a77221 */ /* 0x000fe40000000000 */
[----:B------:R-:W-:Y:S02]  /*e460*/  FADD R181, R27, R181 ;  /* 0x000000b51bb57221 */ /* 0x000fe40000000000 */
[----:B------:R-:W-:Y:S02]  /*e470*/  FADD R167, R134, R167 ;  /* 0x000000a786a77221 */ /* 0x000fe40000000000 */
[----:B------:R-:W-:Y:S02]  /*e480*/  FADD R181, R148, R181 ;  /* 0x000000b594b57221 */ /* 0x000fe40000000000 */
[----:B------:R-:W-:Y:S02]  /*e490*/  FADD R167, R135, R167 ;  /* 0x000000a787a77221 */ /* 0x000fe40000000000 */
[----:B------:R-:W-:-:S02]  /*e4a0*/  FADD R181, R143, R181 ;  /* 0x000000b58fb57221 */ /* 0x000fc40000000000 */
[--C-:B------:R-:W-:Y:S02]  /*e4b0*/  FADD R23, R220, -R10.reuse ;  /* 0x8000000adc177221 */ /* 0x100fe40000000000 */
[----:B------:R-:W-:Y:S02]  /*e4c0*/  FADD R181, R142, R181 ;  /* 0x000000b58eb57221 */ /* 0x000fe40000000000 */
[----:B------:R-:W-:Y:S02]  /*e4d0*/  FADD R167, R136, R167 ;  /* 0x000000a788a77221 */ /* 0x000fe40000000000 */
[----:B------:R-:W-:Y:S02]  /*e4e0*/  FADD R27, R234, -R11 ;  /* 0x8000000bea1b7221 */ /* 0x000fe40000000000 */
[----:B------:R-:W-:Y:S02]  /*e4f0*/  FMUL R23, R23, 1.4426950216293334961 ;  /* 0x3fb8aa3b17177820 */ /* 0x000fe40000400000 */
[----:B------:R-:W-:-:S02]  /*e500*/  FADD R24, R206, -R10 ;  /* 0x8000000ace187221 */ /* 0x000fc40000000000 */
[----:B------:R-:W-:Y:S02]  /*e510*/  FADD R181, R141, R181 ;  /* 0x000000b58db57221 */ /* 0x000fe40000000000 */
[----:B------:R-:W-:Y:S02]  /*e520*/  FADD R167, R137, R167 ;  /* 0x000000a789a77221 */ /* 0x000fe40000000000 */
[----:B------:R-:W-:Y:S02]  /*e530*/  FMUL R27, R27, 1.4426950216293334961 ;  /* 0x3fb8aa3b1b1b7820 */ /* 0x000fe40000400000 */
[----:B------:R-:W-:Y:S02]  /*e540*/  FADD R28, R194, -R11 ;  /* 0x8000000bc21c7221 */ /* 0x000fe40000000000 */
[----:B------:R-:W-:Y:S02]  /*e550*/  FMUL R24, R24, 1.4426950216293334961 ;  /* 0x3fb8aa3b18187820 */ /* 0x000fe40000400000 */
[----:B------:R-:W-:Y:S01]  /*e560*/  FADD R25, R205, -R10 ;  /* 0x8000000acd197221 */ /* 0x000fe20000000000 */
[----:B------:R-:W0:Y:S01]  /*e570*/  MUFU.EX2 R23, R23 ;  /* 0x0000001700177308 */ /* 0x000e220000000800 */
[----:B------:R-:W-:-:S02]  /*e580*/  FADD R181, R140, R181 ;  /* 0x000000b58cb57221 */ /* 0x000fc40000000000 */
[----:B------:R-:W-:Y:S02]  /*e590*/  FADD R183, R138, R183 ;  /* 0x000000b78ab77221 */ /* 0x000fe40000000000 */
[----:B------:R-:W-:Y:S02]  /*e5a0*/  FADD R167, R130, R167 ;  /* 0x000000a782a77221 */ /* 0x000fe40000000000 */
[----:B------:R-:W-:Y:S02]  /*e5b0*/  FMUL R28, R28, 1.4426950216293334961 ;  /* 0x3fb8aa3b1c1c7820 */ /* 0x000fe40000400000 */
[----:B------:R-:W-:Y:S01]  /*e5c0*/  FADD R29, R252, -R11 ;  /* 0x8000000bfc1d7221 */ /* 0x000fe20000000000 */
[----:B------:R-:W1:Y:S01]  /*e5d0*/  MUFU.EX2 R27, R27 ;  /* 0x0000001b001b7308 */ /* 0x000e620000000800 */
[----:B------:R-:W-:Y:S02]  /*e5e0*/  FMUL R25, R25, 1.4426950216293334961 ;  /* 0x3fb8aa3b19197820 */ /* 0x000fe40000400000 */
[----:B------:R-:W-:-:S02]  /*e5f0*/  FADD R181, R122, R181 ;  /* 0x000000b57ab57221 */ /* 0x000fc40000000000 */
[----:B------:R-:W-:Y:S02]  /*e600*/  FADD R183, R139, R183 ;  /* 0x000000b78bb77221 */ /* 0x000fe40000000000 */
[----:B------:R-:W-:Y:S01]  /*e610*/  FADD R167, R131, R167 ;  /* 0x000000a783a77221 */ /* 0x000fe20000000000 */
[----:B------:R-:W0:Y:S01]  /*e620*/  MUFU.EX2 R24, R24 ;  /* 0x0000001800187308 */ /* 0x000e220000000800 */
[----:B------:R-:W-:Y:S02]  /*e630*/  FMUL R29, R29, 1.4426950216293334961 ;  /* 0x3fb8aa3b1d1d7820 */ /* 0x000fe40000400000 */
[----:B------:R-:W-:Y:S02]  /*e640*/  FADD R231, R231, -R11 ;  /* 0x8000000be7e77221 */ /* 0x000fe40000000000 */
[----:B------:R-:W-:Y:S02]  /*e650*/  FMUL R26, R26, 1.4426950216293334961 ;  /* 0x3fb8aa3b1a1a7820 */ /* 0x000fe40000400000 */
[----:B------:R-:W-:Y:S01]  /*e660*/  FADD R181, R123, R181 ;  /* 0x000000b57bb57221 */ /* 0x000fe20000000000 */
[----:B------:R-:W0:Y:S01]  /*e670*/  MUFU.EX2 R28, R28 ;  /* 0x0000001c001c7308 */ /* 0x000e220000000800 */
[----:B------:R-:W-:-:S02]  /*e680*/  FADD R183, R128, R183 ;  /* 0x000000b780b77221 */ /* 0x000fc40000000000 */
[----:B------:R-:W-:Y:S02]  /*e690*/  FADD R167, R34, R167 ;  /* 0x000000a722a77221 */ /* 0x000fe40000000000 */
[----:B------:R-:W-:-:S03]  /*e6a0*/  FMUL R34, R231, 1.4426950216293334961 ;  /* 0x3fb8aa3be7227820 */ /* 0x000fc60000400000 */
[----:B------:R-:W0:Y:S01]  /*e6b0*/  MUFU.EX2 R25, R25 ;  /* 0x0000001900197308 */ /* 0x000e220000000800 */
[----:B------:R-:W-:Y:S02]  /*e6c0*/  FADD R181, R125, R181 ;  /* 0x000000b57db57221 */ /* 0x000fe40000000000 */
[----:B------:R-:W-:Y:S02]  /*e6d0*/  FADD R183, R124, R183 ;  /* 0x000000b77cb77221 */ /* 0x000fe40000000000 */
[----:B------:R-:W-:-:S03]  /*e6e0*/  FADD R178, R127, R178 ;  /* 0x000000b27fb27221 */ /* 0x000fc60000000000 */
[----:B------:R-:W1:Y:S01]  /*e6f0*/  MUFU.EX2 R29, R29 ;  /* 0x0000001d001d7308 */ /* 0x000e620000000800 */
[----:B------:R-:W-:Y:S02]  /*e700*/  FADD R167, R30, R167 ;  /* 0x000000a71ea77221 */ /* 0x000fe40000000000 */
[----:B------:R-:W-:Y:S02]  /*e710*/  FADD R181, R126, R181 ;  /* 0x000000b57eb57221 */ /* 0x000fe40000000000 */
[----:B------:R-:W-:-:S03]  /*e720*/  FADD R183, R21, R183 ;  /* 0x000000b715b77221 */ /* 0x000fc60000000000 */
[----:B------:R-:W1:Y:S01]  /*e730*/  MUFU.EX2 R26, R26 ;  /* 0x0000001a001a7308 */ /* 0x000e620000000800 */
[----:B0-----:R-:W-:Y:S02]  /*e740*/  FADD R178, R23, R178 ;  /* 0x000000b217b27221 */ /* 0x001fe40000000000 */
[----:B-1----:R-:W-:-:S05]  /*e750*/  FADD R167, R27, R167 ;  /* 0x000000a71ba77221 */ /* 0x002fca0000000000 */
[----:B------:R-:W0:Y:S01]  /*e760*/  MUFU.EX2 R34, R34 ;  /* 0x0000002200227308 */ /* 0x000e220000000800 */
        /* <DEDUP_REMOVED lines=8> */
[----:B------:R-:W-:Y:S02]  /*e7f0*/  FADD R21, R16, R181 ;  /* 0x000000b510157221 */ /* 0x000fe40000000000 */
[----:B------:R-:W-:Y:S02]  /*e800*/  FADD R22, R22, R183 ;  /* 0x000000b716167221 */ /* 0x000fe40000000000 */
[----:B------:R-:W-:Y:S02]  /*e810*/  FADD R9, R26, R9 ;  /* 0x000000091a097221 */ /* 0x000fe40000000000 */
[----:B0-----:R-:W-:Y:S01]  /*e820*/  FADD R20, R34, R20 ;  /* 0x0000001422147221 */ /* 0x001fe20000000000 */
[----:B------:R-:W0:Y:S01]  /*e830*/  SHFL.BFLY PT, R30, R22, 0x2, 0x1f ;  /* 0x0c401f00161e7f89 */ /* 0x000e2200000e0000 */
[----:B------:R-:W-:-:S03]  /*e840*/  FADD R21, R17, R21 ;  /* 0x0000001511157221 */ /* 0x000fc60000000000 */
[----:B------:R-:W1:Y:S04]  /*e850*/  SHFL.BFLY PT, R31, R9, 0x2, 0x1f ;  /* 0x0c401f00091f7f89 */ /* 0x000e6800000e0000 */
[----:B------:R-:W1:Y:S04]  /*e860*/  SHFL.BFLY PT, R32, R20, 0x2, 0x1f ;  /* 0x0c401f0014207f89 */ /* 0x000e6800000e0000 */
[----:B------:R-:W1:Y:S01]  /*e870*/  SHFL.BFLY PT, R33, R21, 0x2, 0x1f ;  /* 0x0c401f0015217f89 */ /* 0x000e6200000e0000 */
[----:B------:R-:W-:Y:S02]  /*e880*/  F2FP.PACK_AB R16, R24, R23 ;  /* 0x000000171810723e */ /* 0x000fe400000000ff */
[----:B------:R-:W-:-:S02]  /*e890*/  F2FP.PACK_AB R17, R28, R27 ;  /* 0x0000001b1c11723e */ /* 0x000fc400000000ff */
[----:B------:R-:W-:Y:S02]  /*e8a0*/  F2FP.PACK_AB R18, R26, R25 ;  /* 0x000000191a12723e */ /* 0x000fe400000000ff */
[----:B------:R-:W-:Y:S01]  /*e8b0*/  F2FP.PACK_AB R19, R34, R29 ;  /* 0x0000001d2213723e */ /* 0x000fe200000000ff */
[----:B0-----:R-:W-:Y:S02]  /*e8c0*/  FADD R30, R22, R30 ;  /* 0x0000001e161e7221 */ /* 0x001fe40000000000 */
[----:B-1----:R-:W-:-:S04]  /*e8d0*/  FADD R31, R9, R31 ;  /* 0x0000001f091f7221 */ /* 0x002fc80000000000 */
[----:B------:R-:W-:Y:S01]  /*e8e0*/  HMMA.16816.F32 R156, R16, R158, R12 ;  /* 0x0000009e109c723c */ /* 0x000fe2000000180c */
[----:B------:R-:W0:Y:S01]  /*e8f0*/  SHFL.BFLY PT, R9, R30, 0x1, 0x1f ;  /* 0x0c201f001e097f89 */ /* 0x000e2200000e0000 */
[----:B------:R-:W-:-:S03]  /*e900*/  FADD R32, R20, R32 ;  /* 0x0000002014207221 */ /* 0x000fc60000000000 */
[----:B------:R-:W1:Y:S01]  /*e910*/  SHFL.BFLY PT, R12, R31, 0x1, 0x1f ;  /* 0x0c201f001f0c7f89 */ /* 0x000e6200000e0000 */
[----:B------:R-:W-:-:S03]  /*e920*/  FADD R33, R21, R33 ;  /* 0x0000002115217221 */ /* 0x000fc60000000000 */
[----:B------:R-:W1:Y:S04]  /*e930*/  SHFL.BFLY PT, R13, R32, 0x1, 0x1f ;  /* 0x0c201f00200d7f89 */ /* 0x000e6800000e0000 */
[----:B------:R-:W1:Y:S04]  /*e940*/  SHFL.BFLY PT, R14, R33, 0x1, 0x1f ;  /* 0x0c201f00210e7f89 */ /* 0x000e6800000e0000 */
[----:B------:R-:W1:Y:S01]  /*e950*/  S2R R39, SR_CTAID.X ;  /* 0x0000000000277919 */ /* 0x000e620000002500 */
[----:B------:R-:W-:Y:S01]  /*e960*/  UIADD3 UR4, UP0, UR4, 0x80, URZ ;  /* 0x0000008004047890 */ /* 0x000fe2000ff1e03f */
[----:B0-----:R-:W-:-:S02]  /*e970*/  FADD R9, R30, R9 ;  /* 0x000000091e097221 */ /* 0x001fc40000000000 */
[----:B-1----:R-:W-:Y:S02]  /*e980*/  FADD R12, R31, R12 ;  /* 0x0000000c1f0c7221 */ /* 0x002fe40000000000 */
[----:B------:R-:W-:Y:S01]  /*e990*/  FADD R13, R32, R13 ;  /* 0x0000000d200d7221 */ /* 0x000fe20000000000 */
[----:B------:R-:W0:Y:S01]  /*e9a0*/  S2R R234, SR_TID.X ;  /* 0x0000000000ea7919 */ /* 0x000e220000002100 */
[----:B------:R-:W-:Y:S01]  /*e9b0*/  FADD R14, R33, R14 ;  /* 0x0000000e210e7221 */ /* 0x000fe20000000000 */
[----:B------:R-:W-:Y:S01]  /*e9c0*/  UIADD3.X UR5, URZ, UR5, URZ, UP0, !UPT ;  /* 0x000000053f057290 */ /* 0x000fe200087fe43f */
[----:B------:R-:W-:-:S05]  /*e9d0*/  IMAD.SHL.U32 R39, R39, 0x80, RZ ;  /* 0x0000008027277824 */ /* 0x000fca00078e00ff */
[----:B------:R-:W-:Y:S01]  /*e9e0*/  IADD3 R39, R39, 0x80, RZ ;  /* 0x0000008027277810 */ /* 0x000fe20007ffe0ff */
[----:B------:R-:W-:-:S03]  /*e9f0*/  IMAD.U32 R15, RZ, RZ, UR5 ;  /* 0x00000005ff0f7e24 */ /* 0x000fc6000f8e00ff */
[----:B------:R-:W-:-:S04]  /*ea00*/  ISETP.LE.U32.AND P0, PT, R39, UR4, PT ;  /* 0x0000000427007c0c */ /* 0x000fc8000bf03070 */
[----:B------:R-:W-:Y:S01]  /*ea10*/  ISETP.GE.U32.AND.EX P0, PT, R15, RZ, PT, P0 ;  /* 0x000000ff0f00720c */ /* 0x000fe20003f06100 */
[----:B------:R-:W-:Y:S01]  /*ea20*/  HMMA.16816.F32 R248, R84, R94, R248 ;  /* 0x0000005e54f8723c */ /* 0x000fe200000018f8 */
[----:B------:R-:W-:Y:S02]  /*ea30*/  MOV R20, 0x80 ;  /* 0x0000008000147802 */ /* 0x000fe40000000f00 */
[----:B0-----:R-:W-:-:S05]  /*ea40*/  LOP3.LUT R234, R234, 0x7f, RZ, 0xc0, !PT ;  /* 0x0000007feaea7812 */ /* 0x001fca00078ec0ff */
[----:B------:R-:W-:Y:S01]  /*ea50*/  HMMA.16816.F32 R164, R84, R174, R56 ;  /* 0x000000ae54a4723c */ /* 0x000fe20000001838 */
[----:B------:R-:W-:Y:S01]  /*ea60*/  SHF.L.U32 R234, R234, 0x1, RZ ;  /* 0x00000001eaea7819 */ /* 0x000fe200000006ff */
[----:B------:R-:W-:Y:S01]  /*ea70*/  IMAD R3, R20, c[0x0][0x1b4], R3 ;  /* 0x00006d0014037a24 */ /* 0x000fe200078e0203 */
[----:B------:R-:W-:-:S05]  /*ea80*/  MOV R252, R7 ;  /* 0x0000000700fc7202 */ /* 0x000fca0000000f00 */
[----:B------:R-:W-:Y:S08]  /*ea90*/  HMMA.16816.F32 R84, R84, R170, R64 ;  /* 0x000000aa5454723c */ /* 0x000ff00000001840 */
[C---:B------:R-:W-:Y:S08]  /*eaa0*/  HMMA.16816.F32 R60, R16.reuse, R62, R68 ;  /* 0x0000003e103c723c */ /* 0x040ff00000001844 */
[----:B------:R-:W-:Y:S01]  /*eab0*/  HMMA.16816.F32 R184, R16, R186, R72 ;  /* 0x000000ba10b8723c */ /* 0x000fe20000001848 */
[----:B--2---:R-:W-:-:S07]  /*eac0*/  IMAD R4, R20, c[0x0][0x1a4], R4 ;  /* 0x0000690014047a24 */ /* 0x004fce00078e0204 */
[C---:B------:R-:W-:Y:S08]  /*ead0*/  HMMA.16816.F32 R104, R16.reuse, R106, R76 ;  /* 0x0000006a1068723c */ /* 0x040ff0000000184c */
[----:B------:R-:W-:Y:S01]  /*eae0*/  HMMA.16816.F32 R112, R16, R114, R80 ;  /* 0x000000721070723c */ /* 0x000fe20000001850 */
[----:B---3--:R-:W-:Y:S02]  /*eaf0*/  FFMA R38, R193, R38, R9 ;  /* 0x00000026c1267223 */ /* 0x008fe40000000009 */
[----:B----4-:R-:W-:-:S03]  /*eb00*/  FFMA R37, R189, R37, R12 ;  /* 0x00000025bd257223 */ /* 0x010fc6000000000c */
[----:B------:R0:W-:Y:S04]  /*eb10*/  STL [R1+0xb4], R38 ;  /* 0x0000b42601007387 */ /* 0x0001e80000100800 */
[----:B------:R0:W-:Y:S01]  /*eb20*/  STL [R1+0xb0], R37 ;  /* 0x0000b02501007387 */ /* 0x0001e20000100800 */
[----:B------:R-:W-:-:S03]  /*eb30*/  FFMA R36, R180, R36, R13 ;  /* 0x00000024b4247223 */ /* 0x000fc6000000000d */
[----:B------:R0:W-:Y:S01]  /*eb40*/  STL [R1+0x50], R8 ;  /* 0x0000500801007387 */ /* 0x0001e20000100800 */
[----:B------:R-:W-:-:S03]  /*eb50*/  FFMA R35, R191, R35, R14 ;  /* 0x00000023bf237223 */ /* 0x000fc6000000000e */
[----:B------:R0:W-:Y:S04]  /*eb60*/  STL [R1+0xac], R36 ;  /* 0x0000ac2401007387 */ /* 0x0001e80000100800 */
[----:B------:R0:W-:Y:S04]  /*eb70*/  STL [R1+0xb8], R35 ;  /* 0x0000b82301007387 */ /* 0x0001e80000100800 */
[----:B------:R0:W-:Y:S04]  /*eb80*/  STL [R1+0x54], R10 ;  /* 0x0000540a01007387 */ /* 0x0001e80000100800 */
[----:B------:R0:W-:Y:S01]  /*eb90*/  STL [R1+0x5c], R11 ;  /* 0x00005c0b01007387 */ /* 0x0001e20000100800 */
[C---:B------:R-:W-:Y:S08]  /*eba0*/  HMMA.16816.F32 R92, R16.reuse, R94, R88 ;  /* 0x0000005e105c723c */ /* 0x040ff00000001858 */
[C---:B------:R-:W-:Y:S08]  /*ebb0*/  HMMA.16816.F32 R172, R16.reuse, R174, R96 ;  /* 0x000000ae10ac723c */ /* 0x040ff00000001860 */
[----:B------:R-:W-:Y:S01]  /*ebc0*/  HMMA.16816.F32 R168, R16, R170, R100 ;  /* 0x000000aa10a8723c */ /* 0x000fe20000001864 */
[----:B0-----:R-:W-:Y:S01]  /*ebd0*/  @P0 CALL.REL.NOINC `(.L_x_1) ;  /* 0x0000001000000944 */ /* 0x001fe20003c00000 */
[----:B------:R-:W-:Y:S06]  /*ebe0*/  BRA `(.L_x_2) ;  /* 0xffff577000007947 */ /* 0x000fec000383ffff */
.L_x_1:
[----:B------:R-:W-:-:S06]  /*ebf0*/  NOP ;  /* 0x0000000000007918 */ /* 0x000fcc0000000000 */
[----:B-----5:R-:W-:Y:S01]  /*ec00*/  IMAD.MOV.U32 R0, RZ, RZ, R11 ;  /* 0x000000ffff007224 */ /* 0x020fe200078e000b */
[----:B------:R-:W-:Y:S01]  /*ec10*/  MOV R2, R10 ;  /* 0x0000000a00027202 */ /* 0x000fe20000000f00 */
[----:B------:R-:W-:Y:S01]  /*ec20*/  IMAD.MOV.U32 R3, RZ, RZ, R7 ;  /* 0x000000ffff037224 */ /* 0x000fe200078e0007 */
[----:B------:R-:W-:-:S07]  /*ec30*/  MOV R24, R8 ;  /* 0x0000000800187202 */ /* 0x000fce0000000f00 */
.L_x_0:
[----:B-1----:R-:W2:Y:S04]  /*ec40*/  LDL.LU R15, [R1+0x8] ;  /* 0x00000800010f7983 */ /* 0x002ea80000300800 */
[----:B------:R-:W3:Y:S04]  /*ec50*/  LDL.LU R14, [R1+0xc] ;  /* 0x00000c00010e7983 */ /* 0x000ee80000300800 */
[----:B------:R-:W4:Y:S04]  /*ec60*/  LDL.LU R11, [R1+0xac] ;  /* 0x0000ac00010b7983 */ /* 0x000f280000300800 */
[----:B------:R-:W5:Y:S04]  /*ec70*/  LDL.LU R12, [R1+0xb0] ;  /* 0x0000b000010c7983 */ /* 0x000f680000300800 */
        /* <DEDUP_REMOVED lines=18> */
[----:B------:R-:W5:Y:S04]  /*eda0*/  LDL.LU R17, [R1] ;  /* 0x0000000001117983 */ /* 0x000f680000300800 */
[----:B------:R-:W5:Y:S01]  /*edb0*/  LDL.LU R16, [R1+0x4] ;  /* 0x0000040001107983 */ /* 0x000f620000300800 */
[----:B------:R-:W-:Y:S01]  /*edc0*/  MOV R65, R60 ;  /* 0x0000003c00417202 */ /* 0x000fe20000000f00 */
[----:B------:R-:W-:-:S02]  /*edd0*/  IMAD.MOV.U32 R69, RZ, RZ, R84 ;  /* 0x000000ffff457224 */ /* 0x000fc400078e0054 */
[----:B------:R-:W0:Y:S04]  /*ede0*/  S2R R176, SR_TID.X ;  /* 0x0000000000b07919 */ /* 0x000e280000002100 */
[----:B------:R-:W1:Y:S04]  /*edf0*/  S2R R30, SR_TID.X ;  /* 0x00000000001e7919 */ /* 0x000e680000002100 */
[----:B------:R-:W0:Y:S04]  /*ee00*/  S2R R152, SR_CTAID.Y ;  /* 0x0000000000987919 */ /* 0x000e280000002600 */
[----:B------:R-:W0:Y:S01]  /*ee10*/  S2R R146, SR_CTAID.X ;  /* 0x0000000000927919 */ /* 0x000e220000002500 */
[----:B-1----:R-:W-:-:S02]  /*ee20*/  LOP3.LUT R23, R30, 0x60, RZ, 0xc0, !PT ;  /* 0x000000601e177812 */ /* 0x002fc400078ec0ff */
[----:B------:R-:W-:-:S05]  /*ee30*/  LOP3.LUT R30, R30, 0x1c, RZ, 0xc0, !PT ;  /* 0x0000001c1e1e7812 */ /* 0x000fca00078ec0ff */
[----:B------:R-:W-:Y:S01]  /*ee40*/  IMAD R23, R23, 0x2, R30 ;  /* 0x0000000217177824 */ /* 0x000fe200078e021e */
[----:B0-----:R-:W-:-:S03]  /*ee50*/  SHF.L.U32 R146, R146, 0x7, RZ ;  /* 0x0000000792927819 */ /* 0x001fc600000006ff */
[----:B------:R-:W-:Y:S01]  /*ee60*/  IMAD.SHL.U32 R23, R23, 0x4, RZ ;  /* 0x0000000417177824 */ /* 0x000fe200078e00ff */
[----:B------:R-:W-:Y:S02]  /*ee70*/  LOP3.LUT R146, R146, 0x7f, R176, 0xf8, !PT ;  /* 0x0000007f92927812 */ /* 0x000fe400078ef8b0 */
[----:B--2---:R-:W-:Y:S01]  /*ee80*/  MOV R73, R15 ;  /* 0x0000000f00497202 */ /* 0x004fe20000000f00 */
[----:B---3--:R-:W-:Y:S01]  /*ee90*/  IMAD.MOV.U32 R75, RZ, RZ, R14 ;  /* 0x000000ffff4b7224 */ /* 0x008fe200078e000e */
[----:B----4-:R-:W-:Y:S01]  /*eea0*/  MOV R30, R11 ;  /* 0x0000000b001e7202 */ /* 0x010fe20000000f00 */
[----:B-----5:R-:W-:-:S03]  /*eeb0*/  IMAD.MOV.U32 R37, RZ, RZ, R12 ;  /* 0x000000ffff257224 */ /* 0x020fc600078e000c */
[----:B------:R-:W-:Y:S01]  /*eec0*/  FSETP.GEU.AND P4, PT, R30, 1.175494350822287508e-38, PT ;  /* 0x008000001e00780b */ /* 0x000fe20003f8e000 */
[----:B------:R-:W-:Y:S01]  /*eed0*/  IMAD R12, R152, c[0x0][0x1c0], RZ ;  /* 0x00007000980c7a24 */ /* 0x000fe200078e02ff */
[----:B------:R-:W-:Y:S02]  /*eee0*/  FSETP.GT.AND P0, PT, |R30|, 8.50705917302346158658e+37, PT ;  /* 0x7e8000001e00780b */ /* 0x000fe40003f04200 */
[----:B------:R-:W-:Y:S02]  /*eef0*/  MOV R14, R13 ;  /* 0x0000000d000e7202 */ /* 0x000fe40000000f00 */
[----:B------:R-:W0:Y:S01]  /*ef00*/  S2R R13, SR_TID.X ;  /* 0x00000000000d7919 */ /* 0x000e220000002100 */
[----:B------:R-:W-:Y:S01]  /*ef10*/  IMAD.MOV.U32 R117, RZ, RZ, R10 ;  /* 0x000000ffff757224 */ /* 0x000fe200078e000a */
[----:B------:R-:W-:Y:S01]  /*ef20*/  SHF.L.U32 R10, R176, 0x8, RZ ;  /* 0x00000008b00a7819 */ /* 0x000fe200000006ff */
[----:B------:R-:W-:Y:S01]  /*ef30*/  IMAD.MOV.U32 R42, RZ, RZ, R14 ;  /* 0x000000ffff2a7224 */ /* 0x000fe200078e000e */
[----:B------:R-:W-:Y:S01]  /*ef40*/  FSETP.GEU.AND P3, PT, R37, 1.175494350822287508e-38, PT ;  /* 0x008000002500780b */ /* 0x000fe20003f6e000 */
[----:B------:R-:W-:Y:S01]  /*ef50*/  IMAD R14, R146, c[0x0][0x1c4], RZ ;  /* 0x00007100920e7a24 */ /* 0x000fe200078e02ff */
[----:B------:R-:W-:-:S02]  /*ef60*/  FSETP.GEU.AND P1, PT, R117, 1.175494350822287508e-38, PT ;  /* 0x008000007500780b */ /* 0x000fc40003f2e000 */
[----:B------:R-:W-:Y:S01]  /*ef70*/  LOP3.LUT R10, R10, 0x1800, RZ, 0xc0, !PT ;  /* 0x000018000a0a7812 */ /* 0x000fe200078ec0ff */
[----:B------:R-:W-:Y:S01]  /*ef80*/  @P0 FMUL R171, R171, 0.25 ;  /* 0x3e800000abab0820 */ /* 0x000fe20000400000 */
[----:B------:R-:W-:Y:S01]  /*ef90*/  FSETP.GEU.AND P2, PT, R42, 1.175494350822287508e-38, PT ;  /* 0x008000002a00780b */ /* 0x000fe20003f4e000 */
[----:B------:R-:W-:Y:S01]  /*efa0*/  @P0 FMUL R170, R170, 0.25 ;  /* 0x3e800000aaaa0820 */ /* 0x000fe20000400000 */
[----:B------:R-:W-:Y:S01]  /*efb0*/  MOV R111, R29 ;  /* 0x0000001d006f7202 */ /* 0x000fe20000000f00 */
[----:B------:R-:W-:Y:S02]  /*efc0*/  FMUL R29, R30, 8388608 ;  /* 0x4b0000001e1d7820 */ /* 0x000fe40000400000 */
[----:B------:R-:W-:Y:S02]  /*efd0*/  @P0 FMUL R175, R175, 0.25 ;  /* 0x3e800000afaf0820 */ /* 0x000fe40000400000 */
[----:B------:R-:W-:Y:S01]  /*efe0*/  IMAD.MOV.U32 R109, RZ, RZ, R28 ;  /* 0x000000ffff6d7224 */ /* 0x000fe200078e001c */
[----:B------:R-:W-:Y:S01]  /*eff0*/  FSEL R29, R29, R30, !P4 ;  /* 0x0000001e1d1d7208 */ /* 0x000fe20006000000 */
[----:B------:R-:W-:-:S02]  /*f000*/  @P0 FMUL R174, R174, 0.25 ;  /* 0x3e800000aeae0820 */ /* 0x000fc40000400000 */
[----:B------:R-:W-:Y:S01]  /*f010*/  @P0 FMUL R95, R95, 0.25 ;  /* 0x3e8000005f5f0820 */ /* 0x000fe20000400000 */
[----:B0-----:R-:W-:Y:S01]  /*f020*/  LOP3.LUT R13, R13, 0x3, RZ, 0xc0, !PT ;  /* 0x000000030d0d7812 */ /* 0x001fe200078ec0ff */
[----:B------:R-:W-:Y:S02]  /*f030*/  @P0 FMUL R94, R94, 0.25 ;  /* 0x3e8000005e5e0820 */ /* 0x000fe40000400000 */
[----:B------:R-:W-:Y:S01]  /*f040*/  @P0 FMUL R159, R159, 0.25 ;  /* 0x3e8000009f9f0820 */ /* 0x000fe20000400000 */
[----:B------:R-:W-:Y:S01]  /*f050*/  LEA R28, R13, R10, 0x5 ;  /* 0x0000000a0d1c7211 */ /* 0x000fe200078e28ff */
[----:B------:R-:W-:Y:S01]  /*f060*/  @P0 FMUL R158, R158, 0.25 ;  /* 0x3e8000009e9e0820 */ /* 0x000fe20000400000 */
[----:B------:R-:W-:Y:S01]  /*f070*/  MOV R103, R27 ;  /* 0x0000001b00677202 */ /* 0x000fe20000000f00 */
[----:B------:R-:W-:Y:S01]  /*f080*/  @P0 FMUL R115, R115, 0.25 ;  /* 0x3e80000073730820 */ /* 0x000fe20000400000 */
[----:B------:R-:W0:Y:S01]  /*f090*/  S2R R27, SR_TID.X ;  /* 0x00000000001b7919 */ /* 0x000e220000002100 */
[----:B------:R-:W-:Y:S01]  /*f0a0*/  IMAD.MOV.U32 R101, RZ, RZ, R26 ;  /* 0x000000ffff657224 */ /* 0x000fe200078e001a */
[----:B------:R-:W-:Y:S01]  /*f0b0*/  SHF.R.U32.HI R26, RZ, 0x1, R176 ;  /* 0x00000001ff1a7819 */ /* 0x000fe200000116b0 */
[----:B------:R-:W-:Y:S01]  /*f0c0*/  @P0 FMUL R114, R114, 0.25 ;  /* 0x3e80000072720820 */ /* 0x000fe20000400000 */
[----:B------:R-:W-:Y:S01]  /*f0d0*/  LOP3.LUT R28, R28, R23, RZ, 0x3c, !PT ;  /* 0x000000171c1c7212 */ /* 0x000fe200078e3cff */
[----:B------:R-:W-:-:S02]  /*f0e0*/  @P0 FMUL R107, R107, 0.25 ;  /* 0x3e8000006b6b0820 */ /* 0x000fc40000400000 */
[----:B------:R-:W-:Y:S02]  /*f0f0*/  @P0 FMUL R106, R106, 0.25 ;  /* 0x3e8000006a6a0820 */ /* 0x000fe40000400000 */
[----:B------:R-:W-:Y:S02]  /*f100*/  @P0 FMUL R187, R187, 0.25 ;  /* 0x3e800000bbbb0820 */ /* 0x000fe40000400000 */
[----:B------:R-:W-:Y:S01]  /*f110*/  @P0 FMUL R186, R186, 0.25 ;  /* 0x3e800000baba0820 */ /* 0x000fe20000400000 */
[----:B------:R-:W-:Y:S01]  /*f120*/  MOV R99, R25 ;  /* 0x0000001900637202 */ /* 0x000fe20000000f00 */
[----:B------:R-:W-:Y:S02]  /*f130*/  @P0 FMUL R63, R63, 0.25 ;  /* 0x3e8000003f3f0820 */ /* 0x000fe40000400000 */
[----:B------:R-:W-:Y:S02]  /*f140*/  @P0 FMUL R62, R62, 0.25 ;  /* 0x3e8000003e3e0820 */ /* 0x000fe40000400000 */
[----:B------:R-:W-:-:S02]  /*f150*/  IMAD.MOV.U32 R97, RZ, RZ, R22 ;  /* 0x000000ffff617224 */ /* 0x000fc400078e0016 */
[----:B------:R-:W-:Y:S01]  /*f160*/  FMUL R22, R37, 8388608 ;  /* 0x4b00000025167820 */ /* 0x000fe20000400000 */
[----:B------:R-:W-:Y:S01]  /*f170*/  MOV R91, R21 ;  /* 0x00000015005b7202 */ /* 0x000fe20000000f00 */
[----:B------:R-:W-:Y:S01]  /*f180*/  FMUL R21, R42, 8388608 ;  /* 0x4b0000002a157820 */ /* 0x000fe20000400000 */
[----:B0-----:R-:W-:Y:S01]  /*f190*/  LOP3.LUT R31, R27, 0x7f, RZ, 0xc0, !PT ;  /* 0x0000007f1b1f7812 */ /* 0x001fe200078ec0ff */
[----:B------:R-:W-:Y:S01]  /*f1a0*/  IMAD.MOV.U32 R89, RZ, RZ, R20 ;  /* 0x000000ffff597224 */ /* 0x000fe200078e0014 */
[----:B------:R-:W-:Y:S01]  /*f1b0*/  FSEL R22, R22, R37, !P3 ;  /* 0x0000002516167208 */ /* 0x000fe20005800000 */
[----:B------:R-:W-:Y:S01]  /*f1c0*/  FMUL R20, R117, 8388608 ;  /* 0x4b00000075147820 */ /* 0x000fe20000400000 */
[----:B------:R-:W-:Y:S01]  /*f1d0*/  FSEL R21, R21, R42, !P2 ;  /* 0x0000002a15157208 */ /* 0x000fe20005000000 */
[----:B------:R-:W-:Y:S01]  /*f1e0*/  IMAD.SHL.U32 R27, R14, 0x2, RZ ;  /* 0x000000020e1b7824 */ /* 0x000fe200078e00ff */
[----:B------:R-:W-:Y:S01]  /*f1f0*/  MOV R83, R19 ;  /* 0x0000001300537202 */ /* 0x000fe20000000f00 */
[----:B------:R-:W-:Y:S01]  /*f200*/  IMAD.SHL.U32 R19, R176, 0x4, RZ ;  /* 0x00000004b0137824 */ /* 0x000fe200078e00ff */
[----:B------:R-:W-:Y:S01]  /*f210*/  FSEL R20, R20, R117, !P1 ;  /* 0x0000007514147208 */ /* 0x000fe20004800000 */
[----:B------:R-:W-:Y:S01]  /*f220*/  IMAD.MOV.U32 R81, RZ, RZ, R18 ;  /* 0x000000ffff517224 */ /* 0x000fe200078e0012 */
[----:B------:R-:W-:Y:S01]  /*f230*/  SHF.L.U32 R18, R176, 0x3, RZ ;  /* 0x00000003b0127819 */ /* 0x000fe200000006ff */
[----:B------:R-:W-:Y:S01]  /*f240*/  IMAD.HI R23, R14, 0x2, RZ ;  /* 0x000000020e177827 */ /* 0x000fe200078e02ff */
[----:B------:R-:W-:-:S02]  /*f250*/  IADD3 R10, R20, -0x3f3504f3, RZ ;  /* 0xc0cafb0d140a7810 */ /* 0x000fc40007ffe0ff */
[----:B------:R-:W-:Y:S02]  /*f260*/  LOP3.LUT R18, R18, 0x38, RZ, 0xc0, !PT ;  /* 0x0000003812127812 */ /* 0x000fe400078ec0ff */
[----:B------:R-:W-:Y:S01]  /*f270*/  LOP3.LUT R15, R10, 0xff800000, RZ, 0xc0, !PT ;  /* 0xff8000000a0f7812 */ /* 0x000fe200078ec0ff */
[----:B------:R-:W-:Y:S01]  /*f280*/  IMAD.MOV.U32 R77, RZ, RZ, R16 ;  /* 0x000000ffff4d7224 */ /* 0x000fe200078e0010 */
[----:B------:R-:W-:Y:S01]  /*f290*/  IADD3 R10, R21, -0x3f3504f3, RZ ;  /* 0xc0cafb0d150a7810 */ /* 0x000fe20007ffe0ff */
[----:B------:R-:W-:Y:S01]  /*f2a0*/  IMAD.SHL.U32 R16, R176, 0x400, RZ ;  /* 0x00000400b0107824 */ /* 0x000fe200078e00ff */
[----:B------:R-:W-:Y:S01]  /*f2b0*/  LOP3.LUT R25, R19, 0x1c0, RZ, 0xc0, !PT ;  /* 0x000001c013197812 */ /* 0x000fe200078ec0ff */
[----:B------:R-:W-:Y:S01]  /*f2c0*/  I2F R11, R15 ;  /* 0x0000000f000b7306 */ /* 0x000fe20000201400 */
[----:B------:R-:W-:Y:S02]  /*f2d0*/  LOP3.LUT R44, R10, 0xff800000, RZ, 0xc0, !PT ;  /* 0xff8000000a2c7812 */ /* 0x000fe400078ec0ff */
[----:B------:R-:W-:-:S02]  /*f2e0*/  IADD3 R10, R22, -0x3f3504f3, RZ ;  /* 0xc0cafb0d160a7810 */ /* 0x000fc40007ffe0ff */
[----:B------:R-:W-:Y:S02]  /*f2f0*/  LOP3.LUT R16, R16, 0x1800, RZ, 0xc0, !PT ;  /* 0x0000180010107812 */ /* 0x000fe400078ec0ff */
[----:B------:R-:W-:Y:S01]  /*f300*/  LOP3.LUT R39, R10, 0xff800000, RZ, 0xc0, !PT ;  /* 0xff8000000a277812 */ /* 0x000fe200078ec0ff */
[----:B------:R-:W0:Y:S01]  /*f310*/  I2F R13, R44 ;  /* 0x0000002c000d7306 */ /* 0x000e220000201400 */
[----:B------:R-:W-:Y:S02]  /*f320*/  IADD3 R10, R29, -0x3f3504f3, RZ ;  /* 0xc0cafb0d1d0a7810 */ /* 0x000fe40007ffe0ff */
[----:B------:R-:W-:Y:S02]  /*f330*/  LEA R36, R31, R16, 0x4 ;  /* 0x000000101f247211 */ /* 0x000fe400078e20ff */
[----:B------:R-:W-:Y:S02]  /*f340*/  LOP3.LUT R46, R10, 0xff800000, RZ, 0xc0, !PT ;  /* 0xff8000000a2e7812 */ /* 0x000fe400078ec0ff */
[----:B------:R-:W-:-:S02]  /*f350*/  LOP3.LUT R10, R26, 0x4, RZ, 0xc0, !PT ;  /* 0x000000041a0a7812 */ /* 0x000fc400078ec0ff */
[----:B------:R-:W-:Y:S01]  /*f360*/  SHF.L.U32 R26, R12, 0x1, RZ ;  /* 0x000000010c1a7819 */ /* 0x000fe200000006ff */
[----:B------:R1:W2:Y:S01]  /*f370*/  I2F R19, R46 ;  /* 0x0000002e00137306 */ /* 0x0002a20000201400 */
[----:B------:R-:W-:Y:S01]  /*f380*/  IADD3 R25, R10, R18, R25 ;  /* 0x000000120a197210 */ /* 0x000fe20007ffe019 */
[----:B------:R-:W-:Y:S01]  /*f390*/  IMAD.HI R18, R12, 0x2, RZ ;  /* 0x000000020c127827 */ /* 0x000fe200078e02ff */
[----:B------:R-:W-:Y:S01]  /*f3a0*/  FSEL R12, RZ, -23, P2 ;  /* 0xc1b80000ff0c7808 */ /* 0x000fe20001000000 */
[----:B------:R-:W-:Y:S01]  /*f3b0*/  BAR.SYNC.DEFER_BLOCKING 0x0 ;  /* 0x0000000000007b1d */ /* 0x000fe20000010000 */
[C---:B------:R-:W-:Y:S01]  /*f3c0*/  FSETP.GEU.AND P2, PT, |R30|.reuse, 1.175494350822287508e-38, PT ;  /* 0x008000001e00780b */ /* 0x040fe20003f4e200 */
[----:B------:R-:W-:Y:S01]  /*f3d0*/  @P0 FMUL R30, R30, 0.25 ;  /* 0x3e8000001e1e0820 */ /* 0x000fe20000400000 */
[----:B------:R-:W-:Y:S01]  /*f3e0*/  FSEL R10, RZ, -23, P1 ;  /* 0xc1b80000ff0a7808 */ /* 0x000fe20000800000 */
[----:B0-----:R-:W-:Y:S01]  /*f3f0*/  FFMA.FTZ R41, R13, 1.1920928955078125e-07, R12 ;  /* 0x340000000d297823 */ /* 0x001fe2000001000c */
[----:B------:R-:W-:Y:S01]  /*f400*/  FSETP.GT.AND P1, PT, |R37|, 8.50705917302346158658e+37, PT ;  /* 0x7e8000002500780b */ /* 0x000fe20003f24200 */
[----:B------:R-:W-:Y:S01]  /*f410*/  IMAD.IADD R44, R21, 0x1, -R44 ;  /* 0x00000001152c7824 */ /* 0x000fe200078e0a2c */
[----:B------:R-:W-:Y:S01]  /*f420*/  FSEL R16, RZ, -23, P4 ;  /* 0xc1b80000ff107808 */ /* 0x000fe20002000000 */
[----:B------:R-:W-:Y:S01]  /*f430*/  FFMA.FTZ R40, R11, 1.1920928955078125e-07, R10 ;  /* 0x340000000b287823 */ /* 0x000fe2000001000a */
[----:B------:R-:W-:Y:S01]  /*f440*/  IADD3 R26, P5, P6, R27, c[0x0][0x178], R26 ;  /* 0x00005e001b1a7a10 */ /* 0x000fe20007ebe01a */
[----:B-1----:R-:W-:Y:S01]  /*f450*/  IMAD.IADD R46, R29, 0x1, -R46 ;  /* 0x000000011d2e7824 */ /* 0x002fe200078e0a2e */
[----:B------:R-:W-:Y:S01]  /*f460*/  FSETP.GT.AND P0, PT, |R42|, 8.50705917302346158658e+37, PT ;  /* 0x7e8000002a00780b */ /* 0x000fe20003f04200 */
[----:B--2---:R-:W-:Y:S01]  /*f470*/  FFMA.FTZ R45, R19, 1.1920928955078125e-07, R16 ;  /* 0x34000000132d7823 */ /* 0x004fe20000010010 */
[----:B------:R-:W-:Y:S01]  /*f480*/  IADD3.X R27, R23, c[0x0][0x17c], R18, P5, P6 ;  /* 0x00005f00171b7a10 */ /* 0x000fe20002fec412 */
[----:B------:R-:W-:Y:S01]  /*f490*/  @!P2 FMUL R30, R30, 16777216 ;  /* 0x4b8000001e1ea820 */ /* 0x000fe20000400000 */
[----:B------:R-:W-:Y:S01]  /*f4a0*/  MOV R79, R17 ;  /* 0x00000011004f7202 */ /* 0x000fe20000000f00 */
[----:B------:R-:W-:Y:S01]  /*f4b0*/  @!P2 FMUL R171, R171, 16777216 ;  /* 0x4b800000ababa820 */ /* 0x000fe20000400000 */
[----:B------:R0:W-:Y:S01]  /*f4c0*/  I2F R17, R39 ;  /* 0x0000002700117306 */ /* 0x0001e20000201400 */
[----:B------:R-:W-:Y:S01]  /*f4d0*/  @!P2 FMUL R170, R170, 16777216 ;  /* 0x4b800000aaaaa820 */ /* 0x000fe20000400000 */
[----:B------:R-:W-:Y:S01]  /*f4e0*/  FSEL R14, RZ, -23, P3 ;  /* 0xc1b80000ff0e7808 */ /* 0x000fe20001800000 */
[----:B------:R-:W-:Y:S01]  /*f4f0*/  @!P2 FMUL R175, R175, 16777216 ;  /* 0x4b800000afafa820 */ /* 0x000fe20000400000 */
[----:B------:R-:W-:Y:S01]  /*f500*/  ISETP.GE.U32.AND P4, PT, R29, 0x7f800000, PT ;  /* 0x7f8000001d00780c */ /* 0x000fe20003f86070 */
[----:B------:R-:W-:Y:S01]  /*f510*/  @!P2 FMUL R174, R174, 16777216 ;  /* 0x4b800000aeaea820 */ /* 0x000fe20000400000 */
[----:B------:R-:W-:Y:S01]  /*f520*/  ISETP.GE.U32.AND P5, PT, R22, 0x7f800000, PT ;  /* 0x7f8000001600780c */ /* 0x000fe20003fa6070 */
[----:B------:R-:W-:Y:S01]  /*f530*/  @!P2 FMUL R95, R95, 16777216 ;  /* 0x4b8000005f5fa820 */ /* 0x000fe20000400000 */
[----:B------:R-:W1:Y:S01]  /*f540*/  MUFU.RCP R10, R30 ;  /* 0x0000001e000a7308 */ /* 0x000e620000001000 */
[----:B------:R-:W-:Y:S01]  /*f550*/  @!P2 FMUL R94, R94, 16777216 ;  /* 0x4b8000005e5ea820 */ /* 0x000fe20000400000 */
[----:B0-----:R-:W-:Y:S01]  /*f560*/  IADD3 R39, R22, -R39, RZ ;  /* 0x8000002716277210 */ /* 0x001fe20007ffe0ff */
[----:B------:R-:W-:Y:S01]  /*f570*/  @!P2 FMUL R159, R159, 16777216 ;  /* 0x4b8000009f9fa820 */ /* 0x000fe20000400000 */
[----:B------:R-:W-:Y:S01]  /*f580*/  LOP3.LUT R120, R36, 0x40, RZ, 0x3c, !PT ;  /* 0x0000004024787812 */ /* 0x000fe200078e3cff */
[----:B------:R-:W-:Y:S01]  /*f590*/  @!P2 FMUL R158, R158, 16777216 ;  /* 0x4b8000009e9ea820 */ /* 0x000fe20000400000 */
[----:B------:R-:W-:Y:S01]  /*f5a0*/  FSETP.NEU.AND P3, PT, R20, RZ, PT ;  /* 0x000000ff1400720b */ /* 0x000fe20003f6d000 */
[----:B------:R-:W-:Y:S01]  /*f5b0*/  @!P2 FMUL R115, R115, 16777216 ;  /* 0x4b8000007373a820 */ /* 0x000fe20000400000 */
[----:B------:R-:W-:Y:S01]  /*f5c0*/  SHF.L.U32 R176, R176, 0x1, RZ ;  /* 0x00000001b0b07819 */ /* 0x000fe200000006ff */
[----:B------:R-:W-:-:S02]  /*f5d0*/  @!P2 FMUL R114, R114, 16777216 ;  /* 0x4b8000007272a820 */ /* 0x000fc40000400000 */
[----:B------:R-:W-:Y:S02]  /*f5e0*/  @!P2 FMUL R107, R107, 16777216 ;  /* 0x4b8000006b6ba820 */ /* 0x000fe40000400000 */
[----:B------:R-:W-:Y:S02]  /*f5f0*/  @!P2 FMUL R106, R106, 16777216 ;  /* 0x4b8000006a6aa820 */ /* 0x000fe40000400000 */
[----:B------:R-:W-:Y:S02]  /*f600*/  @!P2 FMUL R187, R187, 16777216 ;  /* 0x4b800000bbbba820 */ /* 0x000fe40000400000 */
[----:B------:R-:W-:Y:S02]  /*f610*/  @!P2 FMUL R186, R186, 16777216 ;  /* 0x4b800000babaa820 */ /* 0x000fe40000400000 */
[----:B------:R-:W-:Y:S02]  /*f620*/  @!P2 FMUL R63, R63, 16777216 ;  /* 0x4b8000003f3fa820 */ /* 0x000fe40000400000 */
[----:B------:R-:W-:Y:S01]  /*f630*/  @!P2 FMUL R62, R62, 16777216 ;  /* 0x4b8000003e3ea820 */ /* 0x000fe20000400000 */
[C---:B------:R-:W-:Y:S01]  /*f640*/  FSETP.GEU.AND P2, PT, |R37|.reuse, 1.175494350822287508e-38, PT ;  /* 0x008000002500780b */ /* 0x040fe20003f4e200 */
[----:B------:R-:W-:-:S02]  /*f650*/  @P1 FMUL R37, R37, 0.25 ;  /* 0x3e80000025251820 */ /* 0x000fc40000400000 */
[----:B------:R-:W-:Y:S02]  /*f660*/  @P1 FMUL R169, R169, 0.25 ;  /* 0x3e800000a9a91820 */ /* 0x000fe40000400000 */
[----:B------:R-:W-:Y:S02]  /*f670*/  @P1 FMUL R168, R168, 0.25 ;  /* 0x3e800000a8a81820 */ /* 0x000fe40000400000 */
[----:B------:R-:W-:Y:S02]  /*f680*/  @P1 FMUL R173, R173, 0.25 ;  /* 0x3e800000adad1820 */ /* 0x000fe40000400000 */
[----:B------:R-:W-:Y:S02]  /*f690*/  @P1 FMUL R172, R172, 0.25 ;  /* 0x3e800000acac1820 */ /* 0x000fe40000400000 */
[----:B------:R-:W-:Y:S02]  /*f6a0*/  @P1 FMUL R93, R93, 0.25 ;  /* 0x3e8000005d5d1820 */ /* 0x000fe40000400000 */
        /* <DEDUP_REMOVED lines=9> */
[----:B------:R-:W-:Y:S02]  /*f740*/  @!P2 FMUL R37, R37, 16777216 ;  /* 0x4b8000002525a820 */ /* 0x000fe40000400000 */
[----:B------:R-:W-:Y:S02]  /*f750*/  @P1 FMUL R61, R61, 0.25 ;  /* 0x3e8000003d3d1820 */ /* 0x000fe40000400000 */
[----:B------:R-:W-:Y:S01]  /*f760*/  @P1 FMUL R65, R65, 0.25 ;  /* 0x3e80000041411820 */ /* 0x000fe20000400000 */
[----:B------:R-:W-:Y:S01]  /*f770*/  FSETP.GT.AND P1, PT, |R117|, 8.50705917302346158658e+37, PT ;  /* 0x7e8000007500780b */ /* 0x000fe20003f24200 */
[----:B-1----:R-:W-:-:S02]  /*f780*/  FMUL R23, R10, R171 ;  /* 0x000000ab0a177220 */ /* 0x002fc40000400000 */
[C---:B------:R-:W-:Y:S02]  /*f790*/  FMUL R30, R10.reuse, R170 ;  /* 0x000000aa0a1e7220 */ /* 0x040fe40000400000 */
[C---:B------:R-:W-:Y:S01]  /*f7a0*/  FMUL R31, R10.reuse, R175 ;  /* 0x000000af0a1f7220 */ /* 0x040fe20000400000 */
[----:B------:R-:W-:Y:S01]  /*f7b0*/  MOV R175, c[0x0][0x1c8] ;  /* 0x0000720000af7a02 */ /* 0x000fe20000000f00 */
[C---:B------:R-:W-:Y:S01]  /*f7c0*/  FMUL R32, R10.reuse, R174 ;  /* 0x000000ae0a207220 */ /* 0x040fe20000400000 */
[----:B------:R-:W-:Y:S01]  /*f7d0*/  F2FP.PACK_AB R23, R23, R30 ;  /* 0x0000001e1717723e */ /* 0x000fe200000000ff */
[C---:B------:R-:W-:Y:S02]  /*f7e0*/  FMUL R33, R10.reuse, R95 ;  /* 0x0000005f0a217220 */ /* 0x040fe40000400000 */
[C---:B------:R-:W-:Y:S02]  /*f7f0*/  FMUL R34, R10.reuse, R94 ;  /* 0x0000005e0a227220 */ /* 0x040fe40000400000 */
[----:B------:R-:W-:-:S02]  /*f800*/  FMUL R35, R10, R159 ;  /* 0x0000009f0a237220 */ /* 0x000fc40000400000 */
[C---:B------:R-:W-:Y:S02]  /*f810*/  FMUL R38, R10.reuse, R158 ;  /* 0x0000009e0a267220 */ /* 0x040fe40000400000 */
[C---:B------:R-:W-:Y:S02]  /*f820*/  FMUL R19, R10.reuse, R115 ;  /* 0x000000730a137220 */ /* 0x040fe40000400000 */
[C---:B------:R-:W-:Y:S02]  /*f830*/  FMUL R56, R10.reuse, R114 ;  /* 0x000000720a387220 */ /* 0x040fe40000400000 */
[C---:B------:R-:W-:Y:S02]  /*f840*/  FMUL R55, R10.reuse, R107 ;  /* 0x0000006b0a377220 */ /* 0x040fe40000400000 */
[C---:B------:R-:W-:Y:S01]  /*f850*/  FMUL R58, R10.reuse, R106 ;  /* 0x0000006a0a3a7220 */ /* 0x040fe20000400000 */
[----:B------:R-:W-:Y:S01]  /*f860*/  F2FP.PACK_AB R19, R19, R56 ;  /* 0x000000381313723e */ /* 0x000fe200000000ff */
[----:B------:R-:W-:-:S02]  /*f870*/  FMUL R57, R10, R187 ;  /* 0x000000bb0a397220 */ /* 0x000fc40000400000 */
[C---:B------:R-:W-:Y:S02]  /*f880*/  FMUL R60, R10.reuse, R186 ;  /* 0x000000ba0a3c7220 */ /* 0x040fe40000400000 */
[C---:B------:R-:W-:Y:S02]  /*f890*/  FMUL R59, R10.reuse, R63 ;  /* 0x0000003f0a3b7220 */ /* 0x040fe40000400000 */
[----:B------:R-:W-:Y:S02]  /*f8a0*/  FMUL R62, R10, R62 ;  /* 0x0000003e0a3e7220 */ /* 0x000fe40000400000 */
[----:B------:R-:W-:Y:S01]  /*f8b0*/  @!P2 FMUL R169, R169, 16777216 ;  /* 0x4b800000a9a9a820 */ /* 0x000fe20000400000 */
[----:B------:R-:W0:Y:S01]  /*f8c0*/  MUFU.RCP R10, R37 ;  /* 0x00000025000a7308 */ /* 0x000e220000001000 */
[----:B------:R-:W-:Y:S02]  /*f8d0*/  @!P2 FMUL R168, R168, 16777216 ;  /* 0x4b800000a8a8a820 */ /* 0x000fe40000400000 */
[----:B------:R-:W-:-:S02]  /*f8e0*/  @!P2 FMUL R173, R173, 16777216 ;  /* 0x4b800000adada820 */ /* 0x000fc40000400000 */
[----:B------:R-:W-:Y:S02]  /*f8f0*/  @!P2 FMUL R172, R172, 16777216 ;  /* 0x4b800000acaca820 */ /* 0x000fe40000400000 */
[----:B------:R-:W-:Y:S02]  /*f900*/  @!P2 FMUL R93, R93, 16777216 ;  /* 0x4b8000005d5da820 */ /* 0x000fe40000400000 */
[----:B------:R-:W-:Y:S02]  /*f910*/  @!P2 FMUL R92, R92, 16777216 ;  /* 0x4b8000005c5ca820 */ /* 0x000fe40000400000 */
[----:B------:R-:W-:Y:S02]  /*f920*/  @!P2 FMUL R157, R157, 16777216 ;  /* 0x4b8000009d9da820 */ /* 0x000fe40000400000 */
        /* <DEDUP_REMOVED lines=8> */
[----:B------:R-:W-:Y:S01]  /*f9b0*/  @!P2 FMUL R65, R65, 16777216 ;  /* 0x4b8000004141a820 */ /* 0x000fe20000400000 */
[C---:B------:R-:W-:Y:S01]  /*f9c0*/  FSETP.GEU.AND P2, PT, |R42|.reuse, 1.175494350822287508e-38, PT ;  /* 0x008000002a00780b */ /* 0x040fe20003f4e200 */
[----:B------:R-:W-:Y:S02]  /*f9d0*/  @P0 FMUL R42, R42, 0.25 ;  /* 0x3e8000002a2a0820 */ /* 0x000fe40000400000 */
[----:B------:R-:W-:Y:S02]  /*f9e0*/  FFMA.FTZ R43, R17, 1.1920928955078125e-07, R14 ;  /* 0x34000000112b7823 */ /* 0x000fe4000001000e */
[C---:B0-----:R-:W-:Y:S02]  /*f9f0*/  FMUL R12, R10.reuse, R61 ;  /* 0x0000003d0a0c7220 */ /* 0x041fe40000400000 */
[C---:B------:R-:W-:Y:S02]  /*fa00*/  FMUL R47, R10.reuse, R169 ;  /* 0x000000a90a2f7220 */ /* 0x040fe40000400000 */
[----:B------:R-:W-:-:S02]  /*fa10*/  FMUL R48, R10, R168 ;  /* 0x000000a80a307220 */ /* 0x000fc40000400000 */
[----:B------:R-:W-:Y:S02]  /*fa20*/  FMUL R49, R10, R173 ;  /* 0x000000ad0a317220 */ /* 0x000fe40000400000 */
[----:B------:R-:W-:Y:S02]  /*fa30*/  @!P2 FMUL R42, R42, 16777216 ;  /* 0x4b8000002a2aa820 */ /* 0x000fe40000400000 */
[C---:B------:R-:W-:Y:S02]  /*fa40*/  FMUL R50, R10.reuse, R172 ;  /* 0x000000ac0a327220 */ /* 0x040fe40000400000 */
        /* <DEDUP_REMOVED lines=9> */
[----:B------:R-:W-:Y:S01]  /*fae0*/  FMUL R16, R10, R184 ;  /* 0x000000b80a107220 */ /* 0x000fe20000400000 */
[----:B------:R-:W-:Y:S01]  /*faf0*/  F2FP.PACK_AB R14, R14, R37 ;  /* 0x000000250e0e723e */ /* 0x000fe200000000ff */
[----:B------:R-:W-:Y:S02]  /*fb00*/  FMUL R61, R10, R65 ;  /* 0x000000410a3d7220 */ /* 0x000fe40000400000 */
[----:B------:R-:W-:Y:S01]  /*fb10*/  @P0 FMUL R87, R87, 0.25 ;  /* 0x3e80000057570820 */ /* 0x000fe20000400000 */
[----:B------:R-:W0:Y:S01]  /*fb20*/  MUFU.RCP R10, R42 ;  /* 0x0000002a000a7308 */ /* 0x000e220000001000 */
[----:B------:R-:W-:Y:S01]  /*fb30*/  @P0 FMUL R86, R86, 0.25 ;  /* 0x3e80000056560820 */ /* 0x000fe20000400000 */
[----:B------:R-:W-:Y:S01]  /*fb40*/  F2FP.PACK_AB R13, R13, R16 ;  /* 0x000000100d0d723e */ /* 0x000fe200000000ff */
[----:B------:R-:W-:Y:S01]  /*fb50*/  @P0 FMUL R167, R167, 0.25 ;  /* 0x3e800000a7a70820 */ /* 0x000fe20000400000 */
[----:B------:R-:W-:Y:S01]  /*fb60*/  F2FP.PACK_AB R12, R12, R61 ;  /* 0x0000003d0c0c723e */ /* 0x000fe200000000ff */
[----:B------:R-:W-:Y:S01]  /*fb70*/  @P0 FMUL R166, R166, 0.25 ;  /* 0x3e800000a6a60820 */ /* 0x000fe20000400000 */
[----:B------:R-:W-:Y:S01]  /*fb80*/  MOV R61, 0x3dc6b27f ;  /* 0x3dc6b27f003d7802 */ /* 0x000fe20000000f00 */
        /* <DEDUP_REMOVED lines=11> */
[----:B------:R-:W-:Y:S01]  /*fc40*/  @P0 FMUL R111, R111, 0.25 ;  /* 0x3e8000006f6f0820 */ /* 0x000fe20000400000 */
[C---:B------:R-:W-:Y:S01]  /*fc50*/  FSETP.GEU.AND P0, PT, |R117|.reuse, 1.175494350822287508e-38, PT ;  /* 0x008000007500780b */ /* 0x040fe20003f0e200 */
[----:B------:R-:W-:-:S02]  /*fc60*/  @P1 FMUL R117, R117, 0.25 ;  /* 0x3e80000075751820 */ /* 0x000fc40000400000 */
        /* <DEDUP_REMOVED lines=15> */
[----:B------:R-:W-:Y:S01]  /*fd60*/  @!P2 FMUL R111, R111, 16777216 ;  /* 0x4b8000006f6fa820 */ /* 0x000fe20000400000 */
[----:B------:R-:W-:Y:S01]  /*fd70*/  FSETP.NEU.AND P2, PT, R21, RZ, PT ;  /* 0x000000ff1500720b */ /* 0x000fe20003f4d000 */
[----:B------:R-:W-:Y:S02]  /*fd80*/  @!P0 FMUL R117, R117, 16777216 ;  /* 0x4b80000075758820 */ /* 0x000fe40000400000 */
[----:B0-----:R-:W-:-:S02]  /*fd90*/  FMUL R63, R10, R87 ;  /* 0x000000570a3f7220 */ /* 0x001fc40000400000 */
[C---:B------:R-:W-:Y:S02]  /*fda0*/  FMUL R11, R10.reuse, R81 ;  /* 0x000000510a0b7220 */ /* 0x040fe40000400000 */
[C---:B------:R-:W-:Y:S02]  /*fdb0*/  FMUL R42, R10.reuse, R83 ;  /* 0x000000530a2a7220 */ /* 0x040fe40000400000 */
[C---:B------:R-:W-:Y:S02]  /*fdc0*/  FMUL R64, R10.reuse, R86 ;  /* 0x000000560a407220 */ /* 0x040fe40000400000 */
[C---:B------:R-:W-:Y:S01]  /*fdd0*/  FMUL R67, R10.reuse, R167 ;  /* 0x000000a70a437220 */ /* 0x040fe20000400000 */
[----:B------:R-:W-:Y:S01]  /*fde0*/  F2FP.PACK_AB R11, R11, R42 ;  /* 0x0000002a0b0b723e */ /* 0x000fe200000000ff */
[C---:B------:R-:W-:Y:S01]  /*fdf0*/  FMUL R68, R10.reuse, R166 ;  /* 0x000000a60a447220 */ /* 0x040fe20000400000 */
[----:B------:R-:W-:Y:S01]  /*fe00*/  F2FP.PACK_AB R63, R63, R64 ;  /* 0x000000403f3f723e */ /* 0x000fe200000000ff */
[C---:B------:R-:W-:Y:S01]  /*fe10*/  FMUL R71, R10.reuse, R251 ;  /* 0x000000fb0a477220 */ /* 0x040fe20000400000 */
[----:B------:R-:W-:Y:S01]  /*fe20*/  F2FP.PACK_AB R64, R53, R54 ;  /* 0x000000363540723e */ /* 0x000fe200000000ff */
        /* <DEDUP_REMOVED lines=9> */
[----:B------:R-:W0:Y:S01]  /*fec0*/  MUFU.RCP R10, R117 ;  /* 0x00000075000a7308 */ /* 0x000e220000001000 */
        /* <DEDUP_REMOVED lines=20> */
[C---:B0-----:R-:W-:Y:S02]  /*10010*/  FMUL R78, R10.reuse, R79 ;  /* 0x0000004f0a4e7220 */ /* 0x041fe40000400000 */
[----:B------:R-:W-:-:S02]  /*10020*/  FMUL R65, R10, R85 ;  /* 0x000000550a417220 */ /* 0x000fc40000400000 */
[C---:B------:R-:W-:Y:S02]  /*10030*/  FMUL R79, R10.reuse, R89 ;  /* 0x000000590a4f7220 */ /* 0x040fe40000400000 */
[C---:B------:R-:W-:Y:S02]  /*10040*/  FMUL R89, R10.reuse, R6 ;  /* 0x000000060a597220 */ /* 0x040fe40000400000 */
[C---:B------:R-:W-:Y:S02]  /*10050*/  FMUL R85, R10.reuse, R7 ;  /* 0x000000070a557220 */ /* 0x040fe40000400000 */
[C---:B------:R-:W-:Y:S01]  /*10060*/  FMUL R6, R10.reuse, R9 ;  /* 0x000000090a067220 */ /* 0x040fe20000400000 */
[----:B------:R-:W-:Y:S01]  /*10070*/  F2FP.PACK_AB R9, R83, R84 ;  /* 0x000000545309723e */ /* 0x000fe200000000ff */
[C---:B------:R-:W-:Y:S01]  /*10080*/  FMUL R7, R10.reuse, R8 ;  /* 0x000000080a077220 */ /* 0x040fe20000400000 */
[----:B------:R-:W-:Y:S01]  /*10090*/  F2FP.PACK_AB R8, R87, R88 ;  /* 0x000000585708723e */ /* 0x000fe200000000ff */
[----:B------:R-:W-:-:S02]  /*100a0*/  FMUL R80, R10, R91 ;  /* 0x0000005b0a507220 */ /* 0x000fc40000400000 */
[----:B------:R-:W-:Y:S01]  /*100b0*/  FMUL R4, R10, R4 ;  /* 0x000000040a047220 */ /* 0x000fe20000400000 */
[----:B------:R-:W-:Y:S01]  /*100c0*/  F2FP.PACK_AB R6, R6, R7 ;  /* 0x000000070606723e */ /* 0x000fe200000000ff */
[----:B------:R-:W-:Y:S01]  /*100d0*/  FMUL R86, R10, R5 ;  /* 0x000000050a567220 */ /* 0x000fe20000400000 */
[----:B------:R-:W-:Y:S01]  /*100e0*/  F2FP.PACK_AB R7, R79, R80 ;  /* 0x000000504f07723e */ /* 0x000fe200000000ff */
[----:B------:R-:W-:Y:S01]  /*100f0*/  IMAD.IADD R16, R20, 0x1, -R15 ;  /* 0x0000000114107824 */ /* 0x000fe200078e0a0f */
[----:B------:R-:W-:Y:S01]  /*10100*/  F2FP.PACK_AB R4, R89, R4 ;  /* 0x000000045904723e */ /* 0x000fe200000000ff */
[----:B------:R-:W-:Y:S01]  /*10110*/  FADD R44, R44, -1 ;  /* 0xbf8000002c2c7421 */ /* 0x000fe20000000000 */
[----:B------:R-:W-:Y:S01]  /*10120*/  F2FP.PACK_AB R5, R85, R86 ;  /* 0x000000565505723e */ /* 0x000fe200000000ff */
[----:B------:R-:W-:Y:S01]  /*10130*/  FADD R37, R16, -1 ;  /* 0xbf80000010257421 */ /* 0x000fe20000000000 */
[----:B------:R-:W-:Y:S01]  /*10140*/  F2FP.PACK_AB R15, R17, R18 ;  /* 0x00000012110f723e */ /* 0x000fe200000000ff */
[----:B------:R-:W-:Y:S01]  /*10150*/  FADD R39, R39, -1 ;  /* 0xbf80000027277421 */ /* 0x000fe20000000000 */
[----:B------:R-:W-:Y:S01]  /*10160*/  F2FP.PACK_AB R16, R59, R62 ;  /* 0x0000003e3b10723e */ /* 0x000fe200000000ff */
[----:B------:R-:W-:Y:S01]  /*10170*/  FADD R46, R46, -1 ;  /* 0xbf8000002e2e7421 */ /* 0x000fe20000000000 */
[----:B------:R0:W-:Y:S01]  /*10180*/  STS.128 [R28], R4 ;  /* 0x000000041c007388 */ /* 0x0001e20000000c00 */
[----:B------:R-:W-:Y:S01]  /*10190*/  FFMA.FTZ R42, R37, R61, -0.16845393180847167969 ;  /* 0xbe2c7f30252a7423 */ /* 0x000fe2000001003d */
[----:B------:R-:W-:Y:S01]  /*101a0*/  F2FP.PACK_AB R17, R57, R60 ;  /* 0x0000003c3911723e */ /* 0x000fe200000000ff */
[----:B------:R-:W-:Y:S01]  /*101b0*/  @P1 FMUL R69, R69, 0.25 ;  /* 0x3e80000045451820 */ /* 0x000fe20000400000 */
[----:B------:R-:W-:Y:S01]  /*101c0*/  F2FP.PACK_AB R18, R55, R58 ;  /* 0x0000003a3712723e */ /* 0x000fe200000000ff */
[----:B------:R-:W-:Y:S01]  /*101d0*/  FFMA.FTZ R42, R37, R42, 0.1716887056827545166 ;  /* 0x3e2fcf2a252a7423 */ /* 0x000fe2000001002a */
[----:B------:R-:W-:Y:S01]  /*101e0*/  STS.128 [R28+0x400], R12 ;  /* 0x0004000c1c007388 */ /* 0x000fe20000000c00 */
[----:B------:R-:W-:Y:S01]  /*101f0*/  @P1 FMUL R165, R165, 0.25 ;  /* 0x3e800000a5a51820 */ /* 0x000fe20000400000 */
[----:B------:R-:W-:Y:S01]  /*10200*/  F2FP.PACK_AB R62, R67, R68 ;  /* 0x00000044433e723e */ /* 0x000fe200000000ff */
[----:B------:R-:W-:Y:S01]  /*10210*/  FFMA.FTZ R42, R37, R42, -0.17900948226451873779 ;  /* 0xbe374e43252a7423 */ /* 0x000fe2000001002a */
[----:B------:R-:W-:Y:S01]  /*10220*/  STS.128 [R28+0x480], R16 ;  /* 0x000480101c007388 */ /* 0x000fe20000000c00 */
[----:B------:R-:W-:Y:S01]  /*10230*/  @P1 FMUL R164, R164, 0.25 ;  /* 0x3e800000a4a41820 */ /* 0x000fe20000400000 */
[----:B------:R-:W-:Y:S01]  /*10240*/  F2FP.PACK_AB R67, R47, R48 ;  /* 0x000000302f43723e */ /* 0x000fe200000000ff */
[----:B------:R-:W-:Y:S01]  /*10250*/  FFMA.FTZ R42, R37, R42, 0.20512372255325317383 ;  /* 0x3e520bf4252a7423 */ /* 0x000fe2000001002a */
[----:B------:R-:W-:Y:S01]  /*10260*/  F2FP.PACK_AB R60, R75, R76 ;  /* 0x0000004c4b3c723e */ /* 0x000fe200000000ff */
[----:B------:R-:W-:-:S02]  /*10270*/  @P1 FMUL R249, R249, 0.25 ;  /* 0x3e800000f9f91820 */ /* 0x000fc40000400000 */
[-C--:B0-----:R-:W-:Y:S02]  /*10280*/  FFMA.FTZ R5, R44, R61.reuse, -0.16845393180847167969 ;  /* 0xbe2c7f302c057423 */ /* 0x081fe4000001003d */
[-C--:B------:R-:W-:Y:S02]  /*10290*/  FFMA.FTZ R4, R39, R61.reuse, -0.16845393180847167969 ;  /* 0xbe2c7f3027047423 */ /* 0x080fe4000001003d */
[----:B------:R-:W-:Y:S01]  /*102a0*/  FFMA.FTZ R7, R46, R61, -0.16845393180847167969 ;  /* 0xbe2c7f302e077423 */ /* 0x000fe2000001003d */
[----:B------:R-:W-:Y:S01]  /*102b0*/  F2FP.PACK_AB R61, R71, R72 ;  /* 0x00000048473d723e */ /* 0x000fe200000000ff */
[----:B------:R-:W-:Y:S02]  /*102c0*/  FFMA.FTZ R5, R44, R5, 0.1716887056827545166 ;  /* 0x3e2fcf2a2c057423 */ /* 0x000fe40000010005 */
[----:B------:R-:W-:Y:S02]  /*102d0*/  FFMA.FTZ R4, R39, R4, 0.1716887056827545166 ;  /* 0x3e2fcf2a27047423 */ /* 0x000fe40000010004 */
[----:B------:R-:W-:-:S02]  /*102e0*/  FFMA.FTZ R7, R46, R7, 0.1716887056827545166 ;  /* 0x3e2fcf2a2e077423 */ /* 0x000fc40000010007 */
[----:B------:R-:W-:Y:S02]  /*102f0*/  FFMA.FTZ R5, R44, R5, -0.17900948226451873779 ;  /* 0xbe374e432c057423 */ /* 0x000fe40000010005 */
[C---:B------:R-:W-:Y:S02]  /*10300*/  FFMA.FTZ R4, R39.reuse, R4, -0.17900948226451873779 ;  /* 0xbe374e4327047423 */ /* 0x040fe40000010004 */
[----:B------:R-:W-:Y:S02]  /*10310*/  FFMA.FTZ R7, R46, R7, -0.17900948226451873779 ;  /* 0xbe374e432e077423 */ /* 0x000fe40000010007 */
[----:B------:R-:W-:Y:S02]  /*10320*/  FFMA.FTZ R5, R44, R5, 0.20512372255325317383 ;  /* 0x3e520bf42c057423 */ /* 0x000fe40000010005 */
[----:B------:R-:W-:Y:S02]  /*10330*/  FFMA.FTZ R4, R39, R4, 0.20512372255325317383 ;  /* 0x3e520bf427047423 */ /* 0x000fe40000010004 */
[----:B------:R-:W-:-:S02]  /*10340*/  FFMA.FTZ R7, R46, R7, 0.20512372255325317383 ;  /* 0x3e520bf42e077423 */ /* 0x000fc40000010007 */
[----:B------:R-:W-:Y:S02]  /*10350*/  FFMA.FTZ R5, R44, R5, -0.24046532809734344482 ;  /* 0xbe763c8b2c057423 */ /* 0x000fe40000010005 */
[----:B------:R-:W-:Y:S02]  /*10360*/  FFMA.FTZ R42, R37, R42, -0.24046532809734344482 ;  /* 0xbe763c8b252a7423 */ /* 0x000fe4000001002a */
[----:B------:R-:W-:Y:S02]  /*10370*/  FFMA.FTZ R4, R39, R4, -0.24046532809734344482 ;  /* 0xbe763c8b27047423 */ /* 0x000fe40000010004 */
[----:B------:R-:W-:Y:S02]  /*10380*/  @P1 FMUL R248, R248, 0.25 ;  /* 0x3e800000f8f81820 */ /* 0x000fe40000400000 */
[----:B------:R-:W-:Y:S01]  /*10390*/  @P1 FMUL R77, R77, 0.25 ;  /* 0x3e8000004d4d1820 */ /* 0x000fe20000400000 */
[----:B------:R-:W-:Y:S01]  /*103a0*/  ISETP.GE.U32.AND P1, PT, R21, 0x7f800000, PT ;  /* 0x7f8000001500780c */ /* 0x000fe20003f26070 */
[----:B------:R-:W-:-:S02]  /*103b0*/  FFMA.FTZ R7, R46, R7, -0.24046532809734344482 ;  /* 0xbe763c8b2e077423 */ /* 0x000fc40000010007 */
[----:B------:R-:W-:Y:S02]  /*103c0*/  FFMA.FTZ R5, R44, R5, 0.28857114911079406738 ;  /* 0x3e93bf992c057423 */ /* 0x000fe40000010005 */
[----:B------:R-:W-:Y:S02]  /*103d0*/  @!P0 FMUL R69, R69, 16777216 ;  /* 0x4b80000045458820 */ /* 0x000fe40000400000 */
[----:B------:R-:W-:Y:S02]  /*103e0*/  FFMA.FTZ R42, R37, R42, 0.28857114911079406738 ;  /* 0x3e93bf99252a7423 */ /* 0x000fe4000001002a */
[----:B------:R-:W-:Y:S02]  /*103f0*/  FFMA.FTZ R4, R39, R4, 0.28857114911079406738 ;  /* 0x3e93bf9927047423 */ /* 0x000fe40000010004 */
[----:B------:R-:W-:Y:S02]  /*10400*/  @!P0 FMUL R165, R165, 16777216 ;  /* 0x4b800000a5a58820 */ /* 0x000fe40000400000 */
[----:B------:R-:W-:-:S02]  /*10410*/  @!P0 FMUL R164, R164, 16777216 ;  /* 0x4b800000a4a48820 */ /* 0x000fc40000400000 */
[----:B------:R-:W-:Y:S02]  /*10420*/  @!P0 FMUL R249, R249, 16777216 ;  /* 0x4b800000f9f98820 */ /* 0x000fe40000400000 */
[----:B------:R-:W-:Y:S02]  /*10430*/  @!P0 FMUL R248, R248, 16777216 ;  /* 0x4b800000f8f88820 */ /* 0x000fe40000400000 */
[----:B------:R-:W-:Y:S01]  /*10440*/  @!P0 FMUL R77, R77, 16777216 ;  /* 0x4b8000004d4d8820 */ /* 0x000fe20000400000 */
[----:B------:R-:W-:Y:S01]  /*10450*/  ISETP.GE.U32.AND P0, PT, R20, 0x7f800000, PT ;  /* 0x7f8000001400780c */ /* 0x000fe20003f06070 */
[----:B------:R-:W-:Y:S02]  /*10460*/  FFMA.FTZ R7, R46, R7, 0.28857114911079406738 ;  /* 0x3e93bf992e077423 */ /* 0x000fe40000010007 */
[----:B------:R-:W-:Y:S02]  /*10470*/  FFMA.FTZ R5, R44, R5, -0.36067417263984680176 ;  /* 0xbeb8aa492c057423 */ /* 0x000fe40000010005 */
[----:B------:R-:W-:-:S02]  /*10480*/  FMUL R66, R10, R69 ;  /* 0x000000450a427220 */ /* 0x000fc40000400000 */
[----:B------:R-:W-:Y:S02]  /*10490*/  FFMA.FTZ R42, R37, R42, -0.36067417263984680176 ;  /* 0xbeb8aa49252a7423 */ /* 0x000fe4000001002a */
[----:B------:R-:W-:Y:S01]  /*104a0*/  FFMA.FTZ R4, R39, R4, -0.36067417263984680176 ;  /* 0xbeb8aa4927047423 */ /* 0x000fe20000010004 */
[----:B------:R-:W-:Y:S01]  /*104b0*/  F2FP.PACK_AB R59, R65, R66 ;  /* 0x00000042413b723e */ /* 0x000fe200000000ff */
[C---:B------:R-:W-:Y:S01]  /*104c0*/  FMUL R69, R10.reuse, R165 ;  /* 0x000000a50a457220 */ /* 0x040fe20000400000 */
[----:B------:R-:W-:Y:S01]  /*104d0*/  F2FP.PACK_AB R66, R49, R50 ;  /* 0x000000323142723e */ /* 0x000fe200000000ff */
[C---:B------:R-:W-:Y:S01]  /*104e0*/  FMUL R70, R10.reuse, R164 ;  /* 0x000000a40a467220 */ /* 0x040fe20000400000 */
[----:B------:R-:W-:Y:S01]  /*104f0*/  F2FP.PACK_AB R65, R51, R52 ;  /* 0x000000343341723e */ /* 0x000fe200000000ff */
[C---:B------:R-:W-:Y:S02]  /*10500*/  FMUL R73, R10.reuse, R249 ;  /* 0x000000f90a497220 */ /* 0x040fe40000400000 */
[C---:B------:R-:W-:Y:S01]  /*10510*/  FMUL R74, R10.reuse, R248 ;  /* 0x000000f80a4a7220 */ /* 0x040fe20000400000 */
[----:B------:R-:W-:Y:S01]  /*10520*/  F2FP.PACK_AB R58, R69, R70 ;  /* 0x00000046453a723e */ /* 0x000fe200000000ff */
[----:B------:R-:W-:Y:S01]  /*10530*/  FMUL R77, R10, R77 ;  /* 0x0000004d0a4d7220 */ /* 0x000fe20000400000 */
[----:B------:R-:W-:Y:S01]  /*10540*/  F2FP.PACK_AB R10, R81, R82 ;  /* 0x00000052510a723e */ /* 0x000fe200000000ff */
[----:B------:R-:W-:Y:S01]  /*10550*/  FFMA.FTZ R7, R46, R7, -0.36067417263984680176 ;  /* 0xbeb8aa492e077423 */ /* 0x000fe20000010007 */
[----:B------:R-:W-:Y:S01]  /*10560*/  F2FP.PACK_AB R57, R73, R74 ;  /* 0x0000004a4939723e */ /* 0x000fe200000000ff */
[----:B------:R-:W-:Y:S01]  /*10570*/  FFMA.FTZ R5, R44, R5, 0.48089820146560668945 ;  /* 0x3ef6384a2c057423 */ /* 0x000fe20000010005 */
[----:B------:R-:W-:Y:S01]  /*10580*/  F2FP.PACK_AB R56, R77, R78 ;  /* 0x0000004e4d38723e */ /* 0x000fe200000000ff */
[----:B------:R-:W-:Y:S01]  /*10590*/  FFMA.FTZ R42, R37, R42, 0.48089820146560668945 ;  /* 0x3ef6384a252a7423 */ /* 0x000fe2000001002a */
[----:B------:R-:W-:Y:S01]  /*105a0*/  STS.128 [R28+0x80], R8 ;  /* 0x000080081c007388 */ /* 0x000fe20000000c00 */
[----:B------:R-:W-:-:S02]  /*105b0*/  FFMA.FTZ R4, R39, R4, 0.48089820146560668945 ;  /* 0x3ef6384a27047423 */ /* 0x000fc40000010004 */
[----:B------:R-:W-:Y:S01]  /*105c0*/  FFMA.FTZ R7, R46, R7, 0.48089820146560668945 ;  /* 0x3ef6384a2e077423 */ /* 0x000fe20000010007 */
[----:B------:R-:W-:Y:S01]  /*105d0*/  BAR.SYNC.DEFER_BLOCKING 0x0 ;  /* 0x0000000000007b1d */ /* 0x000fe20000010000 */
[----:B------:R-:W-:Y:S02]  /*105e0*/  FFMA.FTZ R5, R44, R5, -0.72134751081466674805 ;  /* 0xbf38aa3b2c057423 */ /* 0x000fe40000010005 */
[----:B------:R-:W-:Y:S02]  /*105f0*/  FFMA.FTZ R42, R37, R42, -0.72134751081466674805 ;  /* 0xbf38aa3b252a7423 */ /* 0x000fe4000001002a */
[----:B------:R-:W-:Y:S02]  /*10600*/  FFMA.FTZ R4, R39, R4, -0.72134751081466674805 ;  /* 0xbf38aa3b27047423 */ /* 0x000fe40000010004 */
[----:B------:R-:W-:Y:S02]  /*10610*/  FFMA.FTZ R7, R46, R7, -0.72134751081466674805 ;  /* 0xbf38aa3b2e077423 */ /* 0x000fe40000010007 */
[----:B------:R-:W-:-:S02]  /*10620*/  FMUL R5, R44, R5 ;  /* 0x000000052c057220 */ /* 0x000fc40000400000 */
[----:B------:R-:W-:Y:S02]  /*10630*/  FMUL R42, R37, R42 ;  /* 0x0000002a252a7220 */ /* 0x000fe40000400000 */
[----:B------:R-:W-:Y:S02]  /*10640*/  FMUL R4, R39, R4 ;  /* 0x0000000427047220 */ /* 0x000fe40000400000 */
[----:B------:R-:W-:Y:S02]  /*10650*/  FMUL R7, R46, R7 ;  /* 0x000000072e077220 */ /* 0x000fe40000400000 */
[----:B------:R-:W-:Y:S02]  /*10660*/  FMUL R5, R44, R5 ;  /* 0x000000052c057220 */ /* 0x000fe40000400000 */
[----:B------:R-:W-:Y:S02]  /*10670*/  FMUL R42, R37, R42 ;  /* 0x0000002a252a7220 */ /* 0x000fe40000400000 */
[----:B------:R-:W-:-:S02]  /*10680*/  FMUL R4, R39, R4 ;  /* 0x0000000427047220 */ /* 0x000fc40000400000 */
[----:B------:R-:W-:Y:S01]  /*10690*/  FMUL R7, R46, R7 ;  /* 0x000000072e077220 */ /* 0x000fe20000400000 */
[----:B------:R-:W0:Y:S01]  /*106a0*/  LDS.128 R16, [R36] ;  /* 0x0000000024107984 */ /* 0x000e220000000c00 */
[----:B------:R-:W-:Y:S01]  /*106b0*/  FFMA.FTZ R44, R44, 1.4426950216293334961, R5 ;  /* 0x3fb8aa3b2c2c7823 */ /* 0x000fe20000010005 */
[----:B------:R-:W-:Y:S01]  /*106c0*/  @P0 MOV R5, 0x7f800000 ;  /* 0x7f80000000050802 */ /* 0x000fe20000000f00 */
[----:B------:R-:W-:Y:S01]  /*106d0*/  FFMA.FTZ R37, R37, 1.4426950216293334961, R42 ;  /* 0x3fb8aa3b25257823 */ /* 0x000fe2000001002a */
[----:B------:R-:W-:Y:S01]  /*106e0*/  LDS.128 R8, [R120] ;  /* 0x0000000078087984 */ /* 0x000fe20000000c00 */
[----:B------:R-:W-:Y:S01]  /*106f0*/  FFMA.FTZ R4, R39, 1.4426950216293334961, R4 ;  /* 0x3fb8aa3b27047823 */ /* 0x000fe20000010004 */
[----:B------:R-:W-:Y:S01]  /*10700*/  SHF.L.U32 R39, R175, 0x2, RZ ;  /* 0x00000002af277819 */ /* 0x000fe200000006ff */
[----:B------:R-:W-:Y:S02]  /*10710*/  FFMA.FTZ R46, R46, 1.4426950216293334961, R7 ;  /* 0x3fb8aa3b2e2e7823 */ /* 0x000fe40000010007 */
[----:B------:R-:W-:-:S02]  /*10720*/  @P4 IMAD.MOV.U32 R6, RZ, RZ, 0x7f800000 ;  /* 0x7f800000ff064424 */ /* 0x000fc400078e00ff */
[----:B------:R-:W-:Y:S01]  /*10730*/  FADD R40, R40, R37 ;  /* 0x0000002528287221 */ /* 0x000fe20000000000 */
[----:B------:R-:W-:Y:S01]  /*10740*/  LOP3.LUT R37, R36, 0x60, RZ, 0x3c, !PT ;  /* 0x0000006024257812 */ /* 0x000fe200078e3cff */
[----:B------:R-:W-:Y:S02]  /*10750*/  FADD R42, R43, R4 ;  /* 0x000000042b2a7221 */ /* 0x000fe40000000000 */
[----:B------:R-:W-:Y:S02]  /*10760*/  FADD R43, R45, R46 ;  /* 0x0000002e2d2b7221 */ /* 0x000fe40000000000 */
[----:B------:R-:W-:Y:S01]  /*10770*/  @P0 FFMA.FTZ R40, R20, R5, +INF ;  /* 0x7f80000014280423 */ /* 0x000fe20000010005 */
[----:B------:R-:W-:Y:S01]  /*10780*/  @P5 MOV R5, 0x7f800000 ;  /* 0x7f80000000055802 */ /* 0x000fe20000000f00 */
[----:B------:R-:W-:Y:S01]  /*10790*/  @P1 IMAD.MOV.U32 R4, RZ, RZ, 0x7f800000 ;  /* 0x7f800000ff041424 */ /* 0x000fe200078e00ff */
[C---:B------:R-:W-:Y:S01]  /*107a0*/  FSETP.NEU.AND P0, PT, R29.reuse, RZ, PT ;  /* 0x000000ff1d00720b */ /* 0x040fe20003f0d000 */
[----:B------:R-:W-:Y:S01]  /*107b0*/  @P4 FFMA.FTZ R43, R29, R6, +INF ;  /* 0x7f8000001d2b4423 */ /* 0x000fe20000010006 */
[----:B------:R-:W-:Y:S01]  /*107c0*/  LOP3.LUT R29, R36, 0x20, RZ, 0x3c, !PT ;  /* 0x00000020241d7812 */ /* 0x000fe200078e3cff */
[----:B------:R-:W-:Y:S01]  /*107d0*/  FADD R41, R41, R44 ;  /* 0x0000002c29297221 */ /* 0x000fe20000000000 */
[----:B------:R-:W-:Y:S01]  /*107e0*/  F2FP.PACK_AB R20, R35, R38 ;  /* 0x000000262314723e */ /* 0x000fe200000000ff */
[----:B------:R-:W-:Y:S01]  /*107f0*/  @P1 FFMA.FTZ R41, R21, R4, +INF ;  /* 0x7f80000015291423 */ /* 0x000fe20000010004 */
[----:B------:R-:W-:Y:S01]  /*10800*/  F2FP.PACK_AB R21, R33, R34 ;  /* 0x000000222115723e */ /* 0x000fe200000000ff */
[C---:B------:R-:W-:Y:S01]  /*10810*/  @P5 FFMA.FTZ R42, R22.reuse, R5, +INF ;  /* 0x7f800000162a5423 */ /* 0x040fe20000010005 */
[----:B------:R-:W1:Y:S01]  /*10820*/  LDS.128 R12, [R29] ;  /* 0x000000001d0c7984 */ /* 0x000e620000000c00 */
[C---:B------:R-:W-:Y:S01]  /*10830*/  IMAD.SHL.U32 R33, R175.reuse, 0x2, RZ ;  /* 0x00000002af217824 */ /* 0x040fe200078e00ff */
[----:B------:R-:W-:Y:S01]  /*10840*/  FSETP.NEU.AND P1, PT, R22, RZ, PT ;  /* 0x000000ff1600720b */ /* 0x000fe20003f2d000 */
[----:B------:R-:W-:Y:S01]  /*10850*/  IMAD R47, R175, 0x6, RZ ;  /* 0x00000006af2f7824 */ /* 0x000fe200078e02ff */
[----:B------:R-:W2:Y:S01]  /*10860*/  LDS.128 R4, [R37] ;  /* 0x0000000025047984 */ /* 0x000ea20000000c00 */
[----:B------:R-:W-:Y:S01]  /*10870*/  F2FP.PACK_AB R22, R31, R32 ;  /* 0x000000201f16723e */ /* 0x000fe200000000ff */
[----:B------:R-:W-:Y:S01]  /*10880*/  IMAD R35, R175, 0x3, RZ ;  /* 0x00000003af237824 */ /* 0x000fe200078e02ff */
[-C--:B------:R-:W-:Y:S01]  /*10890*/  IADD3 R30, P4, R33, R26.reuse, RZ ;  /* 0x0000001a211e7210 */ /* 0x080fe20007f9e0ff */
[----:B------:R-:W-:Y:S01]  /*108a0*/  BAR.SYNC.DEFER_BLOCKING 0x0 ;  /* 0x0000000000007b1d */ /* 0x000fe20000010000 */
[C---:B------:R-:W-:Y:S01]  /*108b0*/  IMAD R55, R175.reuse, 0xa, RZ ;  /* 0x0000000aaf377824 */ /* 0x040fe200078e02ff */
[CC--:B------:R-:W-:Y:S01]  /*108c0*/  LEA R32, P5, R175.reuse, R26.reuse, 0x2 ;  /* 0x0000001aaf207211 */ /* 0x0c0fe200078a10ff */
[----:B------:R-:W-:Y:S01]  /*108d0*/  IMAD R45, R175, 0x5, RZ ;  /* 0x00000005af2d7824 */ /* 0x000fe200078e02ff */
[-C--:B------:R-:W-:Y:S01]  /*108e0*/  IADD3 R34, P6, R47, R26.reuse, RZ ;  /* 0x0000001a2f227210 */ /* 0x080fe20007fde0ff */
[C---:B------:R-:W-:Y:S01]  /*108f0*/  IMAD R73, R175.reuse, 0x12, RZ ;  /* 0x00000012af497824 */ /* 0x040fe200078e02ff */
[CC--:B------:R-:W-:Y:S01]  /*10900*/  LEA.HI.X.SX32 R31, R175.reuse, R27.reuse, 0x1, P4 ;  /* 0x0000001baf1f7211 */ /* 0x0c0fe200020f0eff */
[C---:B------:R-:W-:Y:S01]  /*10910*/  IMAD R49, R175.reuse, 0x7, RZ ;  /* 0x00000007af317824 */ /* 0x040fe200078e02ff */
[CC--:B------:R-:W-:Y:S01]  /*10920*/  LEA R38, P4, R175.reuse, R26.reuse, 0x3 ;  /* 0x0000001aaf267211 */ /* 0x0c0fe200078818ff */
[----:B------:R-:W-:Y:S01]  /*10930*/  IMAD.SHL.U32 R51, R175, 0x8, RZ ;  /* 0x00000008af337824 */ /* 0x000fe200078e00ff */
        /* <DEDUP_REMOVED lines=9> */
[C---:B------:R-:W-:Y:S01]  /*109d0*/  IMAD R93, R175.reuse, 0x1a, RZ ;  /* 0x0000001aaf5d7824 */ /* 0x040fe200078e02ff */
[C---:B------:R-:W-:Y:S01]  /*109e0*/  LEA R50, P5, R175.reuse, R26, 0x4 ;  /* 0x0000001aaf327211 */ /* 0x040fe200078a20ff */
[----:B------:R-:W-:Y:S01]  /*109f0*/  IMAD R97, R175, 0x1c, RZ ;  /* 0x0000001caf617824 */ /* 0x000fe200078e02ff */
[----:B------:R-:W-:Y:S01]  /*10a00*/  FSEL R43, R43, -INF , P0 ;  /* 0xff8000002b2b7808 */ /* 0x000fe20000000000 */
[----:B------:R-:W-:Y:S01]  /*10a10*/  IMAD R101, R175, 0x1e, RZ ;  /* 0x0000001eaf657824 */ /* 0x000fe200078e02ff */
[----:B------:R3:W-:Y:S01]  /*10a20*/  STS.128 [R28], R56 ;  /* 0x000000381c007388 */ /* 0x0007e20000000c00 */
[----:B------:R-:W-:Y:S01]  /*10a30*/  LEA.HI.X.SX32 R51, R51, R27, 0x1, P5 ;  /* 0x0000001b33337211 */ /* 0x000fe200028f0eff */
[----:B------:R-:W-:-:S02]  /*10a40*/  IMAD R109, R175, 0x22, RZ ;  /* 0x00000022af6d7824 */ /* 0x000fc400078e02ff */
[----:B------:R4:W-:Y:S01]  /*10a50*/  STS.128 [R28+0x80], R60 ;  /* 0x0000803c1c007388 */ /* 0x0009e20000000c00 */
[C---:B------:R-:W-:Y:S02]  /*10a60*/  IMAD R113, R175.reuse, 0x24, RZ ;  /* 0x00000024af717824 */ /* 0x040fe400078e02ff */
[C---:B------:R-:W-:Y:S01]  /*10a70*/  IMAD R71, R175.reuse, 0x11, RZ ;  /* 0x00000011af477824 */ /* 0x040fe200078e02ff */
[----:B------:R5:W-:Y:S01]  /*10a80*/  STS.128 [R28+0x400], R64 ;  /* 0x000400401c007388 */ /* 0x000be20000000c00 */
[C---:B------:R-:W-:Y:S02]  /*10a90*/  IMAD R117, R175.reuse, 0x26, RZ ;  /* 0x00000026af757824 */ /* 0x040fe400078e02ff */
[C---:B------:R-:W-:Y:S01]  /*10aa0*/  IMAD R123, R175.reuse, 0x28, RZ ;  /* 0x00000028af7b7824 */ /* 0x040fe200078e02ff */
[----:B------:R-:W-:Y:S01]  /*10ab0*/  STS.128 [R28+0x480], R20 ;  /* 0x000480141c007388 */ /* 0x000fe20000000c00 */
[C---:B------:R-:W-:Y:S02]  /*10ac0*/  IMAD R127, R175.reuse, 0x2a, RZ ;  /* 0x0000002aaf7f7824 */ /* 0x040fe400078e02ff */
[----:B------:R-:W-:Y:S01]  /*10ad0*/  IMAD R75, R175, 0x13, RZ ;  /* 0x00000013af4b7824 */ /* 0x000fe200078e02ff */
[----:B---3--:R-:W-:Y:S01]  /*10ae0*/  IADD3 R56, P5, R85, R26, RZ ;  /* 0x0000001a55387210 */ /* 0x008fe20007fbe0ff */
[C---:B------:R-:W-:Y:S01]  /*10af0*/  IMAD R59, R175.reuse, 0xc, RZ ;  /* 0x0000000caf3b7824 */ /* 0x040fe200078e02ff */
[----:B------:R-:W-:Y:S01]  /*10b00*/  BAR.SYNC.DEFER_BLOCKING 0x0 ;  /* 0x0000000000007b1d */ /* 0x000fe20000010000 */
[----:B------:R-:W-:-:S02]  /*10b10*/  IMAD R57, R175, 0xb, RZ ;  /* 0x0000000baf397824 */ /* 0x000fc400078e02ff */
[----:B----4-:R-:W-:Y:S01]  /*10b20*/  IMAD R63, R175, 0xe, RZ ;  /* 0x0000000eaf3f7824 */ /* 0x010fe200078e02ff */
[-C--:B------:R-:W-:Y:S01]  /*10b30*/  IADD3 R46, P6, R59, R26.reuse, RZ ;  /* 0x0000001a3b2e7210 */ /* 0x080fe20007fde0ff */
[----:B------:R-:W-:Y:S01]  /*10b40*/  IMAD R61, R175, 0xd, RZ ;  /* 0x0000000daf3d7824 */ /* 0x000fe200078e02ff */
[-C--:B------:R-:W-:Y:S01]  /*10b50*/  LEA.HI.X.SX32 R57, R57, R27.reuse, 0x1, P5 ;  /* 0x0000001b39397211 */ /* 0x080fe200028f0eff */
[----:B-----5:R-:W-:Y:S01]  /*10b60*/  IMAD R65, R175, 0xf, RZ ;  /* 0x0000000faf417824 */ /* 0x020fe200078e02ff */
        /* <DEDUP_REMOVED lines=25> */
[C---:B------:R-:W-:Y:S01]  /*10d00*/  IMAD R139, R175.reuse, 0x3c, RZ ;  /* 0x0000003caf8b7824 */ /* 0x040fe200078e02ff */
[C---:B------:R-:W-:Y:S01]  /*10d10*/  SHF.L.U32 R67, R175.reuse, 0x4, RZ ;  /* 0x00000004af437819 */ /* 0x040fe200000006ff */
[C---:B------:R-:W-:Y:S01]  /*10d20*/  IMAD R99, R175.reuse, 0x1d, RZ ;  /* 0x0000001daf637824 */ /* 0x040fe200078e02ff */
[CC--:B------:R-:W-:Y:S01]  /*10d30*/  LEA R78, P4, R175.reuse, R26.reuse, 0x5 ;  /* 0x0000001aaf4e7211 */ /* 0x0c0fe200078828ff */
[----:B------:R-:W-:Y:S01]  /*10d40*/  IMAD R121, R175, 0x3e, RZ ;  /* 0x0000003eaf797824 */ /* 0x000fe200078e02ff */
[-C--:B------:R-:W-:Y:S01]  /*10d50*/  LEA.HI.X.SX32 R63, R63, R27.reuse, 0x1, P5 ;  /* 0x0000001b3f3f7211 */ /* 0x080fe200028f0eff */
[----:B------:R-:W-:Y:S01]  /*10d60*/  IMAD R177, R175, 0x42, RZ ;  /* 0x00000042afb17824 */ /* 0x000fe200078e02ff */
[-C--:B------:R-:W-:Y:S01]  /*10d70*/  IADD3 R70, P5, R109, R26.reuse, RZ ;  /* 0x0000001a6d467210 */ /* 0x080fe20007fbe0ff */
[----:B------:R-:W-:Y:S01]  /*10d80*/  IMAD R103, R175, 0x1f, RZ ;  /* 0x0000001faf677824 */ /* 0x000fe200078e02ff */
[-C--:B------:R-:W-:Y:S01]  /*10d90*/  LEA.HI.X.SX32 R69, R65, R27.reuse, 0x1, P6 ;  /* 0x0000001b41457211 */ /* 0x080fe200030f0eff */
[----:B------:R-:W-:Y:S01]  /*10da0*/  IMAD.SHL.U32 R105, R175, 0x20, RZ ;  /* 0x00000020af697824 */ /* 0x000fe200078e00ff */
        /* <DEDUP_REMOVED lines=93> */
[----:B0-----:R1:W-:Y:S01]  /*11380*/  STG.E.U16 [R26.64], R16 ;  /* 0x000000101a007986 */ /* 0x0013e2000c101506 */
[-C--:B------:R-:W-:Y:S01]  /*11390*/  LEA.HI.X.SX32 R113, R119, R27.reuse, 0x1, P6 ;  /* 0x0000001b77717211 */ /* 0x080fe200030f0eff */
[----:B------:R-:W-:Y:S01]  /*113a0*/  FFMA R43, R43, 0.69314718246459960938, R0 ;  /* 0x3f3172182b2b7823 */ /* 0x000fe20000000000 */
[----:B------:R-:W-:Y:S01]  /*113b0*/  IADD3 R118, P6, R195, R26, RZ ;  /* 0x0000001ac3767210 */ /* 0x000fe20007fde0ff */
[----:B------:R-:W-:Y:S01]  /*113c0*/  IMAD R0, R152, c[0x0][0x1cc], RZ ;  /* 0x0000730098007a24 */ /* 0x000fe200078e02ff */
[----:B------:R-:W-:-:S02]  /*113d0*/  LEA.HI.X.SX32 R115, R123, R27, 0x1, P4 ;  /* 0x0000001b7b737211 */ /* 0x000fc400020f0eff */
[-C--:B------:R-:W-:Y:S02]  /*113e0*/  IADD3 R122, P4, R197, R26.reuse, RZ ;  /* 0x0000001ac57a7210 */ /* 0x080fe40007f9e0ff */
[-C--:B------:R-:W-:Y:S02]  /*113f0*/  LEA.HI.X.SX32 R117, R125, R27.reuse, 0x1, P5 ;  /* 0x0000001b7d757211 */ /* 0x080fe400028f0eff */
[-C--:B------:R-:W-:Y:S02]  /*11400*/  IADD3 R124, P5, R199, R26.reuse, RZ ;  /* 0x0000001ac77c7210 */ /* 0x080fe40007fbe0ff */
[-C--:B------:R-:W-:Y:S02]  /*11410*/  LEA.HI.X.SX32 R119, R127, R27.reuse, 0x1, P6 ;  /* 0x0000001b7f777211 */ /* 0x080fe400030f0eff */
[----:B------:R-:W-:Y:S02]  /*11420*/  IADD3 R126, P6, R201, R26, RZ ;  /* 0x0000001ac97e7210 */ /* 0x000fe40007fde0ff */
        /* <DEDUP_REMOVED lines=37> */
[-C--:B------:R-:W-:Y:S02]  /*11680*/  LEA.HI.X.SX32 R133, R135, R27.reuse, 0x1, P5 ;  /* 0x0000001b87857211 */ /* 0x080fe400028f0eff */
[----:B------:R-:W-:Y:S02]  /*11690*/  LEA.HI.X.SX32 R135, R121, R27, 0x1, P6 ;  /* 0x0000001b79877211 */ /* 0x000fe400030f0eff */
[----:B------:R-:W-:Y:S02]  /*116a0*/  PRMT R121, R16, 0x7632, R121 ;  /* 0x0000763210797816 */ /* 0x000fe40000000079 */
[----:B-1----:R-:W-:Y:S02]  /*116b0*/  PRMT R27, R12, 0x7632, R27 ;  /* 0x000076320c1b7816 */ /* 0x002fe4000000001b */
[----:B------:R-:W-:Y:S01]  /*116c0*/  PRMT R22, R8, 0x7632, R22 ;  /* 0x0000763208167816 */ /* 0x000fe20000000016 */
[----:B------:R-:W-:Y:S01]  /*116d0*/  STG.E.U16 [R30.64], R121 ;  /* 0x000000791e007986 */ /* 0x000fe2000c101506 */
[----:B--2---:R-:W-:-:S02]  /*116e0*/  PRMT R20, R4, 0x7632, R20 ;  /* 0x0000763204147816 */ /* 0x004fc40000000014 */
[----:B------:R-:W-:Y:S01]  /*116f0*/  PRMT R26, R17, 0x7632, R26 ;  /* 0x00007632111a7816 */ /* 0x000fe2000000001a */
[----:B------:R0:W-:Y:S01]  /*11700*/  STG.E.U16 [R32.64], R12 ;  /* 0x0000000c20007986 */ /* 0x0001e2000c101506 */
[----:B------:R-:W-:-:S03]  /*11710*/  PRMT R28, R13, 0x7632, R28 ;  /* 0x000076320d1c7816 */ /* 0x000fc6000000001c */
[----:B------:R-:W-:Y:S04]  /*11720*/  STG.E.U16 [R34.64], R27 ;  /* 0x0000001b22007986 */ /* 0x000fe8000c101506 */
[----:B------:R1:W-:Y:S04]  /*11730*/  STG.E.U16 [R38.64], R8 ;  /* 0x0000000826007986 */ /* 0x0003e8000c101506 */
[----:B------:R2:W-:Y:S01]  /*11740*/  STG.E.U16 [R44.64], R22 ;  /* 0x000000162c007986 */ /* 0x0005e2000c101506 */
[----:B0-----:R-:W-:-:S03]  /*11750*/  PRMT R12, R5, 0x7632, R12 ;  /* 0x00007632050c7816 */ /* 0x001fc6000000000c */
[----:B------:R0:W-:Y:S04]  /*11760*/  STG.E.U16 [R46.64], R4 ;  /* 0x000000042e007986 */ /* 0x0001e8000c101506 */
[----:B------:R3:W-:Y:S01]  /*11770*/  STG.E.U16 [R48.64], R20 ;  /* 0x0000001430007986 */ /* 0x0007e2000c101506 */
[----:B-1----:R-:W-:-:S03]  /*11780*/  PRMT R8, R9, 0x7632, R8 ;  /* 0x0000763209087816 */ /* 0x002fc60000000008 */
[----:B------:R-:W-:Y:S01]  /*11790*/  STG.E.U16 [R50.64], R17 ;  /* 0x0000001132007986 */ /* 0x000fe2000c101506 */
[----:B--2---:R-:W-:-:S03]  /*117a0*/  PRMT R44, R15, 0x7632, R44 ;  /* 0x000076320f2c7816 */ /* 0x004fc6000000002c */
[----:B------:R-:W-:Y:S01]  /*117b0*/  STG.E.U16 [R52.64], R26 ;  /* 0x0000001a34007986 */ /* 0x000fe2000c101506 */
[----:B0-----:R-:W-:Y:S02]  /*117c0*/  PRMT R4, R18, 0x7632, R4 ;  /* 0x0000763212047816 */ /* 0x001fe40000000004 */
[----:B------:R-:W-:Y:S01]  /*117d0*/  PRMT R46, R11, 0x7632, R46 ;  /* 0x000076320b2e7816 */ /* 0x000fe2000000002e */
[----:B------:R0:W-:Y:S01]  /*117e0*/  STG.E.U16 [R54.64], R13 ;  /* 0x0000000d36007986 */ /* 0x0001e2000c101506 */
[----:B---3--:R-:W-:-:S03]  /*117f0*/  PRMT R48, R7, 0x7632, R48 ;  /* 0x0000763207307816 */ /* 0x008fc60000000030 */
[----:B------:R-:W1:Y:S04]  /*11800*/  LDS.128 R20, [R36] ;  /* 0x0000000024147984 */ /* 0x000e680000000c00 */
[----:B------:R-:W-:Y:S04]  /*11810*/  STG.E.U16 [R56.64], R28 ;  /* 0x0000001c38007986 */ /* 0x000fe8000c101506 */
[----:B------:R-:W2:Y:S01]  /*11820*/  LDS.128 R28, [R29] ;  /* 0x000000001d1c7984 */ /* 0x000ea20000000c00 */
[----:B0-----:R-:W-:-:S03]  /*11830*/  PRMT R13, R14, 0x7632, R13 ;  /* 0x000076320e0d7816 */ /* 0x001fc6000000000d */
[----:B------:R-:W0:Y:S04]  /*11840*/  LDS.128 R32, [R120] ;  /* 0x0000000078207984 */ /* 0x000e280000000c00 */
[----:B------:R-:W3:Y:S04]  /*11850*/  LDS.128 R36, [R37] ;  /* 0x0000000025247984 */ /* 0x000ee80000000c00 */
[----:B------:R-:W-:Y:S04]  /*11860*/  STG.E.U16 [R58.64], R9 ;  /* 0x000000093a007986 */ /* 0x000fe8000c101506 */
[----:B------:R4:W-:Y:S04]  /*11870*/  STG.E.U16 [R60.64], R8 ;  /* 0x000000083c007986 */ /* 0x0009e8000c101506 */
[----:B------:R5:W-:Y:S04]  /*11880*/  STG.E.U16 [R62.64], R5 ;  /* 0x000000053e007986 */ /* 0x000be8000c101506 */
[----:B------:R-:W-:Y:S04]  /*11890*/  STG.E.U16 [R68.64], R12 ;  /* 0x0000000c44007986 */ /* 0x000fe8000c101506 */
[----:B------:R-:W-:Y:S01]  /*118a0*/  STG.E.U16 [R78.64], R18 ;  /* 0x000000124e007986 */ /* 0x000fe2000c101506 */
[----:B----4-:R-:W-:-:S03]  /*118b0*/  PRMT R8, R10, 0x7632, R8 ;  /* 0x000076320a087816 */ /* 0x010fc60000000008 */
[----:B------:R4:W-:Y:S01]  /*118c0*/  STG.E.U16 [R70.64], R4 ;  /* 0x0000000446007986 */ /* 0x0009e2000c101506 */
[----:B-----5:R-:W-:Y:S02]  /*118d0*/  PRMT R5, R6, 0x7632, R5 ;  /* 0x0000763206057816 */ /* 0x020fe40000000005 */
[----:B-1----:R-:W-:Y:S01]  /*118e0*/  PRMT R50, R20, 0x7632, R50 ;  /* 0x0000763214327816 */ /* 0x002fe20000000032 */
[----:B------:R-:W-:Y:S01]  /*118f0*/  STG.E.U16 [R80.64], R14 ;  /* 0x0000000e50007986 */ /* 0x000fe2000c101506 */
[----:B------:R-:W-:-:S03]  /*11900*/  PRMT R58, R21, 0x7632, R58 ;  /* 0x00007632153a7816 */ /* 0x000fc6000000003a */
[----:B------:R-:W-:Y:S01]  /*11910*/  STG.E.U16 [R72.64], R13 ;  /* 0x0000000d48007986 */ /* 0x000fe2000c101506 */
[----:B--2---:R-:W-:Y:S02]  /*11920*/  PRMT R52, R28, 0x7632, R52 ;  /* 0x000076321c347816 */ /* 0x004fe40000000034 */
[----:B------:R-:W-:Y:S01]  /*11930*/  PRMT R61, R29, 0x7632, R61 ;  /* 0x000076321d3d7816 */ /* 0x000fe2000000003d */
[----:B------:R1:W-:Y:S01]  /*11940*/  STG.E.U16 [R64.64], R10 ;  /* 0x0000000a40007986 */ /* 0x0003e2000c101506 */
[----:B----4-:R-:W-:Y:S02]  /*11950*/  PRMT R4, R19, 0x7632, R4 ;  /* 0x0000763213047816 */ /* 0x010fe40000000004 */
[----:B0-----:R-:W-:Y:S01]  /*11960*/  PRMT R54, R32, 0x7632, R54 ;  /* 0x0000763220367816 */ /* 0x001fe20000000036 */
[----:B------:R-:W-:Y:S01]  /*11970*/  STG.E.U16 [R74.64], R8 ;  /* 0x000000084a007986 */ /* 0x000fe2000c101506 */
[----:B---3--:R-:W-:Y:S02]  /*11980*/  PRMT R56, R36, 0x7632, R56 ;  /* 0x0000763224387816 */ /* 0x008fe40000000038 */
[----:B------:R-:W-:Y:S01]  /*11990*/  PRMT R63, R33, 0x7632, R63 ;  /* 0x00007632213f7816 */ /* 0x000fe2000000003f */
[----:B------:R0:W-:Y:S01]  /*119a0*/  STG.E.U16 [R66.64], R6 ;  /* 0x0000000642007986 */ /* 0x0001e2000c101506 */
[----:B------:R-:W-:-:S02]  /*119b0*/  PRMT R71, R22, 0x7632, R71 ;  /* 0x0000763216477816 */ /* 0x000fc40000000047 */
[----:B------:R-:W-:Y:S01]  /*119c0*/  PRMT R79, R34, 0x7632, R79 ;  /* 0x00007632224f7816 */ /* 0x000fe2000000004f */
[----:B------:R2:W-:Y:S01]  /*119d0*/  STG.E.U16 [R76.64], R5 ;  /* 0x000000054c007986 */ /* 0x0005e2000c101506 */
[----:B-1----:R-:W-:Y:S02]  /*119e0*/  PRMT R65, R37, 0x7632, R65 ;  /* 0x0000763225417816 */ /* 0x002fe40000000041 */
[----:B------:R-:W-:Y:S01]  /*119f0*/  PRMT R81, R38, 0x7632, R81 ;  /* 0x0000763226517816 */ /* 0x000fe20000000051 */
[----:B------:R1:W-:Y:S01]  /*11a00*/  STG.E.U16 [R82.64], R19 ;  /* 0x0000001352007986 */ /* 0x0003e2000c101506 */
[----:B------:R-:W-:Y:S02]  /*11a10*/  PRMT R72, R31, 0x7632, R72 ;  /* 0x000076321f487816 */ /* 0x000fe40000000048 */
[----:B------:R-:W-:Y:S01]  /*11a20*/  PRMT R70, R35, 0x7632, R70 ;  /* 0x0000763223467816 */ /* 0x000fe20000000046 */
[----:B------:R3:W-:Y:S01]  /*11a30*/  STG.E.U16 [R84.64], R4 ;  /* 0x0000000454007986 */ /* 0x0007e2000c101506 */
[----:B0-----:R-:W-:-:S03]  /*11a40*/  PRMT R66, R39, 0x7632, R66 ;  /* 0x0000763227427816 */ /* 0x001fc60000000042 */
[----:B------:R-:W-:Y:S01]  /*11a50*/  STG.E.U16 [R86.64], R15 ;  /* 0x0000000f56007986 */ /* 0x000fe2000c101506 */
[----:B--2---:R-:W-:Y:S02]  /*11a60*/  PRMT R77, R30, 0x7632, R77 ;  /* 0x000076321e4d7816 */ /* 0x004fe4000000004d */
[----:B------:R-:W-:Y:S01]  /*11a70*/  FSEL R5, R42, -INF , P1 ;  /* 0xff8000002a057808 */ /* 0x000fe20000800000 */
[----:B------:R-:W-:Y:S01]  /*11a80*/  STG.E.U16 [R88.64], R44 ;  /* 0x0000002c58007986 */ /* 0x000fe2000c101506 */
[----:B-1----:R-:W-:-:S03]  /*11a90*/  PRMT R83, R23, 0x7632, R83 ;  /* 0x0000763217537816 */ /* 0x002fc60000000053 */
[----:B------:R-:W-:Y:S01]  /*11aa0*/  STG.E.U16 [R90.64], R11 ;  /* 0x0000000b5a007986 */ /* 0x000fe2000c101506 */
[----:B---3--:R-:W-:Y:S01]  /*11ab0*/  FSEL R4, R41, -INF , P2 ;  /* 0xff80000029047808 */ /* 0x008fe20001000000 */
[----:B------:R-:W-:Y:S01]  /*11ac0*/  FFMA R42, R5, 0.69314718246459960938, R2 ;  /* 0x3f317218052a7823 */ /* 0x000fe20000000002 */
[----:B------:R-:W-:Y:S01]  /*11ad0*/  SHF.L.U32 R2, R0, 0x2, RZ ;  /* 0x0000000200027819 */ /* 0x000fe200000006ff */
[----:B------:R-:W-:Y:S01]  /*11ae0*/  STG.E.U16 [R92.64], R46 ;  /* 0x0000002e5c007986 */ /* 0x000fe2000c101506 */
[----:B------:R-:W-:-:S03]  /*11af0*/  IMAD.HI R5, R146, 0x4, RZ ;  /* 0x0000000492057827 */ /* 0x000fc600078e02ff */
[----:B------:R0:W-:Y:S01]  /*11b00*/  STG.E.U16 [R94.64], R7 ;  /* 0x000000075e007986 */ /* 0x0001e2000c101506 */
[----:B------:R-:W-:-:S03]  /*11b10*/  IMAD.HI R0, R0, 0x4, RZ ;  /* 0x0000000400007827 */ /* 0x000fc600078e02ff */
[----:B------:R-:W-:Y:S04]  /*11b20*/  STG.E.U16 [R96.64], R48 ;  /* 0x0000003060007986 */ /* 0x000fe8000c101506 */
[----:B------:R-:W-:Y:S04]  /*11b30*/  STG.E.U16 [R98.64], R20 ;  /* 0x0000001462007986 */ /* 0x000fe8000c101506 */
[----:B------:R-:W-:Y:S01]  /*11b40*/  STG.E.U16 [R100.64], R50 ;  /* 0x0000003264007986 */ /* 0x000fe2000c101506 */
[----:B0-----:R-:W-:-:S03]  /*11b50*/  FSEL R7, R40, -INF , P3 ;  /* 0xff80000028077808 */ /* 0x001fc60001800000 */
[----:B------:R-:W-:Y:S02]  /*11b60*/  STG.E.U16 [R102.64], R28 ;  /* 0x0000001c66007986 */ /* 0x000fe4000c101506 */
[----:B------:R-:W-:Y:S02]  /*11b70*/  FFMA R6, R7, 0.69314718246459960938, R24 ;  /* 0x3f31721807067823 */ /* 0x000fe40000000018 */
[----:B------:R-:W-:Y:S01]  /*11b80*/  STG.E.U16 [R104.64], R52 ;  /* 0x0000003468007986 */ /* 0x000fe2000c101506 */
[----:B------:R-:W-:Y:S01]  /*11b90*/  FFMA R7, R4, 0.69314718246459960938, R3 ;  /* 0x3f31721804077823 */ /* 0x000fe20000000003 */
[----:B------:R-:W-:Y:S01]  /*11ba0*/  LOP3.LUT R4, R176, 0xf8, RZ, 0xc0, !PT ;  /* 0x000000f8b0047812 */ /* 0x000fe200078ec0ff */
[----:B------:R-:W-:Y:S01]  /*11bb0*/  IMAD.SHL.U32 R3, R146, 0x4, RZ ;  /* 0x0000000492037824 */ /* 0x000fe200078e00ff */
[----:B------:R-:W-:Y:S04]  /*11bc0*/  STG.E.U16 [R106.64], R32 ;  /* 0x000000206a007986 */ /* 0x000fe8000c101506 */
[----:B------:R-:W-:Y:S01]  /*11bd0*/  STG.E.U16 [R108.64], R54 ;  /* 0x000000366c007986 */ /* 0x000fe2000c101506 */
[----:B------:R-:W-:-:S03]  /*11be0*/  IADD3 R2, P0, P1, R3, c[0x0][0x180], R2 ;  /* 0x0000600003027a10 */ /* 0x000fc6000791e002 */
[----:B------:R-:W-:Y:S01]  /*11bf0*/  STG.E.U16 [R110.64], R36 ;  /* 0x000000246e007986 */ /* 0x000fe2000c101506 */
[----:B------:R-:W-:-:S03]  /*11c00*/  IADD3.X R3, R5, c[0x0][0x184], R0, P0, P1 ;  /* 0x0000610005037a10 */ /* 0x000fc600007e2400 */
[----:B------:R-:W-:Y:S04]  /*11c10*/  STG.E.U16 [R112.64], R56 ;  /* 0x0000003870007986 */ /* 0x000fe8000c101506 */
        /* <DEDUP_REMOVED lines=24> */
[----:B------:R-:W-:Y:S06]  /*11da0*/  BAR.SYNC.DEFER_BLOCKING 0x0 ;  /* 0x0000000000007b1d */ /* 0x000fec0000010000 */
[----:B------:R-:W-:Y:S04]  /*11db0*/  STS.64 [R4], R6 ;  /* 0x0000000604007388 */ /* 0x000fe80000000a00 */
[----:B------:R-:W-:Y:S04]  /*11dc0*/  STS.64 [R4+0x100], R42 ;  /* 0x0001002a04007388 */ /* 0x000fe80000000a00 */
[----:B------:R-:W-:Y:S06]  /*11dd0*/  BAR.SYNC.DEFER_BLOCKING 0x0 ;  /* 0x0000000000007b1d */ /* 0x000fec0000010000 */
[----:B------:R-:W0:Y:S04]  /*11de0*/  LDS R25, [R25] ;  /* 0x0000000019197984 */ /* 0x000e280000000800 */
[----:B0-----:R-:W-:Y:S01]  /*11df0*/  STG.E [R2.64], R25 ;  /* 0x0000001902007986 */ /* 0x001fe2000c101906 */
[----:B------:R-:W-:Y:S05]  /*11e00*/  EXIT ;  /* 0x000000000000794d */ /* 0x000fea0003800000 */
.L_x_3:
[----:B------:R-:W-:-:S00]  /*11e10*/  BRA `(.L_x_3) ;  /* 0xfffffff000007947 */ /* 0x000fc0000383ffff */
[----:B------:R-:W-:-:S00]  /*11e20*/  NOP ;  /* 0x0000000000007918 */ /* 0x000fc00000000000 */
        /* <DEDUP_REMOVED lines=13> */
.L_x_4:


//--------------------- .nv.global.init           --------------------------
	.section	.nv.global.init,"aw",@progbits
.nv.global.init:
	.type		_$_str,@object
	.size		_$_str,(.L_0 - _$_str)
_$_str:
        /*0000*/ 	.byte	0x5f, 0x5f, 0x43, 0x55, 0x44, 0x41, 0x5f, 0x46, 0x54, 0x5a, 0x00
.L_0:


//--------------------- .nv.shared.attn_fwd       --------------------------
	.section	.nv.shared.attn_fwd,"aw",@nobits
	.sectionflags	@""
	.align	16
